def matmul_kernel(
    a_ptr,
    b_ptr,
    c_ptr,
    M,
    N,
    K,
    stride_am,
    stride_ak,
    stride_bk,
    stride_bn,
    stride_cm,
    stride_cn,
    BLOCK_M: tl.constexpr,
    BLOCK_N: tl.constexpr,
    BLOCK_K: tl.constexpr,
    GROUP_M: tl.constexpr,
):
    pid = tl.program_id(axis=0)
    num_pid_m = tl.cdiv(M, BLOCK_M)
    num_pid_n = tl.cdiv(N, BLOCK_N)
    num_pid_in_group = GROUP_M * num_pid_n
    group_id = pid // num_pid_in_group
    first_pid_m = group_id * GROUP_M
    group_size_m = min(num_pid_m - first_pid_m, GROUP_M)
    pid_m = first_pid_m + ((pid % num_pid_in_group) % group_size_m)
    pid_n = (pid % num_pid_in_group) // group_size_m

    offs_am = (pid_m * BLOCK_M + tl.arange(0, BLOCK_M)) % M
    offs_bn = (pid_n * BLOCK_N + tl.arange(0, BLOCK_N)) % N
    offs_k = tl.arange(0, BLOCK_K)
    a_ptrs = a_ptr + offs_am[:, None] * stride_am + offs_k[None, :] * stride_ak
    b_ptrs = b_ptr + offs_k[:, None] * stride_bk + offs_bn[None, :] * stride_bn

    acc = tl.zeros((BLOCK_M, BLOCK_N), dtype=tl.float32)
    for kk in range(0, tl.cdiv(K, BLOCK_K)):
        a = tl.load(a_ptrs, mask=offs_k[None, :] < K - kk * BLOCK_K, other=0.0)
        b = tl.load(b_ptrs, mask=offs_k[:, None] < K - kk * BLOCK_K, other=0.0)
        acc = tl.dot(a, b, acc)
        a_ptrs += BLOCK_K * stride_ak
        b_ptrs += BLOCK_K * stride_bk

    c = acc.to(c_ptr.dtype.element_ty)
    offs_cm = pid_m * BLOCK_M + tl.arange(0, BLOCK_M)
    offs_cn = pid_n * BLOCK_N + tl.arange(0, BLOCK_N)
    c_ptrs = c_ptr + offs_cm[:, None] * stride_cm + offs_cn[None, :] * stride_cn
    mask = (offs_cm[:, None] < M) & (offs_cn[None, :] < N)
    tl.store(c_ptrs, c, mask=mask)

# config = {"BLOCK_K": 64, "BLOCK_M": 256, "BLOCK_N": 256, "GROUP_M": 1, "arch": "sm_100", "dtype": "fp8e4m3", "num_ctas": 1, "num_stages": 3, "num_warps": 4}
# arch = sm_100


// ===== COMPILED SASS (sm_100a) =====

	.target	sm_100a

	.elftype	@"ET_EXEC"


//--------------------- .note.nv.tkinfo           --------------------------
	.section	.note.nv.tkinfo,"",@"SHT_NOTE"
	.sectionflags	@"SHF_NOTE_NV_TKINFO"
	.tkinfo
        /*0018*/ 	.word	0x00000081
        /*0030*/ 	.string	""
        /*0030*/ 	.string	"ptxas-blackwell"
        /*0030*/ 	.string	"Cuda compilation tools, release 12.9, V12.9.86"
        /*0030*/ 	.string	"Build cuda_12.9.r12.9/compiler.36037853_0"
        /*0030*/ 	.string	"-v  -suppress-debug-info  -lineinfo  -arch sm_100a "



//--------------------- .note.nv.cuver            --------------------------
	.section	.note.nv.cuver,"",@"SHT_NOTE"
	.sectionflags	@"SHF_NOTE_NV_CUVER"
        /*0018*/ 	.short	0x0001
        /*001a*/ 	.short	0x0064
        /*001c*/ 	.short	0x0001
        /*001e*/ 	.short	0x0000
        /*0020*/ 	.short	0x0001
        /*0022*/ 	.short	0x0000


//--------------------- .nv.info                  --------------------------
	.section	.nv.info,"",@"SHT_CUDA_INFO"
	.align	4


	//----- nvinfo : EIATTR_REGCOUNT
	.align		4
        /*0000*/ 	.byte	0x04, 0x2f
        /*0002*/ 	.short	(.L_4 - .L_3)
	.align		4
.L_3:
        /*0004*/ 	.word	index@(matmul_kernel)
        /*0008*/ 	.word	0x00000060


	//----- nvinfo : EIATTR_FRAME_SIZE
	.align		4
.L_4:
        /*000c*/ 	.byte	0x04, 0x11
        /*000e*/ 	.short	(.L_6 - .L_5)
	.align		4
.L_5:
        /*0010*/ 	.word	index@($__internal_2_$__cuda_sm10x_tcgen05_guardrail_trap_unallocated_columns_being_dealloced)
        /*0014*/ 	.word	0x00001080


	//----- nvinfo : EIATTR_FRAME_SIZE
	.align		4
.L_6:
        /*0018*/ 	.byte	0x04, 0x11
        /*001a*/ 	.short	(.L_8 - .L_7)
	.align		4
.L_7:
        /*001c*/ 	.word	index@($__internal_1_$__cuda_sm10x_tcgen05_guardrail_trap_phase_invalid_during_alloc)
        /*0020*/ 	.word	0x00001080


	//----- nvinfo : EIATTR_FRAME_SIZE
	.align		4
.L_8:
        /*0024*/ 	.byte	0x04, 0x11
        /*0026*/ 	.short	(.L_10 - .L_9)
	.align		4
.L_9:
        /*0028*/ 	.word	index@($__internal_0_$__cuda_sm10x_tcgen05_guardrail_trap_col_being_dealloced_not_returned_by_alloc)
        /*002c*/ 	.word	0x00001080


	//----- nvinfo : EIATTR_FRAME_SIZE
	.align		4
.L_10:
        /*0030*/ 	.byte	0x04, 0x11
        /*0032*/ 	.short	(.L_12 - .L_11)
	.align		4
.L_11:
        /*0034*/ 	.word	index@(matmul_kernel)
        /*0038*/ 	.word	0x00001080


	//----- nvinfo : EIATTR_MIN_STACK_SIZE
	.align		4
.L_12:
        /*003c*/ 	.byte	0x04, 0x12
        /*003e*/ 	.short	(.L_14 - .L_13)
	.align		4
.L_13:
        /*0040*/ 	.word	index@(matmul_kernel)
        /*0044*/ 	.word	0x00001080
.L_14:


//--------------------- .nv.info.matmul_kernel    --------------------------
	.section	.nv.info.matmul_kernel,"",@"SHT_CUDA_INFO"
	.sectionflags	@""
	.align	4


	//----- nvinfo : EIATTR_CUDA_API_VERSION
	.align		4
        /*0000*/ 	.byte	0x04, 0x37
        /*0002*/ 	.short	(.L_16 - .L_15)
.L_15:
        /*0004*/ 	.word	0x00000081


	//----- nvinfo : EIATTR_KPARAM_INFO
	.align		4
.L_16:
        /*0008*/ 	.byte	0x04, 0x17
        /*000a*/ 	.short	(.L_18 - .L_17)
.L_17:
        /*000c*/ 	.word	0x00000000
        /*0010*/ 	.short	0x000d
        /*0012*/ 	.short	0x0048
        /*0014*/ 	.byte	0x00, 0xf4, 0x21, 0x00


	//----- nvinfo : EIATTR_KPARAM_INFO
	.align		4
.L_18:
        /*0018*/ 	.byte	0x04, 0x17
        /*001a*/ 	.short	(.L_20 - .L_19)
.L_19:
        /*001c*/ 	.word	0x00000000
        /*0020*/ 	.short	0x000c
        /*0022*/ 	.short	0x0040
        /*0024*/ 	.byte	0x00, 0xf4, 0x21, 0x00


	//----- nvinfo : EIATTR_KPARAM_INFO
	.align		4
.L_20:
        /*0028*/ 	.byte	0x04, 0x17
        /*002a*/ 	.short	(.L_22 - .L_21)
.L_21:
        /*002c*/ 	.word	0x00000000
        /*0030*/ 	.short	0x000b
        /*0032*/ 	.short	0x0038
        /*0034*/ 	.byte	0x00, 0xf0, 0x11, 0x00


	//----- nvinfo : EIATTR_KPARAM_INFO
	.align		4
.L_22:
        /*0038*/ 	.byte	0x04, 0x17
        /*003a*/ 	.short	(.L_24 - .L_23)
.L_23:
        /*003c*/ 	.word	0x00000000
        /*0040*/ 	.short	0x000a
        /*0042*/ 	.short	0x0034
        /*0044*/ 	.byte	0x00, 0xf0, 0x11, 0x00


	//----- nvinfo : EIATTR_KPARAM_INFO
	.align		4
.L_24:
        /*0048*/ 	.byte	0x04, 0x17
        /*004a*/ 	.short	(.L_26 - .L_25)
.L_25:
        /*004c*/ 	.word	0x00000000
        /*0050*/ 	.short	0x0009
        /*0052*/ 	.short	0x0030
        /*0054*/ 	.byte	0x00, 0xf0, 0x11, 0x00


	//----- nvinfo : EIATTR_KPARAM_INFO
	.align		4
.L_26:
        /*0058*/ 	.byte	0x04, 0x17
        /*005a*/ 	.short	(.L_28 - .L_27)
.L_27:
        /*005c*/ 	.word	0x00000000
        /*0060*/ 	.short	0x0008
        /*0062*/ 	.short	0x002c
        /*0064*/ 	.byte	0x00, 0xf0, 0x11, 0x00


	//----- nvinfo : EIATTR_KPARAM_INFO
	.align		4
.L_28:
        /*0068*/ 	.byte	0x04, 0x17
        /*006a*/ 	.short	(.L_30 - .L_29)
.L_29:
        /*006c*/ 	.word	0x00000000
        /*0070*/ 	.short	0x0007
        /*0072*/ 	.short	0x0028
        /*0074*/ 	.byte	0x00, 0xf0, 0x11, 0x00


	//----- nvinfo : EIATTR_KPARAM_INFO
	.align		4
.L_30:
        /*0078*/ 	.byte	0x04, 0x17
        /*007a*/ 	.short	(.L_32 - .L_31)
.L_31:
        /*007c*/ 	.word	0x00000000
        /*0080*/ 	.short	0x0006
        /*0082*/ 	.short	0x0024
        /*0084*/ 	.byte	0x00, 0xf0, 0x11, 0x00


	//----- nvinfo : EIATTR_KPARAM_INFO
	.align		4
.L_32:
        /*0088*/ 	.byte	0x04, 0x17
        /*008a*/ 	.short	(.L_34 - .L_33)
.L_33:
        /*008c*/ 	.word	0x00000000
        /*0090*/ 	.short	0x0005
        /*0092*/ 	.short	0x0020
        /*0094*/ 	.byte	0x00, 0xf0, 0x11, 0x00


	//----- nvinfo : EIATTR_KPARAM_INFO
	.align		4
.L_34:
        /*0098*/ 	.byte	0x04, 0x17
        /*009a*/ 	.short	(.L_36 - .L_35)
.L_35:
        /*009c*/ 	.word	0x00000000
        /*00a0*/ 	.short	0x0004
        /*00a2*/ 	.short	0x001c
        /*00a4*/ 	.byte	0x00, 0xf0, 0x11, 0x00


	//----- nvinfo : EIATTR_KPARAM_INFO
	.align		4
.L_36:
        /*00a8*/ 	.byte	0x04, 0x17
        /*00aa*/ 	.short	(.L_38 - .L_37)
.L_37:
        /*00ac*/ 	.word	0x00000000
        /*00b0*/ 	.short	0x0003
        /*00b2*/ 	.short	0x0018
        /*00b4*/ 	.byte	0x00, 0xf0, 0x11, 0x00


	//----- nvinfo : EIATTR_KPARAM_INFO
	.align		4
.L_38:
        /*00b8*/ 	.byte	0x04, 0x17
        /*00ba*/ 	.short	(.L_40 - .L_39)
.L_39:
        /*00bc*/ 	.word	0x00000000
        /*00c0*/ 	.short	0x0002
        /*00c2*/ 	.short	0x0010
        /*00c4*/ 	.byte	0x00, 0xf4, 0x21, 0x00


	//----- nvinfo : EIATTR_KPARAM_INFO
	.align		4
.L_40:
        /*00c8*/ 	.byte	0x04, 0x17
        /*00ca*/ 	.short	(.L_42 - .L_41)
.L_41:
        /*00cc*/ 	.word	0x00000000
        /*00d0*/ 	.short	0x0001
        /*00d2*/ 	.short	0x0008
        /*00d4*/ 	.byte	0x00, 0xf4, 0x21, 0x00


	//----- nvinfo : EIATTR_KPARAM_INFO
	.align		4
.L_42:
        /*00d8*/ 	.byte	0x04, 0x17
        /*00da*/ 	.short	(.L_44 - .L_43)
.L_43:
        /*00dc*/ 	.word	0x00000000
        /*00e0*/ 	.short	0x0000
        /*00e2*/ 	.short	0x0000
        /*00e4*/ 	.byte	0x00, 0xf4, 0x21, 0x00


	//----- nvinfo : EIATTR_AT_ENTRY_FRAGMENTS
	.align		4
.L_44:
        /*00e8*/ 	.byte	0x04, 0x4f
        /*00ea*/ 	.short	(.L_46 - .L_45)


	//   ....[0]....
.L_45:
        /*00ec*/ 	.word	0x00000004


	//----- nvinfo : EIATTR_RESERVED_SMEM_USED
	.align		4
.L_46:
        /*00f0*/ 	.byte	0x01, 0x41
	.zero		2


	//----- nvinfo : EIATTR_SPARSE_MMA_MASK
	.align		4
        /*00f4*/ 	.byte	0x03, 0x50
        /*00f6*/ 	.short	0x0000


	//----- nvinfo : EIATTR_TCGEN05_1CTA_USED
	.align		4
        /*00f8*/ 	.byte	0x01, 0x51
	.zero		2


	//----- nvinfo : EIATTR_MAXREG_COUNT
	.align		4
        /*00fc*/ 	.byte	0x03, 0x1b
        /*00fe*/ 	.short	0x00ff


	//----- nvinfo : EIATTR_NUM_BARRIERS
	.align		4
        /*0100*/ 	.byte	0x02, 0x4c
        /*0102*/ 	.byte	0x01
	.zero		1


	//----- nvinfo : EIATTR_ANNOTATIONS
	.align		4
        /*0104*/ 	.byte	0x04, 0x55
        /*0106*/ 	.short	(.L_48 - .L_47)


	//   ....[0]....
.L_47:
        /*0108*/ 	.word	0x00000001
        /*010c*/ 	.byte	0xf0, 0x03, 0x00, 0x00, 0x01, 0x00, 0x00, 0x00, 0x10, 0x04, 0x00, 0x00, 0x01, 0x00, 0x00, 0x00
        /* <DEDUP_REMOVED lines=2391> */
        /*968c*/ 	.byte	0x00, 0xf4, 0x03, 0x00


	//----- nvinfo : EIATTR_INT_WARP_WIDE_INSTR_OFFSETS
	.align		4
.L_48:
        /*9690*/ 	.byte	0x04, 0x31
        /*9692*/ 	.short	(.L_50 - .L_49)


	//   ....[0]....
.L_49:
        /*9694*/ 	.word	0x00003960


	//   ....[1]....
        /*9698*/ 	.word	0x00003970


	//   ....[2]....
        /*969c*/ 	.word	0x000113f0


	//   ....[3]....
        /*96a0*/ 	.word	0x0003f8c0


	//   ....[4]....
        /*96a4*/ 	.word	0x0003f910


	//----- nvinfo : EIATTR_COOP_GROUP_MASK_REGIDS
	.align		4
.L_50:
        /*96a8*/ 	.byte	0x04, 0x29
        /*96aa*/ 	.short	(.L_52 - .L_51)


	//   ....[0]....
.L_51:
        /*96ac*/ 	.word	0xffffffff


	//   ....[1]....
        /*96b0*/ 	.word	0xffffffff


	//   ....[2]....
        /*96b4*/ 	.word	0xffffffff


	//   ....[3]....
        /*96b8*/ 	.word	0xffffffff


	//----- nvinfo : EIATTR_COOP_GROUP_INSTR_OFFSETS
	.align		4
.L_52:
        /*96bc*/ 	.byte	0x04, 0x28
        /*96be*/ 	.short	(.L_54 - .L_53)


	//   ....[0]....
.L_53:
        /*96c0*/ 	.word	0x00000070


	//   ....[1]....
        /*96c4*/ 	.word	0x00000330


	//   ....[2]....
        /*96c8*/ 	.word	0x0003f750


	//   ....[3]....
        /*96cc*/ 	.word	0x0003f9c0


	//----- nvinfo : EIATTR_VRC_CTA_INIT_COUNT
	.align		4
.L_54:
        /*96d0*/ 	.byte	0x02, 0x4a
        /*96d2*/ 	.byte	0x80
	.zero		1


	//----- nvinfo : EIATTR_MBARRIER_INSTR_OFFSETS
	.align		4
        /*96d4*/ 	.byte	0x04, 0x39
        /*96d6*/ 	.short	(.L_56 - .L_55)


	//   ....[0]....
.L_55:
        /*96d8*/ 	.word	0x00003a70
        /*96dc*/ 	.word	0x000000ff
        /*96e0*/ 	.word	0x00000000
        /*96e4*/ 	.short	0x0100
        /*96e6*/ 	.byte	0x0b
	.zero		1


	//   ....[1]....
        /*96e8*/ 	.word	0x00013e00
        /*96ec*/ 	.word	0x000000ff
        /*96f0*/ 	.word	0x00010008
        /*96f4*/ 	.short	0x0100
        /*96f6*/ 	.byte	0x0a
	.zero		1


	//   ....[2]....
        /*96f8*/ 	.word	0x0001e8e0
        /*96fc*/ 	.word	0x000000ff
        /*9700*/ 	.word	0x00000000
        /*9704*/ 	.short	0x010a
        /*9706*/ 	.byte	0x0b
	.zero		1


	//   ....[3]....
        /*9708*/ 	.word	0x00027930
        /*970c*/ 	.word	0x000000ff
        /*9710*/ 	.word	0x00000000
        /*9714*/ 	.short	0x010a
        /*9716*/ 	.byte	0x0b
	.zero		1


	//   ....[4]....
        /*9718*/ 	.word	0x00027a80
        /*971c*/ 	.word	0x000000ff
        /*9720*/ 	.word	0x00010000
        /*9724*/ 	.short	0x0108
        /*9726*/ 	.byte	0x0a
	.zero		1


	//   ....[5]....
        /*9728*/ 	.word	0x00027bc0
        /*972c*/ 	.word	0x000000ff
        /*9730*/ 	.word	0x00010008
        /*9734*/ 	.short	0x0108
        /*9736*/ 	.byte	0x0a
	.zero		1


	//   ....[6]....
        /*9738*/ 	.word	0x0003f9e0
        /*973c*/ 	.word	0x000000ff
        /*9740*/ 	.word	0x00000000
        /*9744*/ 	.short	0x010a
        /*9746*/ 	.byte	0x0b
	.zero		1


	//   ....[7]....
        /*9748*/ 	.word	0x0003fa10
        /*974c*/ 	.word	0x000000ff
        /*9750*/ 	.word	0x00000000
        /*9754*/ 	.short	0x010a
        /*9756*/ 	.byte	0x0b
	.zero		1


	//----- nvinfo : EIATTR_NUM_MBARRIERS
	.align		4
.L_56:
        /*9758*/ 	.byte	0x03, 0x38
        /*975a*/ 	.short	0x0002


	//----- nvinfo : EIATTR_EXIT_INSTR_OFFSETS
	.align		4
        /*975c*/ 	.byte	0x04, 0x1c
        /*975e*/ 	.short	(.L_58 - .L_57)


	//   ....[0]....
.L_57:
        /*9760*/ 	.word	0x0003f9d0


	//----- nvinfo : EIATTR_REQNTID
	.align		4
.L_58:
        /*9764*/ 	.byte	0x04, 0x10
        /*9766*/ 	.short	(.L_60 - .L_59)
.L_59:
        /*9768*/ 	.word	0x00000080
        /*976c*/ 	.word	0x00000001
        /*9770*/ 	.word	0x00000001


	//----- nvinfo : EIATTR_CRS_STACK_SIZE
	.align		4
.L_60:
        /*9774*/ 	.byte	0x04, 0x1e
        /*9776*/ 	.short	(.L_62 - .L_61)
.L_61:
        /*9778*/ 	.word	0x00000000


	//----- nvinfo : EIATTR_CBANK_PARAM_SIZE
	.align		4
.L_62:
        /*977c*/ 	.byte	0x03, 0x19
        /*977e*/ 	.short	0x0050


	//----- nvinfo : EIATTR_PARAM_CBANK
	.align		4
        /*9780*/ 	.byte	0x04, 0x0a
        /*9782*/ 	.short	(.L_64 - .L_63)
	.align		4
.L_63:
        /*9784*/ 	.word	index@(.nv.constant0.matmul_kernel)
        /*9788*/ 	.short	0x0380
        /*978a*/ 	.short	0x0050


	//----- nvinfo : EIATTR_SW_WAR
	.align		4
.L_64:
        /*978c*/ 	.byte	0x04, 0x36
        /*978e*/ 	.short	(.L_66 - .L_65)
.L_65:
        /*9790*/ 	.word	0x00000008
.L_66:


//--------------------- .nv.compat                --------------------------
	.section	.nv.compat,"",@"SHT_CUDA_COMPAT_INFO"
	.align	4
        /*0000*/ 	.byte	0x02, 0x02, 0x02, 0x00, 0x02, 0x05, 0x05, 0x00, 0x02, 0x03, 0x00, 0x00, 0x02, 0x06, 0x01, 0x00


//--------------------- .nv.callgraph             --------------------------
	.section	.nv.callgraph,"",@"SHT_CUDA_CALLGRAPH"
	.align	4
	.sectionentsize	8
	.align		4
        /*0000*/ 	.word	0x00000000
	.align		4
        /*0004*/ 	.word	0xffffffff
	.align		4
        /*0008*/ 	.word	0x00000000
	.align		4
        /*000c*/ 	.word	0xfffffffe
	.align		4
        /*0010*/ 	.word	0x00000000
	.align		4
        /*0014*/ 	.word	0xfffffffd
	.align		4
        /*0018*/ 	.word	0x00000000
	.align		4
        /*001c*/ 	.word	0xfffffffc


//--------------------- .text.matmul_kernel       --------------------------
	.section	.text.matmul_kernel,"ax",@progbits
	.align	128
        .global         matmul_kernel
        .type           matmul_kernel,@function
        .size           matmul_kernel,(.L_x_20 - matmul_kernel)
        .other          matmul_kernel,@"STO_CUDA_ENTRY STV_DEFAULT"
matmul_kernel:
.text.matmul_kernel:
[----:B------:R-:W0:Y:S01]  /*0000*/  LDC R1, c[0x0][0x37c] ;  /* 0x0000df00ff017b82 */ /* 0x000e220000000800 */
[----:B------:R-:W1:Y:S01]  /*0010*/  S2R R0, SR_TID.X ;  /* 0x0000000000007919 */ /* 0x000e620000002100 */
[----:B0-----:R-:W-:Y:S01]  /*0020*/  VIADD R1, R1, 0xffffef80 ;  /* 0xffffef8001017836 */ /* 0x001fe20000000000 */
[----:B-1----:R-:W-:-:S13]  /*0030*/  ISETP.GE.U32.AND P0, PT, R0, 0x20, PT ;  /* 0x000000200000780c */ /* 0x002fda0003f06070 */
[----:B------:R-:W-:Y:S02]  /*0040*/  VOTEU.ANY UP0, P0 ;  /* 0x0000000000ff7886 */ /* 0x000fe40000000100 */
[----:B------:R-:W-:Y:S05]  /*0050*/  BRA.U UP0, `(.L_x_0) ;  /* 0x0000000100b87547 */ /* 0x000fea000b800000 */
[----:B------:R-:W0:Y:S01]  /*0060*/  S2UR UR6, SR_CgaCtaId ;  /* 0x00000000000679c3 */ /* 0x000e220000008800 */
[----:B------:R-:W-:Y:S01]  /*0070*/  NOP ;  /* 0x0000000000007918 */ /* 0x000fe20000000000 */
[----:B------:R-:W-:Y:S02]  /*0080*/  UMOV UR4, 0x40 ;  /* 0x0000004000047882 */ /* 0x000fe40000000000 */
[----:B0-----:R-:W-:-:S09]  /*0090*/  ULEA UR4, UR6, UR4, 0x18 ;  /* 0x0000000406047291 */ /* 0x001fd2000f8ec0ff */
[----:B------:R-:W0:Y:S01]  /*00a0*/  LDS.U8 R0, [UR4] ;  /* 0x00000004ff007984 */ /* 0x000e220008000000 */
[----:B------:R-:W-:Y:S02]  /*00b0*/  UMOV UR4, 0x400 ;  /* 0x0000040000047882 */ /* 0x000fe40000000000 */
[----:B------:R-:W-:Y:S01]  /*00c0*/  ULEA UR4, UR6, UR4, 0x18 ;  /* 0x0000000406047291 */ /* 0x000fe2000f8ec0ff */
[----:B0-----:R-:W-:-:S13]  /*00d0*/  ISETP.NE.AND P0, PT, R0, RZ, PT ;  /* 0x000000ff0000720c */ /* 0x001fda0003f05270 */
[----:B------:R-:W-:Y:S05]  /*00e0*/  @P0 BRA `(.L_x_1) ;  /* 0x00000000007c0947 */ /* 0x000fea0003800000 */
[----:B------:R-:W-:-:S13]  /*00f0*/  ELECT P0, URZ, PT ;  /* 0x0000000000ff782f */ /* 0x000fda0003800000 */
[----:B------:R-:W-:Y:S05]  /*0100*/  @!P0 BRA `(.L_x_2) ;  /* 0x0000000000848947 */ /* 0x000fea0003800000 */
[----:B------:R-:W-:Y:S01]  /*0110*/  UMOV UR5, 0x10 ;  /* 0x0000001000057882 */ /* 0x000fe20000000000 */
[----:B------:R-:W-:Y:S02]  /*0120*/  IMAD.MOV.U32 R4, RZ, RZ, 0x1 ;  /* 0x00000001ff047424 */ /* 0x000fe400078e00ff */
[----:B------:R-:W-:Y:S02]  /*0130*/  IMAD.MOV.U32 R5, RZ, RZ, 0xffff ;  /* 0x0000ffffff057424 */ /* 0x000fe400078e00ff */
[----:B------:R-:W-:Y:S04]  /*0140*/  DEPBAR.LE SB0, 0x36 ;  /* 0x00008d800000791a */ /* 0x000fe80000000000 */
[----:B------:R-:W0:Y:S02]  /*0150*/  UTCATOMSWS.FIND_AND_SET.ALIGN UP1, UR5, UR5 ;  /* 0x00000005000575e3 */ /* 0x000e240008020800 */
[----:B0-----:R-:W-:-:S04]  /*0160*/  PLOP3.LUT P0, PT, PT, PT, UP1, 0x80, 0x8 ;  /* 0x000000000008781c */ /* 0x001fc80003f0f018 */
[----:B------:R-:W-:-:S04]  /*0170*/  SEL R0, RZ, 0xffffffff, !P0 ;  /* 0xffffffffff007807 */ /* 0x000fc80004000000 */
[----:B------:R-:W-:Y:S01]  /*0180*/  ISETP.NE.AND P0, PT, R0, RZ, PT ;  /* 0x000000ff0000720c */ /* 0x000fe20003f05270 */
[----:B------:R-:W-:-:S12]  /*0190*/  IMAD.U32 R0, RZ, RZ, UR5 ;  /* 0x00000005ff007e24 */ /* 0x000fd8000f8e00ff */
[----:B------:R-:W-:Y:S05]  /*01a0*/  @P0 BRA `(.L_x_3) ;  /* 0x0000000000240947 */ /* 0x000fea0003800000 */
.L_x_4:
[----:B------:R-:W-:Y:S05]  /*01b0*/  NANOSLEEP 0x64 ;  /* 0x000000640000795d */ /* 0x000fea0003800000 */
[----:B------:R-:W-:-:S05]  /*01c0*/  UMOV UR5, 0x10 ;  /* 0x0000001000057882 */ /* 0x000fca0000000000 */
[----:B------:R-:W-:Y:S04]  /*01d0*/  DEPBAR.LE SB0, 0x36 ;  /* 0x00008d800000791a */ /* 0x000fe80000000000 */
[----:B------:R-:W0:Y:S02]  /*01e0*/  UTCATOMSWS.FIND_AND_SET.ALIGN UP1, UR5, UR5 ;  /* 0x00000005000575e3 */ /* 0x000e240008020800 */
[----:B0-----:R-:W-:-:S04]  /*01f0*/  PLOP3.LUT P0, PT, PT, PT, UP1, 0x80, 0x8 ;  /* 0x000000000008781c */ /* 0x001fc80003f0f018 */
[----:B------:R-:W-:-:S04]  /*0200*/  SEL R0, RZ, 0xffffffff, !P0 ;  /* 0xffffffffff007807 */ /* 0x000fc80004000000 */
[----:B------:R-:W-:Y:S01]  /*0210*/  ISETP.NE.AND P0, PT, R0, RZ, PT ;  /* 0x000000ff0000720c */ /* 0x000fe20003f05270 */
[----:B------:R-:W-:-:S12]  /*0220*/  IMAD.U32 R0, RZ, RZ, UR5 ;  /* 0x00000005ff007e24 */ /* 0x000fd8000f8e00ff */
[----:B------:R-:W-:Y:S05]  /*0230*/  @!P0 BRA `(.L_x_4) ;  /* 0xfffffffc00dc8947 */ /* 0x000fea000383ffff */
.L_x_3:
[C---:B------:R-:W-:Y:S01]  /*0240*/  VIADD R3, R0.reuse, 0x10 ;  /* 0x0000001000037836 */ /* 0x040fe20000000000 */
[----:B------:R-:W-:Y:S01]  /*0250*/  UMOV UR5, 0x50 ;  /* 0x0000005000057882 */ /* 0x000fe20000000000 */
[----:B------:R-:W-:Y:S01]  /*0260*/  SHF.L.U32 R2, R5, R0, RZ ;  /* 0x0000000005027219 */ /* 0x000fe200000006ff */
[----:B------:R-:W-:Y:S01]  /*0270*/  ULEA UR5, UR6, UR5, 0x18 ;  /* 0x0000000506057291 */ /* 0x000fe2000f8ec0ff */
[----:B------:R-:W-:Y:S01]  /*0280*/  IMAD.SHL.U32 R0, R0, 0x20, RZ ;  /* 0x0000002000007824 */ /* 0x000fe200078e00ff */
[----:B------:R-:W-:-:S04]  /*0290*/  SHF.L.U32 R3, R4, R3, RZ ;  /* 0x0000000304037219 */ /* 0x000fc800000006ff */
[----:B------:R-:W-:-:S05]  /*02a0*/  LOP3.LUT R2, R3, R2, RZ, 0xfc, !PT ;  /* 0x0000000203027212 */ /* 0x000fca00078efcff */
[----:B------:R0:W-:Y:S04]  /*02b0*/  ATOMS.OR RZ, [UR5], R2 ;  /* 0x00000002ffff798c */ /* 0x0001e8000b000005 */
[----:B------:R0:W-:Y:S01]  /*02c0*/  STS [UR4], R0 ;  /* 0x00000000ff007988 */ /* 0x0001e20008000804 */
[----:B------:R-:W-:Y:S05]  /*02d0*/  BRA `(.L_x_2) ;  /* 0x0000000000107947 */ /* 0x000fea0003800000 */
.L_x_1:
[----:B------:R-:W-:Y:S01]  /*02e0*/  IMAD.MOV.U32 R0, RZ, RZ, -0x1 ;  /* 0xffffffffff007424 */ /* 0x000fe200078e00ff */
[----:B------:R-:W-:-:S04]  /*02f0*/  MOV R2, 0x320 ;  /* 0x0000032000027802 */ /* 0x000fc80000000f00 */
[----:B------:R0:W-:Y:S03]  /*0300*/  STS [UR4], R0 ;  /* 0x00000000ff007988 */ /* 0x0001e60008000804 */
[----:B0-----:R-:W-:Y:S05]  /*0310*/  CALL.REL.NOINC `($__internal_1_$__cuda_sm10x_tcgen05_guardrail_trap_phase_invalid_during_alloc) ;  /* 0x000003f400d47944 */ /* 0x001fea0003c00000 */
.L_x_2:
[----:B------:R-:W-:Y:S05]  /*0320*/  WARPSYNC.ALL ;  /* 0x0000000000007948 */ /* 0x000fea0003800000 */
[----:B------:R-:W-:Y:S01]  /*0330*/  NOP ;  /* 0x0000000000007918 */ /* 0x000fe20000000000 */
.L_x_0:
[----:B------:R-:W1:Y:S01]  /*0340*/  LDC.64 R12, c[0x0][0x398] ;  /* 0x0000e600ff0c7b82 */ /* 0x000e620000000a00 */
[----:B------:R-:W2:Y:S01]  /*0350*/  S2R R9, SR_CTAID.X ;  /* 0x0000000000097919 */ /* 0x000ea20000002500 */
[----:B------:R-:W-:Y:S01]  /*0360*/  UMOV UR10, 0x400 ;  /* 0x00000400000a7882 */ /* 0x000fe20000000000 */
[----:B------:R-:W3:Y:S01]  /*0370*/  LDCU UR20, c[0x0][0x3a4] ;  /* 0x00007480ff1477ac */ /* 0x000ee20008000800 */
[----:B------:R-:W4:Y:S04]  /*0380*/  S2R R19, SR_TID.X ;  /* 0x0000000000137919 */ /* 0x000f280000002100 */
[----:B------:R-:W0:Y:S08]  /*0390*/  S2UR UR5, SR_CgaCtaId ;  /* 0x00000000000579c3 */ /* 0x000e300000008800 */
[----:B------:R-:W-:Y:S06]  /*03a0*/  BAR.SYNC.DEFER_BLOCKING 0x0 ;  /* 0x0000000000007b1d */ /* 0x000fec0000010000 */
[----:B------:R-:W0:Y:S01]  /*03b0*/  LDCU.64 UR24, c[0x0][0x358] ;  /* 0x00006b00ff1877ac */ /* 0x000e220008000a00 */
[----:B------:R-:W0:Y:S01]  /*03c0*/  LDCU.64 UR12, c[0x0][0x3a8] ;  /* 0x00007500ff0c77ac */ /* 0x000e220008000a00 */
[----:B------:R-:W0:Y:S02]  /*03d0*/  LDCU.128 UR16, c[0x0][0x380] ;  /* 0x00007000ff1077ac */ /* 0x000e240008000c00 */
[----:B01----:R-:W-:Y:S01]  /*03e0*/  VIADD R0, R13, 0xff ;  /* 0x000000ff0d007836 */ /* 0x003fe20000000000 */
[----:B------:R-:W-:Y:S04]  /*03f0*/  STL [R1+0xcf0], R13 ;  /* 0x000cf00d01007387 */ /* 0x000fe80000100800 */
[----:B------:R-:W-:Y:S01]  /*0400*/  SHF.R.S32.HI R3, RZ, 0x1f, R0 ;  /* 0x0000001fff037819 */ /* 0x000fe20000011400 */
[----:B------:R-:W-:Y:S01]  /*0410*/  STL [R1+0xcf4], R12 ;  /* 0x000cf40c01007387 */ /* 0x000fe20000100800 */
[----:B------:R-:W-:-:S02]  /*0420*/  ULEA UR10, UR5, UR10, 0x18 ;  /* 0x0000000a050a7291 */ /* 0x000fc4000f8ec0ff */
[----:B------:R-:W-:Y:S02]  /*0430*/  LEA.HI R3, R3, R0, RZ, 0x8 ;  /* 0x0000000003037211 */ /* 0x000fe400078f40ff */
[----:B--2---:R-:W-:Y:S02]  /*0440*/  IABS R8, R9 ;  /* 0x0000000900087213 */ /* 0x004fe40000000000 */
[----:B------:R-:W-:-:S04]  /*0450*/  SHF.R.S32.HI R4, RZ, 0x8, R3 ;  /* 0x00000008ff047819 */ /* 0x000fc80000011403 */
[-C--:B------:R-:W-:Y:S02]  /*0460*/  IABS R5, R4.reuse ;  /* 0x0000000400057213 */ /* 0x080fe40000000000 */
[----:B------:R-:W-:Y:S02]  /*0470*/  IABS R10, R4 ;  /* 0x00000004000a7213 */ /* 0x000fe40000000000 */
[----:B------:R-:W0:Y:S08]  /*0480*/  I2F.RP R0, R5 ;  /* 0x0000000500007306 */ /* 0x000e300000209400 */
[----:B0-----:R-:W0:Y:S02]  /*0490*/  MUFU.RCP R0, R0 ;  /* 0x0000000000007308 */ /* 0x001e240000001000 */
[----:B0-----:R-:W-:-:S02]  /*04a0*/  VIADD R2, R0, 0xffffffe ;  /* 0x0ffffffe00027836 */ /* 0x001fc40000000000 */
[----:B------:R-:W-:-:S04]  /*04b0*/  IMAD.MOV R0, RZ, RZ, -R10 ;  /* 0x000000ffff007224 */ /* 0x000fc800078e0a0a */
[----:B------:R0:W1:Y:S01]  /*04c0*/  F2I.FTZ.U32.TRUNC.NTZ R3, R2 ;  /* 0x0000000200037305 */ /* 0x000062000021f000 */
[----:B------:R-:W2:Y:S01]  /*04d0*/  LDS R10, [UR10] ;  /* 0x0000000aff0a7984 */ /* 0x000ea20008000800 */
[----:B0-----:R-:W-:Y:S02]  /*04e0*/  IMAD.MOV.U32 R2, RZ, RZ, RZ ;  /* 0x000000ffff027224 */ /* 0x001fe400078e00ff */
[----:B-1----:R-:W-:-:S04]  /*04f0*/  IMAD.MOV R6, RZ, RZ, -R3 ;  /* 0x000000ffff067224 */ /* 0x002fc800078e0a03 */
[----:B------:R-:W-:Y:S02]  /*0500*/  IMAD R7, R6, R5, RZ ;  /* 0x0000000506077224 */ /* 0x000fe400078e02ff */
[----:B------:R-:W-:Y:S02]  /*0510*/  IMAD.MOV.U32 R6, RZ, RZ, R8 ;  /* 0x000000ffff067224 */ /* 0x000fe400078e0008 */
[----:B------:R-:W-:-:S06]  /*0520*/  IMAD.HI.U32 R3, R3, R7, R2 ;  /* 0x0000000703037227 */ /* 0x000fcc00078e0002 */
[----:B------:R-:W-:-:S04]  /*0530*/  IMAD.HI.U32 R3, R3, R6, RZ ;  /* 0x0000000603037227 */ /* 0x000fc800078e00ff */
[----:B------:R-:W-:Y:S01]  /*0540*/  IMAD R0, R3, R0, R6 ;  /* 0x0000000003007224 */ /* 0x000fe200078e0206 */
[----:B------:R-:W-:Y:S04]  /*0550*/  BAR.SYNC.DEFER_BLOCKING 0x0 ;  /* 0x0000000000007b1d */ /* 0x000fe80000010000 */
[----:B------:R-:W-:Y:S02]  /*0560*/  ISETP.GT.U32.AND P1, PT, R5, R0, PT ;  /* 0x000000000500720c */ /* 0x000fe40003f24070 */
[----:B--2---:R-:W-:-:S11]  /*0570*/  R2UR UR8, R10 ;  /* 0x000000000a0872ca */ /* 0x004fd600000e0000 */
[----:B------:R-:W-:Y:S02]  /*0580*/  @!P1 IMAD.IADD R0, R0, 0x1, -R5 ;  /* 0x0000000100009824 */ /* 0x000fe400078e0a05 */
[----:B------:R-:W-:Y:S01]  /*0590*/  @!P1 VIADD R3, R3, 0x1 ;  /* 0x0000000103039836 */ /* 0x000fe20000000000 */
[----:B------:R-:W-:Y:S02]  /*05a0*/  ISETP.NE.AND P1, PT, R4, RZ, PT ;  /* 0x000000ff0400720c */ /* 0x000fe40003f25270 */
[----:B------:R-:W-:Y:S02]  /*05b0*/  ISETP.GE.U32.AND P0, PT, R0, R5, PT ;  /* 0x000000050000720c */ /* 0x000fe40003f06070 */
[----:B------:R-:W-:Y:S02]  /*05c0*/  LOP3.LUT R0, R9, R4, RZ, 0x3c, !PT ;  /* 0x0000000409007212 */ /* 0x000fe400078e3cff */
[----:B------:R-:W-:Y:S02]  /*05d0*/  IABS R5, R13 ;  /* 0x0000000d00057213 */ /* 0x000fe40000000000 */
[----:B------:R-:W-:Y:S01]  /*05e0*/  ISETP.GE.AND P2, PT, R0, RZ, PT ;  /* 0x000000ff0000720c */ /* 0x000fe20003f46270 */
[----:B------:R-:W-:-:S06]  /*05f0*/  VIADD R0, R12, 0xff ;  /* 0x000000ff0c007836 */ /* 0x000fcc0000000000 */
[----:B------:R-:W-:-:S04]  /*0600*/  @P0 VIADD R3, R3, 0x1 ;  /* 0x0000000103030836 */ /* 0x000fc80000000000 */
[----:B------:R-:W-:Y:S01]  /*0610*/  IMAD.MOV.U32 R22, RZ, RZ, R3 ;  /* 0x000000ffff167224 */ /* 0x000fe200078e0003 */
[----:B------:R-:W-:-:S03]  /*0620*/  SHF.R.S32.HI R3, RZ, 0x1f, R0 ;  /* 0x0000001fff037819 */ /* 0x000fc60000011400 */
[----:B------:R-:W-:Y:S01]  /*0630*/  @!P2 IMAD.MOV R22, RZ, RZ, -R22 ;  /* 0x000000ffff16a224 */ /* 0x000fe200078e0a16 */
[----:B------:R-:W-:Y:S02]  /*0640*/  LEA.HI R3, R3, R0, RZ, 0x8 ;  /* 0x0000000003037211 */ /* 0x000fe400078f40ff */
[----:B------:R-:W-:-:S04]  /*0650*/  @!P1 LOP3.LUT R22, RZ, R4, RZ, 0x33, !PT ;  /* 0x00000004ff169212 */ /* 0x000fc800078e33ff */
[----:B------:R-:W-:Y:S01]  /*0660*/  LEA.HI.SX32 R3, R3, -R22, 0x18 ;  /* 0x8000001603037211 */ /* 0x000fe200078fc2ff */
[----:B------:R-:W-:-:S03]  /*0670*/  IMAD.MOV R2, RZ, RZ, -R22 ;  /* 0x000000ffff027224 */ /* 0x000fc600078e0a16 */
[----:B------:R-:W-:Y:S01]  /*0680*/  VIMNMX R24, PT, PT, R3, 0x1, PT ;  /* 0x0000000103187848 */ /* 0x000fe20003fe0100 */
[----:B------:R-:W-:Y:S01]  /*0690*/  IMAD R17, R4, R2, R9 ;  /* 0x0000000204117224 */ /* 0x000fe200078e0209 */
[----:B------:R-:W-:Y:S01]  /*06a0*/  IABS R3, R12 ;  /* 0x0000000c00037213 */ /* 0x000fe20000000000 */
[----:B------:R-:W-:Y:S01]  /*06b0*/  I2F.RP R4, R5 ;  /* 0x0000000500047306 */ /* 0x000fe20000209400 */
[----:B------:R-:W-:-:S07]  /*06c0*/  IABS R11, R24 ;  /* 0x00000018000b7213 */ /* 0x000fce0000000000 */
[----:B------:R-:W0:Y:S08]  /*06d0*/  I2F.RP R0, R11 ;  /* 0x0000000b00007306 */ /* 0x000e300000209400 */
[----:B------:R-:W1:Y:S08]  /*06e0*/  I2F.RP R2, R3 ;  /* 0x0000000300027306 */ /* 0x000e700000209400 */
[----:B0-----:R-:W0:Y:S08]  /*06f0*/  MUFU.RCP R0, R0 ;  /* 0x0000000000007308 */ /* 0x001e300000001000 */
[----:B------:R-:W-:Y:S08]  /*0700*/  MUFU.RCP R4, R4 ;  /* 0x0000000400047308 */ /* 0x000ff00000001000 */
[----:B-1----:R-:W-:Y:S01]  /*0710*/  MUFU.RCP R2, R2 ;  /* 0x0000000200027308 */ /* 0x002fe20000001000 */
[----:B0-----:R-:W-:Y:S01]  /*0720*/  VIADD R6, R0, 0xffffffe ;  /* 0x0ffffffe00067836 */ /* 0x001fe20000000000 */
[----:B------:R-:W-:-:S06]  /*0730*/  IABS R0, R17 ;  /* 0x0000001100007213 */ /* 0x000fcc0000000000 */
[----:B------:R0:W1:Y:S02]  /*0740*/  F2I.FTZ.U32.TRUNC.NTZ R7, R6 ;  /* 0x0000000600077305 */ /* 0x000064000021f000 */
[----:B0-----:R-:W-:Y:S02]  /*0750*/  IMAD.MOV.U32 R6, RZ, RZ, RZ ;  /* 0x000000ffff067224 */ /* 0x001fe400078e00ff */
[----:B-1----:R-:W-:-:S04]  /*0760*/  IMAD.MOV R8, RZ, RZ, -R7 ;  /* 0x000000ffff087224 */ /* 0x002fc800078e0a07 */
[----:B------:R-:W-:Y:S01]  /*0770*/  IMAD R9, R8, R11, RZ ;  /* 0x0000000b08097224 */ /* 0x000fe200078e02ff */
[----:B------:R-:W-:-:S03]  /*0780*/  IABS R8, R24 ;  /* 0x0000001800087213 */ /* 0x000fc60000000000 */
[----:B------:R-:W-:-:S04]  /*0790*/  IMAD.HI.U32 R6, R7, R9, R6 ;  /* 0x0000000907067227 */ /* 0x000fc800078e0006 */
[----:B------:R-:W-:Y:S02]  /*07a0*/  IMAD.MOV.U32 R7, RZ, RZ, R0 ;  /* 0x000000ffff077224 */ /* 0x000fe400078e0000 */
[----:B------:R-:W-:Y:S02]  /*07b0*/  IMAD.MOV R0, RZ, RZ, -R8 ;  /* 0x000000ffff007224 */ /* 0x000fe400078e0a08 */
[----:B------:R-:W-:-:S04]  /*07c0*/  IMAD.HI.U32 R6, R6, R7, RZ ;  /* 0x0000000706067227 */ /* 0x000fc800078e00ff */
[----:B------:R-:W-:Y:S02]  /*07d0*/  IMAD R0, R6, R0, R7 ;  /* 0x0000000006007224 */ /* 0x000fe400078e0207 */
[----:B------:R-:W-:Y:S02]  /*07e0*/  VIADD R7, R4, 0xffffffe ;  /* 0x0ffffffe04077836 */ /* 0x000fe40000000000 */
[----:B------:R-:W-:Y:S01]  /*07f0*/  VIADD R8, R2, 0xffffffe ;  /* 0x0ffffffe02087836 */ /* 0x000fe20000000000 */
[----:B------:R-:W-:-:S03]  /*0800*/  ISETP.GT.U32.AND P1, PT, R11, R0, PT ;  /* 0x000000000b00720c */ /* 0x000fc60003f24070 */
[----:B------:R-:W0:Y:S08]  /*0810*/  F2I.FTZ.U32.TRUNC.NTZ R7, R7 ;  /* 0x0000000700077305 */ /* 0x000e30000021f000 */
[----:B------:R1:W2:Y:S02]  /*0820*/  F2I.FTZ.U32.TRUNC.NTZ R9, R8 ;  /* 0x0000000800097305 */ /* 0x0002a4000021f000 */
[----:B------:R-:W-:-:S02]  /*0830*/  @!P1 IMAD.IADD R0, R0, 0x1, -R11 ;  /* 0x0000000100009824 */ /* 0x000fc400078e0a0b */
[----:B------:R-:W-:Y:S01]  /*0840*/  @!P1 VIADD R6, R6, 0x1 ;  /* 0x0000000106069836 */ /* 0x000fe20000000000 */
[----:B------:R-:W-:Y:S02]  /*0850*/  ISETP.NE.AND P1, PT, R24, RZ, PT ;  /* 0x000000ff1800720c */ /* 0x000fe40003f25270 */
[----:B------:R-:W-:Y:S01]  /*0860*/  ISETP.GE.U32.AND P0, PT, R0, R11, PT ;  /* 0x0000000b0000720c */ /* 0x000fe20003f06070 */
[----:B0-----:R-:W-:Y:S01]  /*0870*/  IMAD.MOV R2, RZ, RZ, -R7 ;  /* 0x000000ffff027224 */ /* 0x001fe200078e0a07 */
[----:B------:R-:W-:Y:S01]  /*0880*/  LOP3.LUT R0, R17, R24, RZ, 0x3c, !PT ;  /* 0x0000001811007212 */ /* 0x000fe200078e3cff */
[----:B-1----:R-:W-:Y:S01]  /*0890*/  IMAD.MOV.U32 R8, RZ, RZ, RZ ;  /* 0x000000ffff087224 */ /* 0x002fe200078e00ff */
[--C-:B----4-:R-:W-:Y:S01]  /*08a0*/  SHF.R.U32.HI R11, RZ, 0x6, R19.reuse ;  /* 0x00000006ff0b7819 */ /* 0x110fe20000011613 */
[----:B------:R-:W-:Y:S01]  /*08b0*/  IMAD R15, R2, R5, RZ ;  /* 0x00000005020f7224 */ /* 0x000fe200078e02ff */
[----:B------:R-:W-:Y:S02]  /*08c0*/  ISETP.GE.AND P2, PT, R0, RZ, PT ;  /* 0x000000ff0000720c */ /* 0x000fe40003f46270 */
[----:B------:R-:W-:-:S02]  /*08d0*/  SHF.R.U32.HI R0, RZ, 0x5, R19 ;  /* 0x00000005ff007819 */ /* 0x000fc40000011613 */
[----:B------:R-:W-:Y:S02]  /*08e0*/  SGXT.U32 R11, R11, 0x1 ;  /* 0x000000010b0b781a */ /* 0x000fe40000000000 */
[----:B------:R-:W-:Y:S01]  /*08f0*/  R2UR UR7, R0 ;  /* 0x00000000000772ca */ /* 0x000fe200000e0000 */
[----:B------:R-:W-:Y:S02]  /*0900*/  @P0 VIADD R6, R6, 0x1 ;  /* 0x0000000106060836 */ /* 0x000fe40000000000 */
[----:B--2---:R-:W-:Y:S02]  /*0910*/  IMAD.MOV R0, RZ, RZ, -R9 ;  /* 0x000000ffff007224 */ /* 0x004fe400078e0a09 */
[----:B------:R-:W-:Y:S02]  /*0920*/  IMAD.MOV.U32 R69, RZ, RZ, R6 ;  /* 0x000000ffff457224 */ /* 0x000fe400078e0006 */
[----:B------:R-:W-:Y:S02]  /*0930*/  IMAD.MOV.U32 R6, RZ, RZ, RZ ;  /* 0x000000ffff067224 */ /* 0x000fe400078e00ff */
[----:B------:R-:W-:Y:S01]  /*0940*/  @!P2 IMAD.MOV R69, RZ, RZ, -R69 ;  /* 0x000000ffff45a224 */ /* 0x000fe200078e0a45 */
[----:B------:R-:W-:Y:S01]  /*0950*/  @!P1 LOP3.LUT R69, RZ, R24, RZ, 0x33, !PT ;  /* 0x00000018ff459212 */ /* 0x000fe200078e33ff */
[----:B------:R-:W-:-:S04]  /*0960*/  IMAD.HI.U32 R7, R7, R15, R6 ;  /* 0x0000000f07077227 */ /* 0x000fc800078e0006 */
[----:B------:R-:W-:Y:S02]  /*0970*/  IMAD.SHL.U32 R68, R69, 0x100, RZ ;  /* 0x0000010045447824 */ /* 0x000fe400078e00ff */
[----:B------:R-:W-:Y:S02]  /*0980*/  IMAD R15, R0, R3, RZ ;  /* 0x00000003000f7224 */ /* 0x000fe400078e02ff */
[----:B------:R-:W-:Y:S01]  /*0990*/  IMAD.MOV R69, RZ, RZ, -R69 ;  /* 0x000000ffff457224 */ /* 0x000fe200078e0a45 */
[----:B------:R-:W-:Y:S01]  /*09a0*/  LEA.HI R10, R19, R68, RZ, 0x1a ;  /* 0x00000044130a7211 */ /* 0x000fe200078fd0ff */
[----:B------:R-:W-:Y:S01]  /*09b0*/  STL [R1+0xcf8], R68 ;  /* 0x000cf84401007387 */ /* 0x000fe20000100800 */
[----:B------:R-:W-:Y:S01]  /*09c0*/  LOP3.LUT R6, R68, R11, RZ, 0xfc, !PT ;  /* 0x0000000b44067212 */ /* 0x000fe200078efcff */
[----:B------:R-:W-:-:S03]  /*09d0*/  IMAD.HI.U32 R4, R9, R15, R8 ;  /* 0x0000000f09047227 */ /* 0x000fc600078e0008 */
[----:B------:R-:W-:Y:S01]  /*09e0*/  LOP3.LUT R16, R6, 0x2, RZ, 0xfc, !PT ;  /* 0x0000000206107812 */ /* 0x000fe200078efcff */
[----:B------:R-:W-:Y:S01]  /*09f0*/  VIADD R20, R10, 0xfe ;  /* 0x000000fe0a147836 */ /* 0x000fe20000000000 */
[----:B------:R-:W-:Y:S01]  /*0a00*/  LOP3.LUT R18, R6, 0x4, RZ, 0xfc, !PT ;  /* 0x0000000406127812 */ /* 0x000fe200078efcff */
[----:B------:R-:W-:Y:S01]  /*0a10*/  IMAD R69, R24, R69, R17 ;  /* 0x0000004518457224 */ /* 0x000fe200078e0211 */
[----:B------:R-:W-:Y:S02]  /*0a20*/  IABS R14, R6 ;  /* 0x00000006000e7213 */ /* 0x000fe40000000000 */
[----:B------:R0:W-:Y:S01]  /*0a30*/  STL [R1+0x90], R20 ;  /* 0x0000901401007387 */ /* 0x0001e20000100800 */
[----:B------:R-:W-:Y:S01]  /*0a40*/  LOP3.LUT R12, R6, 0x6, RZ, 0xfc, !PT ;  /* 0x00000006060c7812 */ /* 0x000fe200078efcff */
[----:B------:R-:W-:Y:S01]  /*0a50*/  IMAD.IADD R69, R22, 0x1, R69 ;  /* 0x0000000116457824 */ /* 0x000fe200078e0245 */
[C---:B------:R-:W-:Y:S01]  /*0a60*/  LOP3.LUT R11, R6.reuse, 0x8, RZ, 0xfc, !PT ;  /* 0x00000008060b7812 */ /* 0x040fe200078efcff */
[----:B------:R1:W-:Y:S01]  /*0a70*/  STL [R1+0x98], R16 ;  /* 0x0000981001007387 */ /* 0x0003e20000100800 */
[----:B------:R-:W-:Y:S01]  /*0a80*/  IMAD.HI.U32 R0, R7, R14, RZ ;  /* 0x0000000e07007227 */ /* 0x000fe200078e00ff */
[----:B------:R-:W-:-:S02]  /*0a90*/  LOP3.LUT R15, R6, 0x14, RZ, 0xfc, !PT ;  /* 0x00000014060f7812 */ /* 0x000fc400078efcff */
[----:B------:R2:W-:Y:S01]  /*0aa0*/  STL [R1+0x94], R18 ;  /* 0x0000941201007387 */ /* 0x0005e20000100800 */
[----:B------:R-:W-:Y:S01]  /*0ab0*/  IMAD.MOV R0, RZ, RZ, -R0 ;  /* 0x000000ffff007224 */ /* 0x000fe200078e0a00 */
[----:B0-----:R-:W-:Y:S02]  /*0ac0*/  IABS R20, R20 ;  /* 0x0000001400147213 */ /* 0x001fe40000000000 */
[C---:B------:R-:W-:Y:S01]  /*0ad0*/  LOP3.LUT R17, R6.reuse, 0x12, RZ, 0xfc, !PT ;  /* 0x0000001206117812 */ /* 0x040fe200078efcff */
[----:B------:R-:W-:Y:S01]  /*0ae0*/  IMAD R0, R5, R0, R14 ;  /* 0x0000000005007224 */ /* 0x000fe200078e020e */
[----:B-1----:R-:W-:Y:S01]  /*0af0*/  IABS R16, R16 ;  /* 0x0000001000107213 */ /* 0x002fe20000000000 */
[C---:B------:R-:W-:Y:S01]  /*0b00*/  IMAD.HI.U32 R9, R7.reuse, R20, RZ ;  /* 0x0000001407097227 */ /* 0x040fe200078e00ff */
[----:B------:R-:W-:Y:S02]  /*0b10*/  IABS R14, R12 ;  /* 0x0000000c000e7213 */ /* 0x000fe40000000000 */
[----:B--2---:R-:W-:Y:S01]  /*0b20*/  IABS R18, R18 ;  /* 0x0000001200127213 */ /* 0x004fe20000000000 */
[----:B------:R-:W-:Y:S01]  /*0b30*/  IMAD.MOV R9, RZ, RZ, -R9 ;  /* 0x000000ffff097224 */ /* 0x000fe200078e0a09 */
[----:B------:R-:W-:Y:S01]  /*0b40*/  LOP3.LUT R13, R6, 0x16, RZ, 0xfc, !PT ;  /* 0x00000016060d7812 */ /* 0x000fe200078efcff */
[----:B------:R-:W-:Y:S01]  /*0b50*/  IMAD.HI.U32 R2, R7, R16, RZ ;  /* 0x0000001007027227 */ /* 0x000fe200078e00ff */
[----:B------:R-:W-:-:S02]  /*0b60*/  IABS R88, R17 ;  /* 0x0000001100587213 */ /* 0x000fc40000000000 */
[----:B------:R-:W-:Y:S01]  /*0b70*/  IABS R86, R13 ;  /* 0x0000000d00567213 */ /* 0x000fe20000000000 */
[----:B------:R-:W-:-:S04]  /*0b80*/  IMAD.HI.U32 R8, R7, R18, RZ ;  /* 0x0000001207087227 */ /* 0x000fc800078e00ff */
[C---:B------:R-:W-:Y:S01]  /*0b90*/  IMAD R23, R5.reuse, R9, R20 ;  /* 0x0000000905177224 */ /* 0x040fe200078e0214 */
[C---:B------:R-:W-:Y:S01]  /*0ba0*/  LOP3.LUT R9, R6.reuse, 0xa, RZ, 0xfc, !PT ;  /* 0x0000000a06097812 */ /* 0x040fe200078efcff */
[----:B------:R-:W-:Y:S01]  /*0bb0*/  IMAD.MOV R2, RZ, RZ, -R2 ;  /* 0x000000ffff027224 */ /* 0x000fe200078e0a02 */
[----:B------:R-:W-:Y:S01]  /*0bc0*/  LOP3.LUT R20, R6, 0x10, RZ, 0xfc, !PT ;  /* 0x0000001006147812 */ /* 0x000fe200078efcff */
[----:B------:R-:W-:Y:S01]  /*0bd0*/  IMAD.MOV R8, RZ, RZ, -R8 ;  /* 0x000000ffff087224 */ /* 0x000fe200078e0a08 */
[----:B------:R-:W-:Y:S01]  /*0be0*/  STL [R1+0xcfc], R23 ;  /* 0x000cfc1701007387 */ /* 0x000fe20000100800 */
[----:B------:R-:W-:Y:S01]  /*0bf0*/  IMAD R2, R5, R2, R16 ;  /* 0x0000000205027224 */ /* 0x000fe200078e0210 */
[----:B------:R-:W-:Y:S02]  /*0c00*/  IABS R16, R11 ;  /* 0x0000000b00107213 */ /* 0x000fe40000000000 */
[----:B------:R0:W-:Y:S01]  /*0c10*/  STL [R1+0xc], R0 ;  /* 0x00000c0001007387 */ /* 0x0001e20000100800 */
[----:B------:R-:W-:-:S03]  /*0c20*/  IABS R92, R9 ;  /* 0x00000009005c7213 */ /* 0x000fc60000000000 */
[----:B------:R1:W-:Y:S01]  /*0c30*/  STL [R1+0x8], R2 ;  /* 0x0000080201007387 */ /* 0x0003e20000100800 */
[----:B0-----:R-:W-:Y:S02]  /*0c40*/  IMAD R0, R5, R8, R18 ;  /* 0x0000000805007224 */ /* 0x001fe400078e0212 */
[----:B------:R-:W-:Y:S01]  /*0c50*/  IMAD.HI.U32 R8, R7, R92, RZ ;  /* 0x0000005c07087227 */ /* 0x000fe200078e00ff */
[----:B-1----:R-:W-:Y:S02]  /*0c60*/  LOP3.LUT R2, R6, 0xc, RZ, 0xfc, !PT ;  /* 0x0000000c06027812 */ /* 0x002fe400078efcff */
[----:B------:R0:W-:Y:S01]  /*0c70*/  STL [R1+0x4], R0 ;  /* 0x0000040001007387 */ /* 0x0001e20000100800 */
[----:B------:R-:W-:Y:S01]  /*0c80*/  IMAD.MOV R8, RZ, RZ, -R8 ;  /* 0x000000ffff087224 */ /* 0x000fe200078e0a08 */
[----:B------:R-:W-:Y:S02]  /*0c90*/  IABS R18, R2 ;  /* 0x0000000200127213 */ /* 0x000fe40000000000 */
[----:B------:R1:W-:Y:S01]  /*0ca0*/  STL [R1+0x9c], R12 ;  /* 0x00009c0c01007387 */ /* 0x0003e20000100800 */
[----:B------:R-:W-:-:S03]  /*0cb0*/  IMAD R92, R5, R8, R92 ;  /* 0x00000008055c7224 */ /* 0x000fc600078e025c */
[----:B------:R-:W-:Y:S01]  /*0cc0*/  STL [R1+0xa0], R11 ;  /* 0x0000a00b01007387 */ /* 0x000fe20000100800 */
[----:B0-----:R-:W-:-:S03]  /*0cd0*/  VIADD R0, R10, 0xe ;  /* 0x0000000e0a007836 */ /* 0x001fc60000000000 */
[----:B------:R0:W-:Y:S01]  /*0ce0*/  STL [R1+0xa4], R9 ;  /* 0x0000a40901007387 */ /* 0x0001e20000100800 */
[----:B-1----:R-:W-:-:S03]  /*0cf0*/  LOP3.LUT R12, R6, 0x18, RZ, 0xfc, !PT ;  /* 0x00000018060c7812 */ /* 0x002fc600078efcff */
[----:B------:R1:W-:Y:S01]  /*0d00*/  STL [R1+0xa8], R2 ;  /* 0x0000a80201007387 */ /* 0x0003e20000100800 */
[----:B------:R-:W-:-:S03]  /*0d10*/  IABS R90, R0 ;  /* 0x00000000005a7213 */ /* 0x000fc60000000000 */
[----:B------:R2:W-:Y:S01]  /*0d20*/  STL [R1+0xac], R0 ;  /* 0x0000ac0001007387 */ /* 0x0005e20000100800 */
[----:B0-----:R-:W-:-:S04]  /*0d30*/  IMAD.HI.U32 R9, R7, R18, RZ ;  /* 0x0000001207097227 */ /* 0x001fc800078e00ff */
[----:B-1----:R-:W-:-:S04]  /*0d40*/  IMAD.HI.U32 R2, R7, R16, RZ ;  /* 0x0000001007027227 */ /* 0x002fc800078e00ff */
[----:B--2---:R-:W-:-:S04]  /*0d50*/  IMAD.HI.U32 R0, R7, R14, RZ ;  /* 0x0000000e07007227 */ /* 0x004fc800078e00ff */
[----:B------:R-:W-:-:S04]  /*0d60*/  IMAD.HI.U32 R11, R7, R90, RZ ;  /* 0x0000005a070b7227 */ /* 0x000fc800078e00ff */
[----:B------:R-:W-:Y:S02]  /*0d70*/  IMAD.MOV R2, RZ, RZ, -R2 ;  /* 0x000000ffff027224 */ /* 0x000fe400078e0a02 */
[----:B------:R-:W-:Y:S02]  /*0d80*/  IMAD.MOV R0, RZ, RZ, -R0 ;  /* 0x000000ffff007224 */ /* 0x000fe400078e0a00 */
[----:B------:R-:W-:Y:S02]  /*0d90*/  IMAD.MOV R9, RZ, RZ, -R9 ;  /* 0x000000ffff097224 */ /* 0x000fe400078e0a09 */
[----:B------:R-:W-:Y:S02]  /*0da0*/  IMAD.MOV R11, RZ, RZ, -R11 ;  /* 0x000000ffff0b7224 */ /* 0x000fe400078e0a0b */
[C---:B------:R-:W-:Y:S01]  /*0db0*/  IMAD R93, R5.reuse, R2, R16 ;  /* 0x00000002055d7224 */ /* 0x040fe200078e0210 */
[----:B------:R-:W-:Y:S01]  /*0dc0*/  IABS R16, R15 ;  /* 0x0000000f00107213 */ /* 0x000fe20000000000 */
[C---:B------:R-:W-:Y:S01]  /*0dd0*/  IMAD R0, R5.reuse, R0, R14 ;  /* 0x0000000005007224 */ /* 0x040fe200078e020e */
[----:B------:R-:W-:Y:S01]  /*0de0*/  IABS R14, R20 ;  /* 0x00000014000e7213 */ /* 0x000fe20000000000 */
[C---:B------:R-:W-:Y:S01]  /*0df0*/  IMAD R91, R5.reuse, R9, R18 ;  /* 0x00000009055b7224 */ /* 0x040fe200078e0212 */
[----:B------:R-:W-:Y:S01]  /*0e00*/  STL [R1+0xd00], R93 ;  /* 0x000d005d01007387 */ /* 0x000fe20000100800 */
[----:B------:R-:W-:Y:S01]  /*0e10*/  IMAD R90, R5, R11, R90 ;  /* 0x0000000b055a7224 */ /* 0x000fe200078e025a */
[----:B------:R-:W-:Y:S01]  /*0e20*/  IABS R18, R12 ;  /* 0x0000000c00127213 */ /* 0x000fe20000000000 */
[C---:B------:R-:W-:Y:S01]  /*0e30*/  IMAD.HI.U32 R8, R7.reuse, R16, RZ ;  /* 0x0000001007087227 */ /* 0x040fe200078e00ff */
[----:B------:R0:W-:Y:S03]  /*0e40*/  STL [R1], R0 ;  /* 0x0000000001007387 */ /* 0x0001e60000100800 */
[C---:B------:R-:W-:Y:S01]  /*0e50*/  IMAD.HI.U32 R2, R7.reuse, R88, RZ ;  /* 0x0000005807027227 */ /* 0x040fe200078e00ff */
[----:B------:R-:W-:Y:S03]  /*0e60*/  STL [R1+0xd04], R92 ;  /* 0x000d045c01007387 */ /* 0x000fe60000100800 */
[C---:B------:R-:W-:Y:S01]  /*0e70*/  IMAD.HI.U32 R9, R7.reuse, R86, RZ ;  /* 0x0000005607097227 */ /* 0x040fe200078e00ff */
[----:B------:R-:W-:Y:S03]  /*0e80*/  STL [R1+0xd08], R91 ;  /* 0x000d085b01007387 */ /* 0x000fe60000100800 */
[----:B0-----:R-:W-:Y:S01]  /*0e90*/  IMAD.HI.U32 R0, R7, R14, RZ ;  /* 0x0000000e07007227 */ /* 0x001fe200078e00ff */
[----:B------:R-:W-:Y:S03]  /*0ea0*/  STL [R1+0xd0c], R90 ;  /* 0x000d0c5a01007387 */ /* 0x000fe60000100800 */
[----:B------:R-:W-:Y:S01]  /*0eb0*/  IMAD.MOV R0, RZ, RZ, -R0 ;  /* 0x000000ffff007224 */ /* 0x000fe200078e0a00 */
[----:B------:R0:W-:Y:S01]  /*0ec0*/  STL [R1+0xb0], R20 ;  /* 0x0000b01401007387 */ /* 0x0001e20000100800 */
[----:B------:R-:W-:-:S02]  /*0ed0*/  IMAD.MOV R8, RZ, RZ, -R8 ;  /* 0x000000ffff087224 */ /* 0x000fc400078e0a08 */
[----:B------:R-:W-:Y:S01]  /*0ee0*/  IMAD.HI.U32 R11, R7, R18, RZ ;  /* 0x00000012070b7227 */ /* 0x000fe200078e00ff */
[----:B------:R1:W-:Y:S03]  /*0ef0*/  STL [R1+0xb4], R17 ;  /* 0x0000b41101007387 */ /* 0x0003e60000100800 */
[----:B------:R-:W-:Y:S01]  /*0f00*/  IMAD.MOV R2, RZ, RZ, -R2 ;  /* 0x000000ffff027224 */ /* 0x000fe200078e0a02 */
[----:B------:R2:W-:Y:S01]  /*0f10*/  STL [R1+0xb8], R15 ;  /* 0x0000b80f01007387 */ /* 0x0005e20000100800 */
[C---:B------:R-:W-:Y:S01]  /*0f20*/  IMAD R89, R5.reuse, R0, R14 ;  /* 0x0000000005597224 */ /* 0x040fe200078e020e */
[C---:B0-----:R-:W-:Y:S01]  /*0f30*/  LOP3.LUT R20, R6.reuse, 0x1a, RZ, 0xfc, !PT ;  /* 0x0000001a06147812 */ /* 0x041fe200078efcff */
[----:B------:R-:W-:Y:S01]  /*0f40*/  IMAD.MOV R9, RZ, RZ, -R9 ;  /* 0x000000ffff097224 */ /* 0x000fe200078e0a09 */
[----:B------:R0:W-:Y:S01]  /*0f50*/  STL [R1+0xbc], R13 ;  /* 0x0000bc0d01007387 */ /* 0x0001e20000100800 */
[C---:B------:R-:W-:Y:S01]  /*0f60*/  IMAD R87, R5.reuse, R8, R16 ;  /* 0x0000000805577224 */ /* 0x040fe200078e0210 */
[----:B-1----:R-:W-:Y:S01]  /*0f70*/  LOP3.LUT R17, R6, 0x1c, RZ, 0xfc, !PT ;  /* 0x0000001c06117812 */ /* 0x002fe200078efcff */
[----:B------:R-:W-:Y:S01]  /*0f80*/  IMAD.MOV R11, RZ, RZ, -R11 ;  /* 0x000000ffff0b7224 */ /* 0x000fe200078e0a0b */
[----:B------:R1:W-:Y:S01]  /*0f90*/  STL [R1+0xc0], R12 ;  /* 0x0000c00c01007387 */ /* 0x0003e20000100800 */
[----:B------:R-:W-:Y:S01]  /*0fa0*/  IABS R84, R20 ;  /* 0x0000001400547213 */ /* 0x000fe20000000000 */
[----:B--2---:R-:W-:Y:S01]  /*0fb0*/  VIADD R15, R10, 0x1e ;  /* 0x0000001e0a0f7836 */ /* 0x004fe20000000000 */
[----:B------:R-:W-:Y:S01]  /*0fc0*/  IABS R14, R17 ;  /* 0x00000011000e7213 */ /* 0x000fe20000000000 */
[----:B------:R-:W-:Y:S01]  /*0fd0*/  IMAD R88, R5, R2, R88 ;  /* 0x0000000205587224 */ /* 0x000fe200078e0258 */
[----:B------:R-:W-:Y:S01]  /*0fe0*/  STL [R1+0xd10], R89 ;  /* 0x000d105901007387 */ /* 0x000fe20000100800 */
[C---:B0-----:R-:W-:Y:S01]  /*0ff0*/  LOP3.LUT R13, R6.reuse, 0x20, RZ, 0xfc, !PT ;  /* 0x00000020060d7812 */ /* 0x041fe200078efcff */
[----:B------:R-:W-:Y:S01]  /*1000*/  IMAD.HI.U32 R0, R7, R84, RZ ;  /* 0x0000005407007227 */ /* 0x000fe200078e00ff */
[----:B------:R-:W-:Y:S01]  /*1010*/  IABS R82, R15 ;  /* 0x0000000f00527213 */ /* 0x000fe20000000000 */
[----:B------:R-:W-:Y:S01]  /*1020*/  STL [R1+0xd14], R88 ;  /* 0x000d145801007387 */ /* 0x000fe20000100800 */
[C---:B-1----:R-:W-:Y:S01]  /*1030*/  LOP3.LUT R12, R6.reuse, 0x22, RZ, 0xfc, !PT ;  /* 0x00000022060c7812 */ /* 0x042fe200078efcff */
[----:B------:R-:W-:Y:S01]  /*1040*/  IMAD R86, R5, R9, R86 ;  /* 0x0000000905567224 */ /* 0x000fe200078e0256 */
[----:B------:R-:W-:Y:S01]  /*1050*/  IABS R16, R13 ;  /* 0x0000000d00107213 */ /* 0x000fe20000000000 */
[----:B------:R-:W-:Y:S01]  /*1060*/  IMAD.HI.U32 R2, R7, R14, RZ ;  /* 0x0000000e07027227 */ /* 0x000fe200078e00ff */
[----:B------:R-:W-:Y:S01]  /*1070*/  IABS R80, R12 ;  /* 0x0000000c00507213 */ /* 0x000fe20000000000 */
[----:B------:R-:W-:Y:S02]  /*1080*/  STL [R1+0xd18], R87 ;  /* 0x000d185701007387 */ /* 0x000fe40000100800 */
[----:B------:R-:W-:Y:S01]  /*1090*/  IMAD R85, R5, R11, R18 ;  /* 0x0000000b05557224 */ /* 0x000fe200078e0212 */
[----:B------:R-:W-:Y:S01]  /*10a0*/  LOP3.LUT R18, R6, 0x24, RZ, 0xfc, !PT ;  /* 0x0000002406127812 */ /* 0x000fe200078efcff */
[C---:B------:R-:W-:Y:S01]  /*10b0*/  IMAD.HI.U32 R8, R7.reuse, R82, RZ ;  /* 0x0000005207087227 */ /* 0x040fe200078e00ff */
[----:B------:R-:W-:Y:S03]  /*10c0*/  STL [R1+0xd1c], R86 ;  /* 0x000d1c5601007387 */ /* 0x000fe60000100800 */
[C---:B------:R-:W-:Y:S01]  /*10d0*/  IMAD.HI.U32 R9, R7.reuse, R16, RZ ;  /* 0x0000001007097227 */ /* 0x040fe200078e00ff */
[----:B------:R-:W-:Y:S03]  /*10e0*/  STL [R1+0xd20], R85 ;  /* 0x000d205501007387 */ /* 0x000fe60000100800 */
[----:B------:R-:W-:Y:S01]  /*10f0*/  IMAD.HI.U32 R11, R7, R80, RZ ;  /* 0x00000050070b7227 */ /* 0x000fe200078e00ff */
[----:B------:R-:W-:Y:S03]  /*1100*/  STL [R1+0xc4], R20 ;  /* 0x0000c41401007387 */ /* 0x000fe60000100800 */
[----:B------:R-:W-:Y:S01]  /*1110*/  IMAD.MOV R0, RZ, RZ, -R0 ;  /* 0x000000ffff007224 */ /* 0x000fe200078e0a00 */
[----:B------:R0:W-:Y:S01]  /*1120*/  STL [R1+0xc8], R17 ;  /* 0x0000c81101007387 */ /* 0x0001e20000100800 */
[----:B------:R-:W-:-:S02]  /*1130*/  IMAD.MOV R2, RZ, RZ, -R2 ;  /* 0x000000ffff027224 */ /* 0x000fc400078e0a02 */
[----:B------:R-:W-:Y:S01]  /*1140*/  IMAD.MOV R8, RZ, RZ, -R8 ;  /* 0x000000ffff087224 */ /* 0x000fe200078e0a08 */
[----:B------:R1:W-:Y:S01]  /*1150*/  STL [R1+0xcc], R15 ;  /* 0x0000cc0f01007387 */ /* 0x0003e20000100800 */
[----:B------:R-:W-:Y:S02]  /*1160*/  IMAD.MOV R9, RZ, RZ, -R9 ;  /* 0x000000ffff097224 */ /* 0x000fe400078e0a09 */
[----:B------:R-:W-:Y:S01]  /*1170*/  IMAD.MOV R11, RZ, RZ, -R11 ;  /* 0x000000ffff0b7224 */ /* 0x000fe200078e0a0b */
[----:B------:R2:W-:Y:S01]  /*1180*/  STL [R1+0xd0], R13 ;  /* 0x0000d00d01007387 */ /* 0x0005e20000100800 */
[C---:B------:R-:W-:Y:S01]  /*1190*/  IMAD R84, R5.reuse, R0, R84 ;  /* 0x0000000005547224 */ /* 0x040fe200078e0254 */
[C---:B0-----:R-:W-:Y:S01]  /*11a0*/  LOP3.LUT R17, R6.reuse, 0x26, RZ, 0xfc, !PT ;  /* 0x0000002606117812 */ /* 0x041fe200078efcff */
[C---:B------:R-:W-:Y:S01]  /*11b0*/  IMAD R83, R5.reuse, R2, R14 ;  /* 0x0000000205537224 */ /* 0x040fe200078e020e */
[----:B------:R0:W-:Y:S01]  /*11c0*/  STL [R1+0xd4], R12 ;  /* 0x0000d40c01007387 */ /* 0x0001e20000100800 */
[C---:B------:R-:W-:Y:S01]  /*11d0*/  IMAD R82, R5.reuse, R8, R82 ;  /* 0x0000000805527224 */ /* 0x040fe200078e0252 */
[C---:B-1----:R-:W-:Y:S01]  /*11e0*/  LOP3.LUT R15, R6.reuse, 0x28, RZ, 0xfc, !PT ;  /* 0x00000028060f7812 */ /* 0x042fe200078efcff */
[C---:B------:R-:W-:Y:S01]  /*11f0*/  IMAD R81, R5.reuse, R9, R16 ;  /* 0x0000000905517224 */ /* 0x040fe200078e0210 */
[----:B------:R-:W-:Y:S01]  /*1200*/  STL [R1+0xd24], R84 ;  /* 0x000d245401007387 */ /* 0x000fe20000100800 */
[----:B------:R-:W-:Y:S01]  /*1210*/  IMAD R80, R5, R11, R80 ;  /* 0x0000000b05507224 */ /* 0x000fe200078e0250 */
[----:B--2---:R-:W-:Y:S01]  /*1220*/  LOP3.LUT R13, R6, 0x2a, RZ, 0xfc, !PT ;  /* 0x0000002a060d7812 */ /* 0x004fe200078efcff */
[----:B------:R-:W-:Y:S01]  /*1230*/  VIADD R20, R10, 0x2e ;  /* 0x0000002e0a147836 */ /* 0x000fe20000000000 */
[----:B------:R-:W-:Y:S01]  /*1240*/  STL [R1+0xd28], R83 ;  /* 0x000d285301007387 */ /* 0x000fe20000100800 */
[----:B------:R-:W-:-:S02]  /*1250*/  IABS R14, R18 ;  /* 0x00000012000e7213 */ /* 0x000fc40000000000 */
[----:B0-----:R-:W-:Y:S01]  /*1260*/  LOP3.LUT R12, R6, 0x2c, RZ, 0xfc, !PT ;  /* 0x0000002c060c7812 */ /* 0x001fe200078efcff */
[----:B------:R-:W-:Y:S01]  /*1270*/  STL [R1+0xd2c], R82 ;  /* 0x000d2c5201007387 */ /* 0x000fe20000100800 */
[----:B------:R-:W-:Y:S01]  /*1280*/  IABS R78, R17 ;  /* 0x00000011004e7213 */ /* 0x000fe20000000000 */
[C---:B------:R-:W-:Y:S01]  /*1290*/  IMAD.HI.U32 R0, R7.reuse, R14, RZ ;  /* 0x0000000e07007227 */ /* 0x040fe200078e00ff */
[----:B------:R-:W-:Y:S01]  /*12a0*/  IABS R16, R15 ;  /* 0x0000000f00107213 */ /* 0x000fe20000000000 */
[----:B------:R-:W-:Y:S01]  /*12b0*/  STL [R1+0xd30], R81 ;  /* 0x000d305101007387 */ /* 0x000fe20000100800 */
[----:B------:R-:W-:Y:S01]  /*12c0*/  IABS R76, R13 ;  /* 0x0000000d004c7213 */ /* 0x000fe20000000000 */
[C---:B------:R-:W-:Y:S01]  /*12d0*/  IMAD.HI.U32 R2, R7.reuse, R78, RZ ;  /* 0x0000004e07027227 */ /* 0x040fe200078e00ff */
[----:B------:R-:W-:Y:S01]  /*12e0*/  IABS R74, R20 ;  /* 0x00000014004a7213 */ /* 0x000fe20000000000 */
[----:B------:R-:W-:Y:S02]  /*12f0*/  STL [R1+0xd34], R80 ;  /* 0x000d345001007387 */ /* 0x000fe40000100800 */
[----:B------:R-:W-:-:S02]  /*1300*/  IMAD.HI.U32 R8, R7, R16, RZ ;  /* 0x0000001007087227 */ /* 0x000fc400078e00ff */
[----:B------:R0:W-:Y:S02]  /*1310*/  STL [R1+0xd8], R18 ;  /* 0x0000d81201007387 */ /* 0x0001e40000100800 */
[----:B------:R-:W-:Y:S02]  /*1320*/  IMAD.HI.U32 R9, R7, R76, RZ ;  /* 0x0000004c07097227 */ /* 0x000fe400078e00ff */
[----:B------:R1:W-:Y:S02]  /*1330*/  STL [R1+0x170], R17 ;  /* 0x0001701101007387 */ /* 0x0003e40000100800 */
[----:B------:R-:W-:Y:S02]  /*1340*/  IMAD.MOV R0, RZ, RZ, -R0 ;  /* 0x000000ffff007224 */ /* 0x000fe400078e0a00 */
[----:B------:R-:W-:Y:S01]  /*1350*/  IMAD.MOV R2, RZ, RZ, -R2 ;  /* 0x000000ffff027224 */ /* 0x000fe200078e0a02 */
[----:B------:R2:W-:Y:S01]  /*1360*/  STL [R1+0x174], R15 ;  /* 0x0001740f01007387 */ /* 0x0005e20000100800 */
[----:B0-----:R-:W-:Y:S01]  /*1370*/  IABS R18, R12 ;  /* 0x0000000c00127213 */ /* 0x001fe20000000000 */
[----:B------:R-:W-:-:S02]  /*1380*/  IMAD.MOV R8, RZ, RZ, -R8 ;  /* 0x000000ffff087224 */ /* 0x000fc400078e0a08 */
[----:B------:R-:W-:Y:S01]  /*1390*/  IMAD.MOV R9, RZ, RZ, -R9 ;  /* 0x000000ffff097224 */ /* 0x000fe200078e0a09 */
[C---:B-1----:R-:W-:Y:S01]  /*13a0*/  LOP3.LUT R17, R6.reuse, 0x30, RZ, 0xfc, !PT ;  /* 0x0000003006117812 */ /* 0x042fe200078efcff */
[----:B------:R-:W-:Y:S01]  /*13b0*/  IMAD.HI.U32 R11, R7, R18, RZ ;  /* 0x00000012070b7227 */ /* 0x000fe200078e00ff */
[----:B------:R0:W-:Y:S03]  /*13c0*/  STL [R1+0x178], R13 ;  /* 0x0001780d01007387 */ /* 0x0001e60000100800 */
[----:B------:R-:W-:Y:S01]  /*13d0*/  IMAD.MOV R11, RZ, RZ, -R11 ;  /* 0x000000ffff0b7224 */ /* 0x000fe200078e0a0b */
[----:B------:R1:W-:Y:S01]  /*13e0*/  STL [R1+0x17c], R12 ;  /* 0x00017c0c01007387 */ /* 0x0003e20000100800 */
[C---:B------:R-:W-:Y:S01]  /*13f0*/  IMAD R79, R5.reuse, R0, R14 ;  /* 0x00000000054f7224 */ /* 0x040fe200078e020e */
[----:B------:R-:W-:Y:S01]  /*1400*/  IABS R14, R17 ;  /* 0x00000011000e7213 */ /* 0x000fe20000000000 */
[C---:B------:R-:W-:Y:S01]  /*1410*/  IMAD R78, R5.reuse, R2, R78 ;  /* 0x00000002054e7224 */ /* 0x040fe200078e024e */
[C---:B--2---:R-:W-:Y:S01]  /*1420*/  LOP3.LUT R15, R6.reuse, 0x32, RZ, 0xfc, !PT ;  /* 0x00000032060f7812 */ /* 0x044fe200078efcff */
[C---:B------:R-:W-:Y:S01]  /*1430*/  IMAD R77, R5.reuse, R8, R16 ;  /* 0x00000008054d7224 */ /* 0x040fe200078e0210 */
[C---:B0-----:R-:W-:Y:S01]  /*1440*/  LOP3.LUT R13, R6.reuse, 0x34, RZ, 0xfc, !PT ;  /* 0x00000034060d7812 */ /* 0x041fe200078efcff */
[C---:B------:R-:W-:Y:S01]  /*1450*/  IMAD R76, R5.reuse, R9, R76 ;  /* 0x00000009054c7224 */ /* 0x040fe200078e024c */
[----:B------:R-:W-:Y:S01]  /*1460*/  STL [R1+0xd38], R79 ;  /* 0x000d384f01007387 */ /* 0x000fe20000100800 */
[----:B------:R-:W-:Y:S01]  /*1470*/  IMAD R75, R5, R11, R18 ;  /* 0x0000000b054b7224 */ /* 0x000fe200078e0212 */
[----:B------:R-:W-:Y:S01]  /*1480*/  IABS R16, R13 ;  /* 0x0000000d00107213 */ /* 0x000fe20000000000 */
[----:B------:R-:W-:Y:S01]  /*1490*/  IMAD.HI.U32 R2, R7, R14, RZ ;  /* 0x0000000e07027227 */ /* 0x000fe200078e00ff */
[----:B------:R-:W-:Y:S01]  /*14a0*/  STL [R1+0xd3c], R78 ;  /* 0x000d3c4e01007387 */ /* 0x000fe20000100800 */
[----:B-1----:R-:W-:-:S02]  /*14b0*/  LOP3.LUT R12, R6, 0x36, RZ, 0xfc, !PT ;  /* 0x00000036060c7812 */ /* 0x002fc400078efcff */
[----:B------:R-:W-:Y:S01]  /*14c0*/  IABS R72, R15 ;  /* 0x0000000f00487213 */ /* 0x000fe20000000000 */
[----:B------:R-:W-:Y:S01]  /*14d0*/  STL [R1+0xd40], R77 ;  /* 0x000d404d01007387 */ /* 0x000fe20000100800 */
[----:B------:R-:W-:Y:S01]  /*14e0*/  IABS R18, R12 ;  /* 0x0000000c00127213 */ /* 0x000fe20000000000 */
[C---:B------:R-:W-:Y:S02]  /*14f0*/  IMAD.HI.U32 R9, R7.reuse, R16, RZ ;  /* 0x0000001007097227 */ /* 0x040fe400078e00ff */
[----:B------:R-:W-:Y:S02]  /*1500*/  STL [R1+0xd44], R76 ;  /* 0x000d444c01007387 */ /* 0x000fe40000100800 */
[----:B------:R-:W-:Y:S02]  /*1510*/  IMAD.HI.U32 R0, R7, R74, RZ ;  /* 0x0000004a07007227 */ /* 0x000fe400078e00ff */
[----:B------:R-:W-:Y:S02]  /*1520*/  STL [R1+0xd48], R75 ;  /* 0x000d484b01007387 */ /* 0x000fe40000100800 */
[----:B------:R-:W-:-:S02]  /*1530*/  IMAD.MOV R2, RZ, RZ, -R2 ;  /* 0x000000ffff027224 */ /* 0x000fc400078e0a02 */
[----:B------:R0:W-:Y:S01]  /*1540*/  STL [R1+0x180], R20 ;  /* 0x0001801401007387 */ /* 0x0001e20000100800 */
[----:B------:R-:W-:-:S03]  /*1550*/  IMAD.HI.U32 R8, R7, R72, RZ ;  /* 0x0000004807087227 */ /* 0x000fc600078e00ff */
[----:B------:R1:W-:Y:S01]  /*1560*/  STL [R1+0x198], R17 ;  /* 0x0001981101007387 */ /* 0x0003e20000100800 */
[----:B------:R-:W-:Y:S02]  /*1570*/  IMAD.MOV R9, RZ, RZ, -R9 ;  /* 0x000000ffff097224 */ /* 0x000fe400078e0a09 */
[----:B------:R-:W-:Y:S01]  /*1580*/  IMAD.HI.U32 R11, R7, R18, RZ ;  /* 0x00000012070b7227 */ /* 0x000fe200078e00ff */
[----:B------:R2:W-:Y:S01]  /*1590*/  STL [R1+0x1a0], R15 ;  /* 0x0001a00f01007387 */ /* 0x0005e20000100800 */
[C---:B0-----:R-:W-:Y:S02]  /*15a0*/  LOP3.LUT R20, R6.reuse, 0x38, RZ, 0xfc, !PT ;  /* 0x0000003806147812 */ /* 0x041fe400078efcff */
[----:B------:R-:W-:Y:S01]  /*15b0*/  IMAD.MOV R0, RZ, RZ, -R0 ;  /* 0x000000ffff007224 */ /* 0x000fe200078e0a00 */
[----:B------:R0:W-:Y:S01]  /*15c0*/  STL [R1+0x1a8], R13 ;  /* 0x0001a80d01007387 */ /* 0x0001e20000100800 */
[C---:B------:R-:W-:Y:S01]  /*15d0*/  IMAD R73, R5.reuse, R2, R14 ;  /* 0x0000000205497224 */ /* 0x040fe200078e020e */
[C---:B-1----:R-:W-:Y:S01]  /*15e0*/  LOP3.LUT R17, R6.reuse, 0x3a, RZ, 0xfc, !PT ;  /* 0x0000003a06117812 */ /* 0x042fe200078efcff */
[----:B------:R-:W-:Y:S01]  /*15f0*/  IMAD.MOV R8, RZ, RZ, -R8 ;  /* 0x000000ffff087224 */ /* 0x000fe200078e0a08 */
[----:B------:R-:W-:Y:S01]  /*1600*/  IABS R66, R20 ;  /* 0x0000001400427213 */ /* 0x000fe20000000000 */
[C---:B------:R-:W-:Y:S01]  /*1610*/  IMAD R71, R5.reuse, R9, R16 ;  /* 0x0000000905477224 */ /* 0x040fe200078e0210 */
[----:B--2---:R-:W-:Y:S01]  /*1620*/  LOP3.LUT R15, R6, 0x3c, RZ, 0xfc, !PT ;  /* 0x0000003c060f7812 */ /* 0x004fe200078efcff */
[----:B------:R-:W-:Y:S01]  /*1630*/  IMAD.MOV R11, RZ, RZ, -R11 ;  /* 0x000000ffff0b7224 */ /* 0x000fe200078e0a0b */
[----:B------:R-:W-:Y:S01]  /*1640*/  IABS R14, R17 ;  /* 0x00000011000e7213 */ /* 0x000fe20000000000 */
[C---:B------:R-:W-:Y:S01]  /*1650*/  IMAD R74, R5.reuse, R0, R74 ;  /* 0x00000000054a7224 */ /* 0x040fe200078e024a */
[----:B------:R-:W-:Y:S01]  /*1660*/  IABS R64, R15 ;  /* 0x0000000f00407213 */ /* 0x000fe20000000000 */
[----:B0-----:R-:W-:Y:S01]  /*1670*/  VIADD R13, R10, 0x3e ;  /* 0x0000003e0a0d7836 */ /* 0x001fe20000000000 */
[----:B------:R0:W-:Y:S01]  /*1680*/  STL [R1+0x1b0], R12 ;  /* 0x0001b00c01007387 */ /* 0x0001e20000100800 */
[----:B------:R-:W-:-:S02]  /*1690*/  IMAD R72, R5, R8, R72 ;  /* 0x0000000805487224 */ /* 0x000fc400078e0248 */
[C---:B------:R-:W-:Y:S01]  /*16a0*/  IMAD.HI.U32 R0, R7.reuse, R66, RZ ;  /* 0x0000004207007227 */ /* 0x040fe200078e00ff */
[----:B------:R-:W-:Y:S01]  /*16b0*/  IABS R16, R13 ;  /* 0x0000000d00107213 */ /* 0x000fe20000000000 */
[----:B------:R1:W-:Y:S02]  /*16c0*/  STL [R1+0xd4c], R74 ;  /* 0x000d4c4a01007387 */ /* 0x0003e40000100800 */
[----:B------:R-:W-:Y:S02]  /*16d0*/  IMAD.HI.U32 R2, R7, R14, RZ ;  /* 0x0000000e07027227 */ /* 0x000fe400078e00ff */
[----:B------:R-:W-:Y:S01]  /*16e0*/  STL [R1+0xd50], R73 ;  /* 0x000d504901007387 */ /* 0x000fe20000100800 */
[C---:B0-----:R-:W-:Y:S01]  /*16f0*/  LOP3.LUT R12, R6.reuse, 0x40, RZ, 0xfc, !PT ;  /* 0x00000040060c7812 */ /* 0x041fe200078efcff */
[----:B------:R-:W-:Y:S01]  /*1700*/  IMAD R67, R5, R11, R18 ;  /* 0x0000000b05437224 */ /* 0x000fe200078e0212 */
[----:B------:R-:W-:Y:S01]  /*1710*/  LOP3.LUT R18, R6, 0x42, RZ, 0xfc, !PT ;  /* 0x0000004206127812 */ /* 0x000fe200078efcff */
[C---:B------:R-:W-:Y:S01]  /*1720*/  IMAD.HI.U32 R8, R7.reuse, R64, RZ ;  /* 0x0000004007087227 */ /* 0x040fe200078e00ff */
[----:B------:R-:W-:Y:S01]  /*1730*/  STL [R1+0xd54], R72 ;  /* 0x000d544801007387 */ /* 0x000fe20000100800 */
[----:B------:R-:W-:Y:S01]  /*1740*/  IABS R62, R12 ;  /* 0x0000000c003e7213 */ /* 0x000fe20000000000 */
[----:B-1----:R-:W0:Y:S01]  /*1750*/  LDC R74, c[0x0][0x3a0] ;  /* 0x0000e800ff4a7b82 */ /* 0x002e220000000800 */
[----:B------:R-:W-:Y:S01]  /*1760*/  IMAD.HI.U32 R9, R7, R16, RZ ;  /* 0x0000001007097227 */ /* 0x000fe200078e00ff */
[----:B------:R-:W-:Y:S03]  /*1770*/  STL [R1+0xd58], R71 ;  /* 0x000d584701007387 */ /* 0x000fe60000100800 */
[----:B------:R-:W-:Y:S01]  /*1780*/  IMAD.MOV R0, RZ, RZ, -R0 ;  /* 0x000000ffff007224 */ /* 0x000fe200078e0a00 */
[----:B------:R-:W-:Y:S01]  /*1790*/  STL [R1+0xd5c], R67 ;  /* 0x000d5c4301007387 */ /* 0x000fe20000100800 */
[----:B------:R-:W-:-:S02]  /*17a0*/  IMAD.MOV R2, RZ, RZ, -R2 ;  /* 0x000000ffff027224 */ /* 0x000fc400078e0a02 */
[----:B------:R-:W-:Y:S01]  /*17b0*/  IMAD.MOV R8, RZ, RZ, -R8 ;  /* 0x000000ffff087224 */ /* 0x000fe200078e0a08 */
[----:B------:R-:W-:Y:S01]  /*17c0*/  STL [R1+0x1b4], R20 ;  /* 0x0001b41401007387 */ /* 0x000fe20000100800 */
[----:B------:R-:W-:Y:S02]  /*17d0*/  IMAD.MOV R9, RZ, RZ, -R9 ;  /* 0x000000ffff097224 */ /* 0x000fe400078e0a09 */
[C---:B------:R-:W-:Y:S01]  /*17e0*/  IMAD R66, R5.reuse, R0, R66 ;  /* 0x0000000005427224 */ /* 0x040fe200078e0242 */
[----:B------:R1:W-:Y:S01]  /*17f0*/  STL [R1+0x1cc], R17 ;  /* 0x0001cc1101007387 */ /* 0x0003e20000100800 */
[C---:B------:R-:W-:Y:S01]  /*1800*/  IMAD R65, R5.reuse, R2, R14 ;  /* 0x0000000205417224 */ /* 0x040fe200078e020e */
[----:B------:R-:W-:Y:S01]  /*1810*/  IABS R14, R18 ;  /* 0x00000012000e7213 */ /* 0x000fe20000000000 */
[C---:B------:R-:W-:Y:S01]  /*1820*/  IMAD R64, R5.reuse, R8, R64 ;  /* 0x0000000805407224 */ /* 0x040fe200078e0240 */
[----:B------:R2:W-:Y:S01]  /*1830*/  STL [R1+0x1d0], R15 ;  /* 0x0001d00f01007387 */ /* 0x0005e20000100800 */
[----:B------:R-:W-:Y:S01]  /*1840*/  IMAD R63, R5, R9, R16 ;  /* 0x00000009053f7224 */ /* 0x000fe200078e0210 */
[C---:B------:R-:W-:Y:S01]  /*1850*/  LOP3.LUT R16, R6.reuse, 0x4c, RZ, 0xfc, !PT ;  /* 0x0000004c06107812 */ /* 0x040fe200078efcff */
[----:B------:R-:W-:Y:S01]  /*1860*/  IMAD.HI.U32 R11, R7, R62, RZ ;  /* 0x0000003e070b7227 */ /* 0x000fe200078e00ff */
[----:B------:R4:W-:Y:S01]  /*1870*/  STL [R1+0x1d4], R13 ;  /* 0x0001d40d01007387 */ /* 0x0009e20000100800 */
[----:B-1----:R-:W-:-:S02]  /*1880*/  LOP3.LUT R17, R6, 0x44, RZ, 0xfc, !PT ;  /* 0x0000004406117812 */ /* 0x002fc400078efcff */
[----:B------:R-:W-:Y:S01]  /*1890*/  IMAD.MOV R11, RZ, RZ, -R11 ;  /* 0x000000ffff0b7224 */ /* 0x000fe200078e0a0b */
[----:B------:R1:W-:Y:S01]  /*18a0*/  STL [R1+0x1d8], R12 ;  /* 0x0001d80c01007387 */ /* 0x0003e20000100800 */
[----:B------:R-:W-:Y:S01]  /*18b0*/  IMAD.HI.U32 R61, R7, R14, RZ ;  /* 0x0000000e073d7227 */ /* 0x000fe200078e00ff */
[C---:B--2---:R-:W-:Y:S02]  /*18c0*/  LOP3.LUT R15, R6.reuse, 0x46, RZ, 0xfc, !PT ;  /* 0x00000046060f7812 */ /* 0x044fe400078efcff */
[----:B------:R-:W-:Y:S01]  /*18d0*/  STL [R1+0xd60], R66 ;  /* 0x000d604201007387 */ /* 0x000fe20000100800 */
[----:B------:R-:W-:Y:S01]  /*18e0*/  IMAD R62, R5, R11, R62 ;  /* 0x0000000b053e7224 */ /* 0x000fe200078e023e */
[----:B----4-:R-:W-:Y:S01]  /*18f0*/  LOP3.LUT R13, R6, 0x48, RZ, 0xfc, !PT ;  /* 0x00000048060d7812 */ /* 0x010fe200078efcff */
[----:B------:R-:W-:Y:S01]  /*1900*/  IMAD.MOV R61, RZ, RZ, -R61 ;  /* 0x000000ffff3d7224 */ /* 0x000fe200078e0a3d */
[----:B------:R-:W-:Y:S01]  /*1910*/  STL [R1+0xd64], R65 ;  /* 0x000d644101007387 */ /* 0x000fe20000100800 */
[----:B------:R-:W-:Y:S01]  /*1920*/  IABS R8, R15 ;  /* 0x0000000f00087213 */ /* 0x000fe20000000000 */
[----:B0-----:R-:W-:Y:S01]  /*1930*/  VIADD R20, R74, 0xffffffc4 ;  /* 0xffffffc44a147836 */ /* 0x001fe20000000000 */
[C---:B-1----:R-:W-:Y:S01]  /*1940*/  LOP3.LUT R12, R6.reuse, 0x4a, RZ, 0xfc, !PT ;  /* 0x0000004a060c7812 */ /* 0x042fe200078efcff */
[----:B------:R-:W-:Y:S01]  /*1950*/  STL [R1+0xd68], R64 ;  /* 0x000d684001007387 */ /* 0x000fe20000100800 */
[----:B------:R-:W-:Y:S01]  /*1960*/  IABS R58, R13 ;  /* 0x0000000d003a7213 */ /* 0x000fe20000000000 */
[C---:B------:R-:W-:Y:S01]  /*1970*/  IMAD.HI.U32 R59, R7.reuse, R8, RZ ;  /* 0x00000008073b7227 */ /* 0x040fe200078e00ff */
[----:B------:R-:W-:Y:S01]  /*1980*/  IABS R0, R12 ;  /* 0x0000000c00007213 */ /* 0x000fe20000000000 */
[----:B------:R-:W-:Y:S01]  /*1990*/  STL [R1+0xd6c], R63 ;  /* 0x000d6c3f01007387 */ /* 0x000fe20000100800 */
[----:B------:R-:W-:Y:S01]  /*19a0*/  LOP3.LUT R11, R6, 0x54, RZ, 0xfc, !PT ;  /* 0x00000054060b7812 */ /* 0x000fe200078efcff */
[C---:B------:R-:W-:Y:S01]  /*19b0*/  IMAD.HI.U32 R2, R7.reuse, R58, RZ ;  /* 0x0000003a07027227 */ /* 0x040fe200078e00ff */
[----:B------:R-:W-:Y:S01]  /*19c0*/  IABS R56, R16 ;  /* 0x0000001000387213 */ /* 0x000fe20000000000 */
[----:B------:R-:W-:Y:S01]  /*19d0*/  STL [R1+0x1e0], R18 ;  /* 0x0001e01201007387 */ /* 0x000fe20000100800 */
[----:B------:R-:W-:Y:S01]  /*19e0*/  IABS R52, R11 ;  /* 0x0000000b00347213 */ /* 0x000fe20000000000 */
[----:B------:R-:W-:Y:S01]  /*19f0*/  IMAD.HI.U32 R57, R7, R0, RZ ;  /* 0x0000000007397227 */ /* 0x000fe200078e00ff */
[----:B------:R-:W-:Y:S01]  /*1a00*/  IABS R60, R17 ;  /* 0x00000011003c7213 */ /* 0x000fe20000000000 */
[----:B------:R-:W-:Y:S02]  /*1a10*/  STL [R1+0x208], R17 ;  /* 0x0002081101007387 */ /* 0x000fe40000100800 */
[----:B------:R-:W-:-:S02]  /*1a20*/  IMAD.MOV R59, RZ, RZ, -R59 ;  /* 0x000000ffff3b7224 */ /* 0x000fc400078e0a3b */
[----:B------:R0:W-:Y:S01]  /*1a30*/  STL [R1+0x20c], R15 ;  /* 0x00020c0f01007387 */ /* 0x0001e20000100800 */
[----:B------:R-:W-:Y:S02]  /*1a40*/  IMAD.MOV R2, RZ, RZ, -R2 ;  /* 0x000000ffff027224 */ /* 0x000fe400078e0a02 */
[----:B------:R-:W-:Y:S01]  /*1a50*/  IMAD.MOV R57, RZ, RZ, -R57 ;  /* 0x000000ffff397224 */ /* 0x000fe200078e0a39 */
[----:B------:R1:W-:Y:S01]  /*1a60*/  STL [R1+0x210], R13 ;  /* 0x0002100d01007387 */ /* 0x0003e20000100800 */
[C---:B------:R-:W-:Y:S01]  /*1a70*/  IMAD R61, R5.reuse, R61, R14 ;  /* 0x0000003d053d7224 */ /* 0x040fe200078e020e */
[----:B------:R-:W-:Y:S01]  /*1a80*/  LOP3.LUT R14, R6, 0x5a, RZ, 0xfc, !PT ;  /* 0x0000005a060e7812 */ /* 0x000fe200078efcff */
[C---:B------:R-:W-:Y:S01]  /*1a90*/  IMAD R59, R5.reuse, R59, R8 ;  /* 0x0000003b053b7224 */ /* 0x040fe200078e0208 */
[----:B------:R2:W-:Y:S01]  /*1aa0*/  STL [R1+0x214], R12 ;  /* 0x0002140c01007387 */ /* 0x0005e20000100800 */
[C---:B------:R-:W-:Y:S01]  /*1ab0*/  IMAD R58, R5.reuse, R2, R58 ;  /* 0x00000002053a7224 */ /* 0x040fe200078e023a */
[----:B------:R-:W-:Y:S01]  /*1ac0*/  IABS R49, R14 ;  /* 0x0000000e00317213 */ /* 0x000fe20000000000 */
[----:B0-----:R-:W-:Y:S01]  /*1ad0*/  VIADD R15, R10, 0x4e ;  /* 0x0000004e0a0f7836 */ /* 0x001fe20000000000 */
[----:B------:R0:W-:Y:S01]  /*1ae0*/  STL [R1+0x218], R16 ;  /* 0x0002181001007387 */ /* 0x0001e20000100800 */
[----:B------:R-:W-:Y:S01]  /*1af0*/  IMAD R57, R5, R57, R0 ;  /* 0x0000003905397224 */ /* 0x000fe200078e0200 */
[----:B-1----:R-:W-:Y:S01]  /*1b00*/  LOP3.LUT R13, R6, 0x50, RZ, 0xfc, !PT ;  /* 0x00000050060d7812 */ /* 0x002fe200078efcff */
[----:B------:R-:W-:Y:S01]  /*1b10*/  IMAD.HI.U32 R0, R7, R52, RZ ;  /* 0x0000003407007227 */ /* 0x000fe200078e00ff */
[----:B------:R1:W-:Y:S01]  /*1b20*/  STL [R1+0x21c], R15 ;  /* 0x00021c0f01007387 */ /* 0x0003e20000100800 */
[----:B------:R-:W-:-:S02]  /*1b30*/  IABS R55, R15 ;  /* 0x0000000f00377213 */ /* 0x000fc40000000000 */
[C---:B--2---:R-:W-:Y:S01]  /*1b40*/  LOP3.LUT R12, R6.reuse, 0x52, RZ, 0xfc, !PT ;  /* 0x00000052060c7812 */ /* 0x044fe200078efcff */
[----:B------:R2:W-:Y:S01]  /*1b50*/  STL [R1+0x220], R13 ;  /* 0x0002200d01007387 */ /* 0x0005e20000100800 */
[----:B------:R-:W-:Y:S01]  /*1b60*/  IABS R54, R13 ;  /* 0x0000000d00367213 */ /* 0x000fe20000000000 */
[----:B------:R-:W-:Y:S01]  /*1b70*/  IMAD.MOV R0, RZ, RZ, -R0 ;  /* 0x000000ffff007224 */ /* 0x000fe200078e0a00 */
[----:B------:R-:W-:Y:S01]  /*1b80*/  IABS R53, R12 ;  /* 0x0000000c00357213 */ /* 0x000fe20000000000 */
[----:B------:R4:W-:Y:S01]  /*1b90*/  STL [R1+0x224], R12 ;  /* 0x0002240c01007387 */ /* 0x0009e20000100800 */
[C---:B0-----:R-:W-:Y:S01]  /*1ba0*/  LOP3.LUT R16, R6.reuse, 0x56, RZ, 0xfc, !PT ;  /* 0x0000005606107812 */ /* 0x041fe200078efcff */
[C---:B------:R-:W-:Y:S01]  /*1bb0*/  IMAD.HI.U32 R8, R7.reuse, R54, RZ ;  /* 0x0000003607087227 */ /* 0x040fe200078e00ff */
[C---:B-1----:R-:W-:Y:S01]  /*1bc0*/  LOP3.LUT R15, R6.reuse, 0x58, RZ, 0xfc, !PT ;  /* 0x00000058060f7812 */ /* 0x042fe200078efcff */
[----:B------:R-:W-:Y:S01]  /*1bd0*/  STL [R1+0x228], R11 ;  /* 0x0002280b01007387 */ /* 0x000fe20000100800 */
[----:B------:R-:W-:Y:S01]  /*1be0*/  IABS R51, R16 ;  /* 0x0000001000337213 */ /* 0x000fe20000000000 */
[----:B------:R-:W-:Y:S01]  /*1bf0*/  IMAD.HI.U32 R2, R7, R53, RZ ;  /* 0x0000003507027227 */ /* 0x000fe200078e00ff */
[----:B--2---:R-:W-:Y:S01]  /*1c00*/  LOP3.LUT R13, R6, 0x5c, RZ, 0xfc, !PT ;  /* 0x0000005c060d7812 */ /* 0x004fe200078efcff */
[----:B------:R0:W-:Y:S01]  /*1c10*/  STL [R1+0x1f4], R16 ;  /* 0x0001f41001007387 */ /* 0x0001e20000100800 */
[----:B------:R-:W-:Y:S01]  /*1c20*/  IABS R50, R15 ;  /* 0x0000000f00327213 */ /* 0x000fe20000000000 */
[----:B----4-:R-:W-:Y:S01]  /*1c30*/  VIADD R12, R10, 0x5e ;  /* 0x0000005e0a0c7836 */ /* 0x010fe20000000000 */
[----:B------:R-:W-:Y:S01]  /*1c40*/  IABS R48, R13 ;  /* 0x0000000d00307213 */ /* 0x000fe20000000000 */
[----:B------:R-:W-:Y:S01]  /*1c50*/  IMAD.MOV R8, RZ, RZ, -R8 ;  /* 0x000000ffff087224 */ /* 0x000fe200078e0a08 */
[----:B------:R-:W-:Y:S01]  /*1c60*/  STL [R1+0x1f8], R15 ;  /* 0x0001f80f01007387 */ /* 0x000fe20000100800 */
[----:B------:R-:W-:Y:S01]  /*1c70*/  IMAD.MOV R2, RZ, RZ, -R2 ;  /* 0x000000ffff027224 */ /* 0x000fe200078e0a02 */
[----:B------:R-:W-:Y:S01]  /*1c80*/  IABS R47, R12 ;  /* 0x0000000c002f7213 */ /* 0x000fe20000000000 */
[C---:B------:R-:W-:Y:S01]  /*1c90*/  IMAD R54, R5.reuse, R8, R54 ;  /* 0x0000000805367224 */ /* 0x040fe200078e0236 */
[----:B------:R1:W-:Y:S01]  /*1ca0*/  STL [R1+0x1fc], R14 ;  /* 0x0001fc0e01007387 */ /* 0x0003e20000100800 */
[----:B------:R-:W-:Y:S01]  /*1cb0*/  IMAD R53, R5, R2, R53 ;  /* 0x0000000205357224 */ /* 0x000fe200078e0235 */
[C---:B0-----:R-:W-:Y:S01]  /*1cc0*/  LOP3.LUT R16, R6.reuse, 0x60, RZ, 0xfc, !PT ;  /* 0x0000006006107812 */ /* 0x041fe200078efcff */
[----:B------:R-:W-:Y:S01]  /*1cd0*/  IMAD.HI.U32 R8, R7, R49, RZ ;  /* 0x0000003107087227 */ /* 0x000fe200078e00ff */
[----:B------:R0:W-:Y:S01]  /*1ce0*/  STL [R1+0x200], R13 ;  /* 0x0002000d01007387 */ /* 0x0001e20000100800 */
[----:B------:R-:W-:-:S02]  /*1cf0*/  LOP3.LUT R17, R6, 0x84, RZ, 0xfc, !PT ;  /* 0x0000008406117812 */ /* 0x000fc400078efcff */
[----:B------:R-:W-:Y:S01]  /*1d00*/  IMAD R52, R5, R0, R52 ;  /* 0x0000000005347224 */ /* 0x000fe200078e0234 */
[----:B------:R2:W-:Y:S01]  /*1d10*/  STL [R1+0x204], R12 ;  /* 0x0002040c01007387 */ /* 0x0005e20000100800 */
[C---:B------:R-:W-:Y:S01]  /*1d20*/  IMAD.HI.U32 R2, R7.reuse, R48, RZ ;  /* 0x0000003007027227 */ /* 0x040fe200078e00ff */
[C---:B-1----:R-:W-:Y:S02]  /*1d30*/  LOP3.LUT R14, R6.reuse, 0x64, RZ, 0xfc, !PT ;  /* 0x00000064060e7812 */ /* 0x042fe400078efcff */
[C---:B------:R-:W-:Y:S01]  /*1d40*/  LOP3.LUT R15, R6.reuse, 0x62, RZ, 0xfc, !PT ;  /* 0x00000062060f7812 */ /* 0x040fe200078efcff */
[----:B------:R-:W-:Y:S01]  /*1d50*/  IMAD.HI.U32 R0, R7, R47, RZ ;  /* 0x0000002f07007227 */ /* 0x000fe200078e00ff */
[C---:B0-----:R-:W-:Y:S01]  /*1d60*/  LOP3.LUT R13, R6.reuse, 0x66, RZ, 0xfc, !PT ;  /* 0x00000066060d7812 */ /* 0x041fe200078efcff */
[----:B------:R0:W-:Y:S01]  /*1d70*/  STL [R1+0x1dc], R16 ;  /* 0x0001dc1001007387 */ /* 0x0001e20000100800 */
[----:B------:R-:W-:Y:S01]  /*1d80*/  IABS R44, R14 ;  /* 0x0000000e002c7213 */ /* 0x000fe20000000000 */
[----:B------:R-:W-:Y:S01]  /*1d90*/  IMAD.MOV R8, RZ, RZ, -R8 ;  /* 0x000000ffff087224 */ /* 0x000fe200078e0a08 */
[C---:B--2---:R-:W-:Y:S01]  /*1da0*/  LOP3.LUT R12, R6.reuse, 0x68, RZ, 0xfc, !PT ;  /* 0x00000068060c7812 */ /* 0x044fe200078efcff */
[----:B------:R-:W-:Y:S01]  /*1db0*/  IMAD.MOV R2, RZ, RZ, -R2 ;  /* 0x000000ffff027224 */ /* 0x000fe200078e0a02 */
[----:B------:R-:W-:Y:S01]  /*1dc0*/  IABS R43, R13 ;  /* 0x0000000d002b7213 */ /* 0x000fe20000000000 */
[----:B------:R-:W-:Y:S01]  /*1dd0*/  IMAD.MOV R0, RZ, RZ, -R0 ;  /* 0x000000ffff007224 */ /* 0x000fe200078e0a00 */
[----:B------:R1:W-:Y:S01]  /*1de0*/  STL [R1+0x1e4], R15 ;  /* 0x0001e40f01007387 */ /* 0x0003e20000100800 */
[----:B------:R-:W-:Y:S01]  /*1df0*/  IABS R42, R12 ;  /* 0x0000000c002a7213 */ /* 0x000fe20000000000 */
[C---:B------:R-:W-:Y:S01]  /*1e00*/  IMAD R49, R5.reuse, R8, R49 ;  /* 0x0000000805317224 */ /* 0x040fe200078e0231 */
[----:B------:R-:W-:Y:S01]  /*1e10*/  IABS R46, R16 ;  /* 0x00000010002e7213 */ /* 0x000fe20000000000 */
[----:B------:R2:W-:Y:S01]  /*1e20*/  STL [R1+0x1e8], R14 ;  /* 0x0001e80e01007387 */ /* 0x0005e20000100800 */
[----:B------:R-:W-:Y:S01]  /*1e30*/  IMAD R48, R5, R2, R48 ;  /* 0x0000000205307224 */ /* 0x000fe200078e0230 */
[----:B------:R-:W-:Y:S01]  /*1e40*/  IABS R45, R15 ;  /* 0x0000000f002d7213 */ /* 0x000fe20000000000 */
[----:B------:R-:W-:Y:S01]  /*1e50*/  IMAD.HI.U32 R8, R7, R44, RZ ;  /* 0x0000002c07087227 */ /* 0x000fe200078e00ff */
[----:B------:R4:W-:Y:S01]  /*1e60*/  STL [R1+0x1ec], R13 ;  /* 0x0001ec0d01007387 */ /* 0x0009e20000100800 */
[----:B0-----:R-:W-:-:S02]  /*1e70*/  LOP3.LUT R16, R6, 0x6a, RZ, 0xfc, !PT ;  /* 0x0000006a06107812 */ /* 0x001fc400078efcff */
[----:B------:R-:W-:Y:S01]  /*1e80*/  IMAD R47, R5, R0, R47 ;  /* 0x00000000052f7224 */ /* 0x000fe200078e022f */
[----:B------:R0:W-:Y:S01]  /*1e90*/  STL [R1+0x1f0], R12 ;  /* 0x0001f00c01007387 */ /* 0x0001e20000100800 */
[C---:B------:R-:W-:Y:S01]  /*1ea0*/  IMAD.HI.U32 R2, R7.reuse, R43, RZ ;  /* 0x0000002b07027227 */ /* 0x040fe200078e00ff */
[----:B-1----:R-:W-:Y:S02]  /*1eb0*/  LOP3.LUT R15, R6, 0x6c, RZ, 0xfc, !PT ;  /* 0x0000006c060f7812 */ /* 0x002fe400078efcff */
[----:B------:R1:W-:Y:S01]  /*1ec0*/  STL [R1+0x1b8], R16 ;  /* 0x0001b81001007387 */ /* 0x0003e20000100800 */
[----:B--2---:R-:W-:Y:S01]  /*1ed0*/  VIADD R14, R10, 0x6e ;  /* 0x0000006e0a0e7836 */ /* 0x004fe20000000000 */
[----:B----4-:R-:W-:Y:S01]  /*1ee0*/  LOP3.LUT R13, R6, 0x70, RZ, 0xfc, !PT ;  /* 0x00000070060d7812 */ /* 0x010fe200078efcff */
[----:B------:R-:W-:Y:S01]  /*1ef0*/  IMAD.HI.U32 R0, R7, R42, RZ ;  /* 0x0000002a07007227 */ /* 0x000fe200078e00ff */
[----:B------:R-:W-:Y:S01]  /*1f00*/  STL [R1+0x1bc], R15 ;  /* 0x0001bc0f01007387 */ /* 0x000fe20000100800 */
[----:B------:R-:W-:-:S02]  /*1f10*/  IABS R41, R16 ;  /* 0x0000001000297213 */ /* 0x000fc40000000000 */
[C---:B0-----:R-:W-:Y:S01]  /*1f20*/  LOP3.LUT R12, R6.reuse, 0x72, RZ, 0xfc, !PT ;  /* 0x00000072060c7812 */ /* 0x041fe200078efcff */
[----:B------:R-:W-:Y:S01]  /*1f30*/  IMAD.MOV R8, RZ, RZ, -R8 ;  /* 0x000000ffff087224 */ /* 0x000fe200078e0a08 */
[----:B------:R-:W-:Y:S01]  /*1f40*/  IABS R39, R14 ;  /* 0x0000000e00277213 */ /* 0x000fe20000000000 */
[----:B------:R-:W-:Y:S01]  /*1f50*/  IMAD.MOV R2, RZ, RZ, -R2 ;  /* 0x000000ffff027224 */ /* 0x000fe200078e0a02 */
[----:B------:R-:W-:Y:S01]  /*1f60*/  IABS R38, R13 ;  /* 0x0000000d00267213 */ /* 0x000fe20000000000 */
[----:B------:R-:W-:Y:S01]  /*1f70*/  IMAD.MOV R0, RZ, RZ, -R0 ;  /* 0x000000ffff007224 */ /* 0x000fe200078e0a00 */
[----:B------:R-:W-:Y:S01]  /*1f80*/  IABS R37, R12 ;  /* 0x0000000c00257213 */ /* 0x000fe20000000000 */
[C---:B------:R-:W-:Y:S01]  /*1f90*/  IMAD R44, R5.reuse, R8, R44 ;  /* 0x00000008052c7224 */ /* 0x040fe200078e022c */
[----:B------:R0:W-:Y:S01]  /*1fa0*/  STL [R1+0x1c0], R14 ;  /* 0x0001c00e01007387 */ /* 0x0001e20000100800 */
[----:B------:R-:W-:Y:S01]  /*1fb0*/  IMAD R43, R5, R2, R43 ;  /* 0x00000002052b7224 */ /* 0x000fe200078e022b */
[----:B------:R-:W-:Y:S01]  /*1fc0*/  IABS R40, R15 ;  /* 0x0000000f00287213 */ /* 0x000fe20000000000 */
[----:B------:R-:W-:Y:S01]  /*1fd0*/  IMAD.HI.U32 R8, R7, R39, RZ ;  /* 0x0000002707087227 */ /* 0x000fe200078e00ff */
[----:B------:R2:W-:Y:S01]  /*1fe0*/  STL [R1+0x1c4], R13 ;  /* 0x0001c40d01007387 */ /* 0x0005e20000100800 */
[----:B-1----:R-:W-:-:S02]  /*1ff0*/  LOP3.LUT R16, R6, 0x74, RZ, 0xfc, !PT ;  /* 0x0000007406107812 */ /* 0x002fc400078efcff */
[----:B------:R-:W-:Y:S01]  /*2000*/  IMAD R42, R5, R0, R42 ;  /* 0x00000000052a7224 */ /* 0x000fe200078e022a */
[----:B------:R1:W-:Y:S01]  /*2010*/  STL [R1+0x1c8], R12 ;  /* 0x0001c80c01007387 */ /* 0x0003e20000100800 */
[C---:B------:R-:W-:Y:S01]  /*2020*/  IMAD.HI.U32 R2, R7.reuse, R38, RZ ;  /* 0x0000002607027227 */ /* 0x040fe200078e00ff */
[C---:B0-----:R-:W-:Y:S02]  /*2030*/  LOP3.LUT R14, R6.reuse, 0x78, RZ, 0xfc, !PT ;  /* 0x00000078060e7812 */ /* 0x041fe400078efcff */
[C---:B------:R-:W-:Y:S01]  /*2040*/  LOP3.LUT R15, R6.reuse, 0x76, RZ, 0xfc, !PT ;  /* 0x00000076060f7812 */ /* 0x040fe200078efcff */
[----:B------:R-:W-:Y:S01]  /*2050*/  IMAD.HI.U32 R0, R7, R37, RZ ;  /* 0x0000002507007227 */ /* 0x000fe200078e00ff */
[C---:B--2---:R-:W-:Y:S01]  /*2060*/  LOP3.LUT R13, R6.reuse, 0x7a, RZ, 0xfc, !PT ;  /* 0x0000007a060d7812 */ /* 0x044fe200078efcff */
[----:B------:R-:W-:Y:S01]  /*2070*/  STL [R1+0x190], R16 ;  /* 0x0001901001007387 */ /* 0x000fe20000100800 */
[----:B------:R-:W-:Y:S01]  /*2080*/  IABS R34, R14 ;  /* 0x0000000e00227213 */ /* 0x000fe20000000000 */
[----:B------:R-:W-:Y:S01]  /*2090*/  IMAD.MOV R8, RZ, RZ, -R8 ;  /* 0x000000ffff087224 */ /* 0x000fe200078e0a08 */
[----:B-1----:R-:W-:Y:S01]  /*20a0*/  LOP3.LUT R12, R6, 0x7c, RZ, 0xfc, !PT ;  /* 0x0000007c060c7812 */ /* 0x002fe200078efcff */
        /* <DEDUP_REMOVED lines=9> */
[----:B------:R-:W-:Y:S01]  /*2140*/  STL [R1+0x19c], R14 ;  /* 0x00019c0e01007387 */ /* 0x000fe20000100800 */
[----:B------:R-:W-:-:S02]  /*2150*/  IABS R36, R16 ;  /* 0x0000001000247213 */ /* 0x000fc40000000000 */
[----:B------:R-:W-:Y:S01]  /*2160*/  IMAD R37, R5, R0, R37 ;  /* 0x0000000005257224 */ /* 0x000fe200078e0225 */
[----:B------:R1:W-:Y:S01]  /*2170*/  STL [R1+0x1a4], R13 ;  /* 0x0001a40d01007387 */ /* 0x0003e20000100800 */
[C---:B------:R-:W-:Y:S01]  /*2180*/  IMAD.HI.U32 R2, R7.reuse, R33, RZ ;  /* 0x0000002107027227 */ /* 0x040fe200078e00ff */
[C---:B0-----:R-:W-:Y:S02]  /*2190*/  LOP3.LUT R15, R6.reuse, 0x88, RZ, 0xfc, !PT ;  /* 0x00000088060f7812 */ /* 0x041fe400078efcff */
[----:B------:R0:W-:Y:S01]  /*21a0*/  STL [R1+0x1ac], R12 ;  /* 0x0001ac0c01007387 */ /* 0x0001e20000100800 */
[----:B------:R-:W-:Y:S01]  /*21b0*/  IMAD.HI.U32 R0, R7, R32, RZ ;  /* 0x0000002007007227 */ /* 0x000fe200078e00ff */
[----:B------:R-:W-:Y:S02]  /*21c0*/  IABS R26, R15 ;  /* 0x0000000f001a7213 */ /* 0x000fe40000000000 */
[C---:B------:R-:W-:Y:S01]  /*21d0*/  LOP3.LUT R16, R6.reuse, 0x86, RZ, 0xfc, !PT ;  /* 0x0000008606107812 */ /* 0x040fe200078efcff */
[----:B------:R-:W-:Y:S01]  /*21e0*/  IMAD.MOV R8, RZ, RZ, -R8 ;  /* 0x000000ffff087224 */ /* 0x000fe200078e0a08 */
[----:B-1----:R-:W-:Y:S01]  /*21f0*/  LOP3.LUT R13, R6, 0x8a, RZ, 0xfc, !PT ;  /* 0x0000008a060d7812 */ /* 0x002fe200078efcff */
[----:B------:R-:W-:Y:S01]  /*2200*/  IMAD.MOV R2, RZ, RZ, -R2 ;  /* 0x000000ffff027224 */ /* 0x000fe200078e0a02 */
[----:B------:R-:W-:Y:S01]  /*2210*/  IABS R27, R16 ;  /* 0x00000010001b7213 */ /* 0x000fe20000000000 */
[----:B------:R-:W-:Y:S01]  /*2220*/  IMAD.MOV R0, RZ, RZ, -R0 ;  /* 0x000000ffff007224 */ /* 0x000fe200078e0a00 */
[----:B0-----:R-:W-:Y:S01]  /*2230*/  LOP3.LUT R12, R19, 0x7f, RZ, 0xc0, !PT ;  /* 0x0000007f130c7812 */ /* 0x001fe200078ec0ff */
[----:B------:R-:W-:Y:S01]  /*2240*/  IMAD.HI.U32 R9, R7, R60, RZ ;  /* 0x0000003c07097227 */ /* 0x000fe200078e00ff */
[----:B------:R-:W-:-:S02]  /*2250*/  IABS R25, R13 ;  /* 0x0000000d00197213 */ /* 0x000fc40000000000 */
[----:B------:R-:W-:Y:S01]  /*2260*/  IABS R28, R17 ;  /* 0x00000011001c7213 */ /* 0x000fe20000000000 */
[C---:B------:R-:W-:Y:S02]  /*2270*/  IMAD R34, R5.reuse, R8, R34 ;  /* 0x0000000805227224 */ /* 0x040fe400078e0222 */
[----:B------:R-:W-:Y:S01]  /*2280*/  IMAD R33, R5, R2, R33 ;  /* 0x0000000205217224 */ /* 0x000fe200078e0221 */
[----:B------:R-:W-:Y:S01]  /*2290*/  LOP3.LUT R2, R6, 0x80, RZ, 0xfc, !PT ;  /* 0x0000008006027812 */ /* 0x000fe200078efcff */
[----:B------:R-:W-:Y:S02]  /*22a0*/  VIADD R8, R10, 0x7e ;  /* 0x0000007e0a087836 */ /* 0x000fe40000000000 */
[----:B------:R-:W-:Y:S01]  /*22b0*/  IMAD R69, R69, 0x100, R12 ;  /* 0x0000010045457824 */ /* 0x000fe200078e020c */
[----:B------:R-:W-:Y:S01]  /*22c0*/  IABS R30, R2 ;  /* 0x00000002001e7213 */ /* 0x000fe20000000000 */
[----:B------:R-:W-:Y:S01]  /*22d0*/  IMAD R32, R5, R0, R32 ;  /* 0x0000000005207224 */ /* 0x000fe200078e0220 */
[----:B------:R-:W-:Y:S01]  /*22e0*/  LOP3.LUT R0, R6, 0x82, RZ, 0xfc, !PT ;  /* 0x0000008206007812 */ /* 0x000fe200078efcff */
[----:B------:R-:W-:Y:S01]  /*22f0*/  IMAD.MOV R9, RZ, RZ, -R9 ;  /* 0x000000ffff097224 */ /* 0x000fe200078e0a09 */
[----:B------:R-:W-:Y:S01]  /*2300*/  STL [R1+0x184], R8 ;  /* 0x0001840801007387 */ /* 0x000fe20000100800 */
[----:B------:R-:W-:Y:S01]  /*2310*/  VIADD R70, R69, 0x80 ;  /* 0x0000008045467836 */ /* 0x000fe20000000000 */
[----:B------:R-:W-:Y:S01]  /*2320*/  IABS R29, R0 ;  /* 0x00000000001d7213 */ /* 0x000fe20000000000 */
[----:B------:R-:W-:Y:S01]  /*2330*/  IMAD R60, R5, R9, R60 ;  /* 0x00000009053c7224 */ /* 0x000fe200078e023c */
[----:B------:R0:W-:Y:S01]  /*2340*/  STL [R1+0x18c], R2 ;  /* 0x00018c0201007387 */ /* 0x0001e20000100800 */
[----:B------:R-:W-:Y:S01]  /*2350*/  IMAD.HI.U32 R9, R7, R55, RZ ;  /* 0x0000003707097227 */ /* 0x000fe200078e00ff */
[----:B------:R-:W-:-:S02]  /*2360*/  IABS R31, R8 ;  /* 0x00000008001f7213 */ /* 0x000fc40000000000 */
[----:B------:R1:W-:Y:S01]  /*2370*/  STL [R1+0x188], R0 ;  /* 0x0001880001007387 */ /* 0x0003e20000100800 */
[----:B------:R-:W-:Y:S01]  /*2380*/  IMAD.MOV R9, RZ, RZ, -R9 ;  /* 0x000000ffff097224 */ /* 0x000fe200078e0a09 */
[----:B------:R-:W-:Y:S01]  /*2390*/  LOP3.LUT R12, R6, 0x8c, RZ, 0xfc, !PT ;  /* 0x0000008c060c7812 */ /* 0x000fe200078efcff */
[----:B------:R-:W-:Y:S01]  /*23a0*/  IMAD.HI.U32 R11, R7, R56, RZ ;  /* 0x00000038070b7227 */ /* 0x000fe200078e00ff */
[----:B------:R-:W-:Y:S01]  /*23b0*/  STL [R1+0xdc], R17 ;  /* 0x0000dc1101007387 */ /* 0x000fe20000100800 */
[----:B0-----:R-:W-:Y:S02]  /*23c0*/  IABS R2, R70 ;  /* 0x0000004600027213 */ /* 0x001fe40000000000 */
[----:B------:R-:W-:Y:S01]  /*23d0*/  IMAD R55, R5, R9, R55 ;  /* 0x0000000905377224 */ /* 0x000fe200078e0237 */
[----:B------:R-:W-:Y:S01]  /*23e0*/  IABS R24, R12 ;  /* 0x0000000c00187213 */ /* 0x000fe20000000000 */
[----:B------:R-:W-:Y:S01]  /*23f0*/  IMAD.HI.U32 R9, R7, R50, RZ ;  /* 0x0000003207097227 */ /* 0x000fe200078e00ff */
[----:B-1----:R-:W-:Y:S01]  /*2400*/  IABS R0, R69 ;  /* 0x0000004500007213 */ /* 0x002fe20000000000 */
[----:B------:R-:W-:Y:S02]  /*2410*/  STL [R1+0xe0], R16 ;  /* 0x0000e01001007387 */ /* 0x000fe40000100800 */
[----:B------:R-:W-:-:S02]  /*2420*/  IMAD.MOV R11, RZ, RZ, -R11 ;  /* 0x000000ffff0b7224 */ /* 0x000fc400078e0a0b */
[C---:B------:R-:W-:Y:S01]  /*2430*/  IMAD.HI.U32 R8, R4.reuse, R0, RZ ;  /* 0x0000000004087227 */ /* 0x040fe200078e00ff */
[----:B------:R-:W-:Y:S03]  /*2440*/  STL [R1+0xe4], R15 ;  /* 0x0000e40f01007387 */ /* 0x000fe60000100800 */
[----:B------:R-:W-:Y:S01]  /*2450*/  IMAD.HI.U32 R4, R4, R2, RZ ;  /* 0x0000000204047227 */ /* 0x000fe200078e00ff */
[----:B------:R0:W-:Y:S03]  /*2460*/  STL [R1+0x168], R13 ;  /* 0x0001680d01007387 */ /* 0x0001e60000100800 */
[----:B------:R-:W-:Y:S01]  /*2470*/  IMAD.MOV R8, RZ, RZ, -R8 ;  /* 0x000000ffff087224 */ /* 0x000fe200078e0a08 */
[----:B------:R1:W-:Y:S01]  /*2480*/  STL [R1+0x16c], R12 ;  /* 0x00016c0c01007387 */ /* 0x0003e20000100800 */
[----:B------:R-:W-:-:S02]  /*2490*/  IMAD.MOV R4, RZ, RZ, -R4 ;  /* 0x000000ffff047224 */ /* 0x000fc400078e0a04 */
[----:B------:R-:W-:Y:S02]  /*24a0*/  IMAD.MOV R9, RZ, RZ, -R9 ;  /* 0x000000ffff097224 */ /* 0x000fe400078e0a09 */
[C---:B------:R-:W-:Y:S02]  /*24b0*/  IMAD R0, R3.reuse, R8, R0 ;  /* 0x0000000803007224 */ /* 0x040fe400078e0200 */
[----:B------:R-:W-:Y:S02]  /*24c0*/  IMAD R2, R3, R4, R2 ;  /* 0x0000000403027224 */ /* 0x000fe400078e0202 */
[----:B------:R-:W-:Y:S01]  /*24d0*/  IMAD R56, R5, R11, R56 ;  /* 0x0000000b05387224 */ /* 0x000fe200078e0238 */
[----:B------:R-:W-:Y:S01]  /*24e0*/  ISETP.GT.U32.AND P0, PT, R3, R0, PT ;  /* 0x000000000300720c */ /* 0x000fe20003f04070 */
[----:B------:R-:W-:Y:S01]  /*24f0*/  IMAD.HI.U32 R11, R7, R51, RZ ;  /* 0x00000033070b7227 */ /* 0x000fe200078e00ff */
[----:B------:R-:W-:-:S03]  /*2500*/  ISETP.GT.U32.AND P1, PT, R3, R2, PT ;  /* 0x000000020300720c */ /* 0x000fc60003f24070 */
[----:B------:R-:W-:Y:S02]  /*2510*/  IMAD R50, R5, R9, R50 ;  /* 0x0000000905327224 */ /* 0x000fe400078e0232 */
[----:B------:R-:W-:-:S04]  /*2520*/  IMAD.HI.U32 R9, R7, R45, RZ ;  /* 0x0000002d07097227 */ /* 0x000fc800078e00ff */
[----:B------:R-:W-:Y:S02]  /*2530*/  IMAD.MOV R11, RZ, RZ, -R11 ;  /* 0x000000ffff0b7224 */ /* 0x000fe400078e0a0b */
[----:B------:R-:W-:Y:S02]  /*2540*/  IMAD.MOV R9, RZ, RZ, -R9 ;  /* 0x000000ffff097224 */ /* 0x000fe400078e0a09 */
[----:B------:R-:W-:Y:S02]  /*2550*/  IMAD R51, R5, R11, R51 ;  /* 0x0000000b05337224 */ /* 0x000fe400078e0233 */
[----:B------:R-:W-:-:S04]  /*2560*/  IMAD.HI.U32 R11, R7, R46, RZ ;  /* 0x0000002e070b7227 */ /* 0x000fc800078e00ff */
[----:B------:R-:W-:Y:S02]  /*2570*/  IMAD R45, R5, R9, R45 ;  /* 0x00000009052d7224 */ /* 0x000fe400078e022d */
[----:B------:R-:W-:-:S04]  /*2580*/  IMAD.HI.U32 R9, R7, R40, RZ ;  /* 0x0000002807097227 */ /* 0x000fc800078e00ff */
[----:B------:R-:W-:Y:S02]  /*2590*/  IMAD.MOV R11, RZ, RZ, -R11 ;  /* 0x000000ffff0b7224 */ /* 0x000fe400078e0a0b */
[----:B------:R-:W-:Y:S02]  /*25a0*/  IMAD.MOV R9, RZ, RZ, -R9 ;  /* 0x000000ffff097224 */ /* 0x000fe400078e0a09 */
[--C-:B------:R-:W-:Y:S02]  /*25b0*/  @!P0 IMAD.IADD R0, R0, 0x1, -R3.reuse ;  /* 0x0000000100008824 */ /* 0x100fe400078e0a03 */
[----:B------:R-:W-:Y:S02]  /*25c0*/  @!P1 IMAD.IADD R2, R2, 0x1, -R3 ;  /* 0x0000000102029824 */ /* 0x000fe400078e0a03 */
[----:B------:R-:W-:Y:S01]  /*25d0*/  IMAD R46, R5, R11, R46 ;  /* 0x0000000b052e7224 */ /* 0x000fe200078e022e */
[----:B------:R-:W-:Y:S01]  /*25e0*/  ISETP.GT.U32.AND P0, PT, R3, R0, PT ;  /* 0x000000000300720c */ /* 0x000fe20003f04070 */
[----:B------:R-:W-:Y:S01]  /*25f0*/  IMAD.HI.U32 R8, R7, R25, RZ ;  /* 0x0000001907087227 */ /* 0x000fe200078e00ff */
[----:B------:R-:W-:-:S03]  /*2600*/  ISETP.GT.U32.AND P1, PT, R3, R2, PT ;  /* 0x000000020300720c */ /* 0x000fc60003f24070 */
[----:B------:R-:W-:-:S04]  /*2610*/  IMAD.HI.U32 R11, R7, R41, RZ ;  /* 0x00000029070b7227 */ /* 0x000fc800078e00ff */
[----:B------:R-:W-:Y:S02]  /*2620*/  IMAD R40, R5, R9, R40 ;  /* 0x0000000905287224 */ /* 0x000fe400078e0228 */
[----:B------:R-:W-:-:S04]  /*2630*/  IMAD.HI.U32 R9, R7, R35, RZ ;  /* 0x0000002307097227 */ /* 0x000fc800078e00ff */
[----:B------:R-:W-:-:S04]  /*2640*/  IMAD.HI.U32 R4, R7, R24, RZ ;  /* 0x0000001807047227 */ /* 0x000fc800078e00ff */
[----:B------:R-:W-:Y:S02]  /*2650*/  IMAD.MOV R8, RZ, RZ, -R8 ;  /* 0x000000ffff087224 */ /* 0x000fe400078e0a08 */
[----:B------:R-:W-:Y:S02]  /*2660*/  IMAD.MOV R11, RZ, RZ, -R11 ;  /* 0x000000ffff0b7224 */ /* 0x000fe400078e0a0b */
[----:B------:R-:W-:Y:S02]  /*2670*/  IMAD.MOV R9, RZ, RZ, -R9 ;  /* 0x000000ffff097224 */ /* 0x000fe400078e0a09 */
[----:B------:R-:W-:Y:S02]  /*2680*/  IMAD.MOV R4, RZ, RZ, -R4 ;  /* 0x000000ffff047224 */ /* 0x000fe400078e0a04 */
[C---:B------:R-:W-:Y:S02]  /*2690*/  IMAD R25, R5.reuse, R8, R25 ;  /* 0x0000000805197224 */ /* 0x040fe400078e0219 */
[----:B------:R-:W-:-:S02]  /*26a0*/  IMAD R41, R5, R11, R41 ;  /* 0x0000000b05297224 */ /* 0x000fc400078e0229 */
[----:B------:R-:W-:Y:S02]  /*26b0*/  VIADD R8, R74, 0xffffffff ;  /* 0xffffffff4a087836 */ /* 0x000fe40000000000 */
[----:B------:R-:W-:-:S03]  /*26c0*/  IMAD.HI.U32 R11, R7, R36, RZ ;  /* 0x00000024070b7227 */ /* 0x000fc600078e00ff */
[----:B------:R-:W-:Y:S01]  /*26d0*/  ISETP.GE.U32.AND P3, PT, R8, 0x7fffffc0, PT ;  /* 0x7fffffc00800780c */ /* 0x000fe20003f66070 */
[----:B------:R-:W-:Y:S02]  /*26e0*/  IMAD R35, R5, R9, R35 ;  /* 0x0000000905237224 */ /* 0x000fe400078e0223 */
[----:B------:R-:W-:-:S04]  /*26f0*/  IMAD.HI.U32 R9, R7, R29, RZ ;  /* 0x0000001d07097227 */ /* 0x000fc800078e00ff */
[----:B------:R-:W-:Y:S02]  /*2700*/  IMAD R24, R5, R4, R24 ;  /* 0x0000000405187224 */ /* 0x000fe400078e0218 */
[----:B------:R-:W-:Y:S02]  /*2710*/  VIADD R4, R74, 0xfffffff7 ;  /* 0xfffffff74a047836 */ /* 0x000fe40000000000 */
[----:B------:R-:W-:Y:S02]  /*2720*/  IMAD.MOV R11, RZ, RZ, -R11 ;  /* 0x000000ffff0b7224 */ /* 0x000fe400078e0a0b */
[----:B------:R-:W-:Y:S01]  /*2730*/  IMAD.MOV R9, RZ, RZ, -R9 ;  /* 0x000000ffff097224 */ /* 0x000fe200078e0a09 */
[----:B------:R-:W-:Y:S01]  /*2740*/  ISETP.GE.U32.AND P4, PT, R4, 0x7fffffb8, PT ;  /* 0x7fffffb80400780c */ /* 0x000fe20003f86070 */
[----:B------:R-:W-:Y:S02]  /*2750*/  VIADD R8, R74, 0xffffffed ;  /* 0xffffffed4a087836 */ /* 0x000fe40000000000 */
[----:B------:R-:W-:-:S02]  /*2760*/  @!P0 IMAD.IADD R0, R0, 0x1, -R3 ;  /* 0x0000000100008824 */ /* 0x000fc400078e0a03 */
[----:B------:R-:W-:Y:S01]  /*2770*/  @!P1 IMAD.IADD R2, R2, 0x1, -R3 ;  /* 0x0000000102029824 */ /* 0x000fe200078e0a03 */
[----:B------:R-:W-:Y:S01]  /*2780*/  ISETP.GE.U32.AND P6, PT, R8, 0x7fffffae, PT ;  /* 0x7fffffae0800780c */ /* 0x000fe20003fc6070 */
[----:B------:R-:W-:Y:S02]  /*2790*/  VIADD R3, R74, 0xffffffec ;  /* 0xffffffec4a037836 */ /* 0x000fe40000000000 */
[----:B------:R-:W-:Y:S02]  /*27a0*/  IMAD R36, R5, R11, R36 ;  /* 0x0000000b05247224 */ /* 0x000fe400078e0224 */
[----:B------:R-:W-:Y:S01]  /*27b0*/  IMAD.HI.U32 R11, R7, R30, RZ ;  /* 0x0000001e070b7227 */ /* 0x000fe200078e00ff */
[----:B------:R-:W-:-:S03]  /*27c0*/  ISETP.GE.U32.AND P5, PT, R3, 0x7fffffad, PT ;  /* 0x7fffffad0300780c */ /* 0x000fc60003fa6070 */
[----:B------:R-:W-:Y:S02]  /*27d0*/  IMAD R29, R5, R9, R29 ;  /* 0x00000009051d7224 */ /* 0x000fe400078e021d */
[----:B------:R-:W-:Y:S02]  /*27e0*/  VIADD R4, R74, 0xffffffef ;  /* 0xffffffef4a047836 */ /* 0x000fe40000000000 */
[----:B------:R-:W-:-:S03]  /*27f0*/  IMAD.HI.U32 R9, R7, R26, RZ ;  /* 0x0000001a07097227 */ /* 0x000fc600078e00ff */
[----:B------:R-:W-:Y:S01]  /*2800*/  ISETP.GE.U32.AND P1, PT, R4, 0x7fffffb0, PT ;  /* 0x7fffffb00400780c */ /* 0x000fe20003f26070 */
[----:B------:R-:W-:-:S03]  /*2810*/  IMAD.HI.U32 R14, R7, R31, RZ ;  /* 0x0000001f070e7227 */ /* 0x000fc600078e00ff */
[----:B0-----:R-:W-:Y:S01]  /*2820*/  SEL R13, RZ, 0x7fff8, P1 ;  /* 0x0007fff8ff0d7807 */ /* 0x001fe20000800000 */
[C---:B------:R-:W-:Y:S02]  /*2830*/  VIADD R8, R74.reuse, 0xffffffe8 ;  /* 0xffffffe84a087836 */ /* 0x040fe40000000000 */
[----:B------:R-:W-:Y:S02]  /*2840*/  IMAD.MOV R11, RZ, RZ, -R11 ;  /* 0x000000ffff0b7224 */ /* 0x000fe400078e0a0b */
[----:B------:R-:W-:Y:S01]  /*2850*/  VIADD R3, R74, 0xffffffee ;  /* 0xffffffee4a037836 */ /* 0x000fe20000000000 */
[----:B------:R-:W-:Y:S01]  /*2860*/  ISETP.GE.U32.AND P2, PT, R8, 0x7fffffa9, PT ;  /* 0x7fffffa90800780c */ /* 0x000fe20003f46070 */
[----:B------:R-:W-:Y:S02]  /*2870*/  IMAD.MOV R9, RZ, RZ, -R9 ;  /* 0x000000ffff097224 */ /* 0x000fe400078e0a09 */
[----:B------:R-:W-:Y:S01]  /*2880*/  IMAD.MOV R14, RZ, RZ, -R14 ;  /* 0x000000ffff0e7224 */ /* 0x000fe200078e0a0e */
[----:B------:R-:W-:Y:S01]  /*2890*/  ISETP.GE.U32.AND P0, PT, R3, 0x7fffffaf, PT ;  /* 0x7fffffaf0300780c */ /* 0x000fe20003f06070 */
[C---:B------:R-:W-:Y:S01]  /*28a0*/  VIADD R4, R74.reuse, 0xffffffe9 ;  /* 0xffffffe94a047836 */ /* 0x040fe20000000000 */
[----:B------:R-:W-:Y:S01]  /*28b0*/  SEL R3, RZ, 0x1, P5 ;  /* 0x00000001ff037807 */ /* 0x000fe20002800000 */
[----:B------:R-:W-:Y:S01]  /*28c0*/  IMAD R30, R5, R11, R30 ;  /* 0x0000000b051e7224 */ /* 0x000fe200078e021e */
[----:B------:R-:W-:Y:S01]  /*28d0*/  SEL R75, RZ, 0x4, P0 ;  /* 0x00000004ff4b7807 */ /* 0x000fe20000000000 */
[----:B------:R-:W-:Y:S01]  /*28e0*/  VIADD R8, R74, 0xffffffea ;  /* 0xffffffea4a087836 */ /* 0x000fe20000000000 */
[----:B------:R-:W-:Y:S01]  /*28f0*/  ISETP.GE.U32.AND P5, PT, R4, 0x7fffffaa, PT ;  /* 0x7fffffaa0400780c */ /* 0x000fe20003fa6070 */
[----:B------:R-:W-:Y:S01]  /*2900*/  IMAD.HI.U32 R11, R7, R27, RZ ;  /* 0x0000001b070b7227 */ /* 0x000fe200078e00ff */
[----:B------:R-:W-:-:S02]  /*2910*/  SEL R4, RZ, 0x1fffe, P6 ;  /* 0x0001fffeff047807 */ /* 0x000fc40003000000 */
[----:B------:R-:W-:Y:S01]  /*2920*/  ISETP.GE.U32.AND P6, PT, R8, 0x7fffffab, PT ;  /* 0x7fffffab0800780c */ /* 0x000fe20003fc6070 */
[C---:B------:R-:W-:Y:S02]  /*2930*/  IMAD R26, R5.reuse, R9, R26 ;  /* 0x00000009051a7224 */ /* 0x040fe400078e021a */
[----:B------:R-:W-:Y:S01]  /*2940*/  IMAD R31, R5, R14, R31 ;  /* 0x0000000e051f7224 */ /* 0x000fe200078e021f */
[----:B------:R-:W-:Y:S01]  /*2950*/  SEL R76, RZ, 0x4, P6 ;  /* 0x00000004ff4c7807 */ /* 0x000fe20003000000 */
[----:B------:R-:W-:Y:S02]  /*2960*/  VIADD R9, R74, 0xffffffeb ;  /* 0xffffffeb4a097836 */ /* 0x000fe40000000000 */
[----:B------:R-:W-:-:S03]  /*2970*/  IMAD.HI.U32 R14, R7, R28, RZ ;  /* 0x0000001c070e7227 */ /* 0x000fc600078e00ff */
[----:B------:R-:W-:Y:S01]  /*2980*/  ISETP.GE.U32.AND P0, PT, R9, 0x7fffffac, PT ;  /* 0x7fffffac0900780c */ /* 0x000fe20003f06070 */
[----:B------:R-:W-:Y:S02]  /*2990*/  IMAD.MOV R11, RZ, RZ, -R11 ;  /* 0x000000ffff0b7224 */ /* 0x000fe400078e0a0b */
[C---:B------:R-:W-:Y:S01]  /*29a0*/  VIADD R8, R74.reuse, 0xffffffe4 ;  /* 0xffffffe44a087836 */ /* 0x040fe20000000000 */
[----:B-1----:R-:W-:Y:S01]  /*29b0*/  SEL R12, RZ, 0x7fff8, P0 ;  /* 0x0007fff8ff0c7807 */ /* 0x002fe20000000000 */
[----:B------:R-:W-:Y:S02]  /*29c0*/  IMAD.MOV R14, RZ, RZ, -R14 ;  /* 0x000000ffff0e7224 */ /* 0x000fe400078e0a0e */
[----:B------:R-:W-:Y:S01]  /*29d0*/  VIADD R9, R74, 0xffffffe5 ;  /* 0xffffffe54a097836 */ /* 0x000fe20000000000 */
[----:B------:R-:W-:Y:S01]  /*29e0*/  ISETP.GE.U32.AND P1, PT, R8, 0x7fffffa5, PT ;  /* 0x7fffffa50800780c */ /* 0x000fe20003f26070 */
[----:B------:R-:W-:Y:S01]  /*29f0*/  IMAD R27, R5, R11, R27 ;  /* 0x0000000b051b7224 */ /* 0x000fe200078e021b */
[----:B------:R-:W-:Y:S01]  /*2a00*/  SEL R8, RZ, 0x1, P2 ;  /* 0x00000001ff087807 */ /* 0x000fe20001000000 */
[C---:B------:R-:W-:Y:S01]  /*2a10*/  VIADD R11, R74.reuse, 0xffffffe6 ;  /* 0xffffffe64a0b7836 */ /* 0x040fe20000000000 */
[----:B------:R-:W-:Y:S01]  /*2a20*/  ISETP.GE.U32.AND P2, PT, R9, 0x7fffffa6, PT ;  /* 0x7fffffa60900780c */ /* 0x000fe20003f46070 */
[----:B------:R-:W-:Y:S01]  /*2a30*/  IMAD R28, R5, R14, R28 ;  /* 0x0000000e051c7224 */ /* 0x000fe200078e021c */
[----:B------:R-:W-:Y:S01]  /*2a40*/  SEL R9, RZ, 0x1fffe, P5 ;  /* 0x0001fffeff097807 */ /* 0x000fe20002800000 */
[C---:B------:R-:W-:Y:S01]  /*2a50*/  VIADD R14, R74.reuse, 0xffffffe7 ;  /* 0xffffffe74a0e7836 */ /* 0x040fe20000000000 */
[----:B------:R-:W-:Y:S01]  /*2a60*/  ISETP.GE.U32.AND P5, PT, R11, 0x7fffffa7, PT ;  /* 0x7fffffa70b00780c */ /* 0x000fe20003fa6070 */
[----:B------:R-:W-:-:S02]  /*2a70*/  VIADD R11, R74, 0xffffffe1 ;  /* 0xffffffe14a0b7836 */ /* 0x000fc40000000000 */
[----:B------:R-:W-:Y:S01]  /*2a80*/  VIADD R15, R74, 0xffffffe2 ;  /* 0xffffffe24a0f7836 */ /* 0x000fe20000000000 */
[----:B------:R-:W-:Y:S01]  /*2a90*/  ISETP.GE.U32.AND P6, PT, R14, 0x7fffffa8, PT ;  /* 0x7fffffa80e00780c */ /* 0x000fe20003fc6070 */
[C---:B------:R-:W-:Y:S01]  /*2aa0*/  VIADD R14, R74.reuse, 0xffffffe0 ;  /* 0xffffffe04a0e7836 */ /* 0x040fe20000000000 */
[----:B------:R-:W-:Y:S01]  /*2ab0*/  ISETP.GE.U32.AND P0, PT, R11, 0x7fffffa2, PT ;  /* 0x7fffffa20b00780c */ /* 0x000fe20003f06070 */
[C---:B------:R-:W-:Y:S01]  /*2ac0*/  VIADD R16, R74.reuse, 0xffffffe3 ;  /* 0xffffffe34a107836 */ /* 0x040fe20000000000 */
[----:B------:R-:W-:Y:S01]  /*2ad0*/  SEL R11, RZ, 0x1, P1 ;  /* 0x00000001ff0b7807 */ /* 0x000fe20000800000 */
[----:B------:R-:W-:Y:S01]  /*2ae0*/  VIADD R17, R74, 0xffffffcd ;  /* 0xffffffcd4a117836 */ /* 0x000fe20000000000 */
[----:B------:R-:W-:Y:S01]  /*2af0*/  ISETP.GE.U32.AND P1, PT, R14, 0x7fffffa1, PT ;  /* 0x7fffffa10e00780c */ /* 0x000fe20003f26070 */
[C---:B------:R-:W-:Y:S01]  /*2b00*/  VIADD R18, R74.reuse, 0xffffffc8 ;  /* 0xffffffc84a127836 */ /* 0x040fe20000000000 */
[----:B------:R-:W-:Y:S01]  /*2b10*/  SEL R14, RZ, 0x1fffe, P2 ;  /* 0x0001fffeff0e7807 */ /* 0x000fe20001000000 */
        /* <DEDUP_REMOVED lines=10> */
[----:B------:R-:W-:Y:S01]  /*2bc0*/  VIADD R66, R74, 0xffffffd1 ;  /* 0xffffffd14a427836 */ /* 0x000fe20000000000 */
[----:B------:R-:W-:Y:S01]  /*2bd0*/  SEL R15, RZ, 0x1fffe, P0 ;  /* 0x0001fffeff0f7807 */ /* 0x000fe20000000000 */
[----:B------:R-:W-:Y:S01]  /*2be0*/  IMAD.IADD R8, R8, 0x1, R9 ;  /* 0x0000000108087824 */ /* 0x000fe200078e0209 */
[----:B------:R-:W-:Y:S01]  /*2bf0*/  ISETP.GE.U32.AND P0, PT, R17, 0x7fffff8e, PT ;  /* 0x7fffff8e1100780c */ /* 0x000fe20003f06070 */
[----:B------:R-:W-:Y:S01]  /*2c00*/  VIADD R17, R74, 0xffffffcf ;  /* 0xffffffcf4a117836 */ /* 0x000fe20000000000 */
[----:B------:R-:W-:Y:S01]  /*2c10*/  SEL R79, RZ, 0x4, P2 ;  /* 0x00000004ff4f7807 */ /* 0x000fe20001000000 */
[----:B------:R-:W-:Y:S01]  /*2c20*/  IMAD.IADD R11, R11, 0x1, R14 ;  /* 0x000000010b0b7824 */ /* 0x000fe200078e020e */
[----:B------:R-:W-:-:S02]  /*2c30*/  ISETP.GE.U32.AND P2, PT, R16, 0x7fffff8f, PT ;  /* 0x7fffff8f1000780c */ /* 0x000fc40003f46070 */
[----:B------:R-:W-:Y:S02]  /*2c40*/  SEL R16, RZ, 0x1, P6 ;  /* 0x00000001ff107807 */ /* 0x000fe40003000000 */
[----:B------:R-:W-:Y:S02]  /*2c50*/  SEL R80, RZ, 0x7fff8, P5 ;  /* 0x0007fff8ff507807 */ /* 0x000fe40002800000 */
[----:B------:R-:W-:Y:S01]  /*2c60*/  ISETP.GE.U32.AND P6, PT, R18, 0x7fffff89, PT ;  /* 0x7fffff891200780c */ /* 0x000fe20003fc6070 */
[C---:B------:R-:W-:Y:S01]  /*2c70*/  VIADD R18, R74.reuse, 0xffffffca ;  /* 0xffffffca4a127836 */ /* 0x040fe20000000000 */
[----:B------:R-:W-:Y:S02]  /*2c80*/  ISETP.GE.U32.AND P5, PT, R17, 0x7fffff90, PT ;  /* 0x7fffff901100780c */ /* 0x000fe40003fa6070 */
[----:B------:R-:W-:Y:S02]  /*2c90*/  SEL R17, RZ, 0x1fffe, P0 ;  /* 0x0001fffeff117807 */ /* 0x000fe40000000000 */
        /* <DEDUP_REMOVED lines=15> */
[----:B------:R-:W-:Y:S01]  /*2d90*/  ISETP.GE.U32.AND P2, PT, R20, 0x7fffff87, PT ;  /* 0x7fffff871400780c */ /* 0x000fe20003f46070 */
[----:B------:R-:W-:Y:S01]  /*2da0*/  VIADD R20, R74, 0xffffffc1 ;  /* 0xffffffc14a147836 */ /* 0x000fe20000000000 */
[----:B------:R-:W-:-:S02]  /*2db0*/  SEL R84, RZ, 0x7fff8, P5 ;  /* 0x0007fff8ff547807 */ /* 0x000fc40002800000 */
[----:B------:R-:W-:Y:S01]  /*2dc0*/  ISETP.GE.U32.AND P5, PT, R21, 0x7fffff88, PT ;  /* 0x7fffff881500780c */ /* 0x000fe20003fa6070 */
[----:B------:R-:W-:Y:S01]  /*2dd0*/  VIADD R21, R74, 0xffffffc2 ;  /* 0xffffffc24a157836 */ /* 0x000fe20000000000 */
[----:B------:R-:W-:Y:S02]  /*2de0*/  SEL R22, RZ, 0x1, P6 ;  /* 0x00000001ff167807 */ /* 0x000fe40003000000 */
        /* <DEDUP_REMOVED lines=10> */
[C---:B------:R-:W-:Y:S01]  /*2e90*/  VIADD R23, R74.reuse, 0xffffffdd ;  /* 0xffffffdd4a177836 */ /* 0x040fe20000000000 */
[----:B------:R-:W-:Y:S02]  /*2ea0*/  SEL R63, RZ, 0x1fffe, P6 ;  /* 0x0001fffeff3f7807 */ /* 0x000fe40003000000 */
[----:B------:R-:W-:Y:S01]  /*2eb0*/  ISETP.GE.U32.AND P6, PT, R21, 0x7fffff9d, PT ;  /* 0x7fffff9d1500780c */ /* 0x000fe20003fc6070 */
[C---:B------:R-:W-:Y:S01]  /*2ec0*/  VIADD R21, R74.reuse, 0xffffffde ;  /* 0xffffffde4a157836 */ /* 0x040fe20000000000 */
[----:B------:R-:W-:Y:S02]  /*2ed0*/  SEL R87, RZ, 0x4, P2 ;  /* 0x00000004ff577807 */ /* 0x000fe40001000000 */
        /* <DEDUP_REMOVED lines=30> */
[----:B------:R-:W-:Y:S02]  /*30c0*/  ISETP.GE.U32.AND P5, PT, R23, 0x7fffff98, PT ;  /* 0x7fffff981700780c */ /* 0x000fe40003fa6070 */
[----:B------:R-:W-:Y:S02]  /*30d0*/  SEL R72, RZ, 0x1fffe, P6 ;  /* 0x0001fffeff487807 */ /* 0x000fe40003000000 */
[----:B------:R-:W-:Y:S01]  /*30e0*/  ISETP.GE.U32.AND P6, PT, R21, 0x7fffff91, PT ;  /* 0x7fffff911500780c */ /* 0x000fe20003fc6070 */
[----:B------:R-:W-:Y:S01]  /*30f0*/  VIADD R21, R74, 0xffffffd2 ;  /* 0xffffffd24a157836 */ /* 0x000fe20000000000 */
[----:B------:R-:W-:Y:S02]  /*3100*/  SEL R23, RZ, 0x4, P2 ;  /* 0x00000004ff177807 */ /* 0x000fe40001000000 */
[----:B------:R-:W-:Y:S01]  /*3110*/  ISETP.GE.U32.AND P2, PT, R66, 0x7fffff92, PT ;  /* 0x7fffff924200780c */ /* 0x000fe20003f46070 */
[----:B------:R-:W-:Y:S01]  /*3120*/  VIADD R66, R74, 0xffffffd3 ;  /* 0xffffffd34a427836 */ /* 0x000fe20000000000 */
[----:B------:R-:W-:-:S02]  /*3130*/  SEL R68, RZ, 0x7fff8, P5 ;  /* 0x0007fff8ff447807 */ /* 0x000fc40002800000 */
[----:B------:R-:W-:Y:S01]  /*3140*/  ISETP.GE.U32.AND P5, PT, R21, 0x7fffff93, PT ;  /* 0x7fffff931500780c */ /* 0x000fe20003fa6070 */
[----:B------:R-:W-:Y:S01]  /*3150*/  VIADD R21, R74, 0xfffffffe ;  /* 0xfffffffe4a157836 */ /* 0x000fe20000000000 */
[----:B------:R-:W-:Y:S02]  /*3160*/  SEL R91, RZ, 0x1, P6 ;  /* 0x00000001ff5b7807 */ /* 0x000fe40003000000 */
[----:B------:R-:W-:Y:S01]  /*3170*/  ISETP.GE.U32.AND P6, PT, R66, 0x7fffff94, PT ;  /* 0x7fffff944200780c */ /* 0x000fe20003fc6070 */
[----:B------:R-:W-:Y:S01]  /*3180*/  IMAD.IADD R66, R3, 0x1, R4 ;  /* 0x0000000103427824 */ /* 0x000fe200078e0204 */
[----:B------:R-:W-:Y:S02]  /*3190*/  SEL R3, RZ, 0x1, P0 ;  /* 0x00000001ff037807 */ /* 0x000fe40000000000 */
[----:B------:R-:W-:Y:S02]  /*31a0*/  SEL R74, RZ, 0x1fffe, P2 ;  /* 0x0001fffeff4a7807 */ /* 0x000fe40001000000 */
[----:B------:R-:W-:Y:S01]  /*31b0*/  ISETP.GE.U32.AND P2, PT, R21, 0x7fffffbf, PT ;  /* 0x7fffffbf1500780c */ /* 0x000fe20003f46070 */
[----:B------:R-:W-:Y:S01]  /*31c0*/  IMAD.IADD R4, R3, 0x1, R63 ;  /* 0x0000000103047824 */ /* 0x000fe200078e023f */
[----:B------:R-:W-:Y:S01]  /*31d0*/  SEL R21, RZ, 0x1, P1 ;  /* 0x00000001ff157807 */ /* 0x000fe20000800000 */
[----:B------:R0:W5:Y:S01]  /*31e0*/  LDL.LU R63, [R1+0xd6c] ;  /* 0x000d6c00013f7983 */ /* 0x0001620000300800 */
[----:B------:R-:W-:Y:S01]  /*31f0*/  IMAD.IADD R9, R65, 0x1, R64 ;  /* 0x0000000141097824 */ /* 0x000fe200078e0240 */
[----:B------:R-:W-:-:S02]  /*3200*/  LOP3.LUT R3, R66, 0x3, RZ, 0xc0, !PT ;  /* 0x0000000342037812 */ /* 0x000fc400078ec0ff */
[----:B------:R0:W5:Y:S01]  /*3210*/  LDL.LU R64, [R1+0xd68] ;  /* 0x000d680001407983 */ /* 0x0001620000300800 */
[----:B------:R-:W-:Y:S02]  /*3220*/  IMAD.IADD R15, R21, 0x1, R15 ;  /* 0x00000001150f7824 */ /* 0x000fe400078e020f */
[----:B------:R-:W-:Y:S01]  /*3230*/  IMAD.IADD R19, R71, 0x1, R67 ;  /* 0x0000000147137824 */ /* 0x000fe200078e0243 */
[----:B------:R0:W5:Y:S01]  /*3240*/  LDL.LU R65, [R1+0xd64] ;  /* 0x000d640001417983 */ /* 0x0001620000300800 */
[----:B------:R-:W-:Y:S01]  /*3250*/  IMAD.IADD R22, R73, 0x1, R72 ;  /* 0x0000000149167824 */ /* 0x000fe200078e0248 */
[----:B------:R-:W-:Y:S02]  /*3260*/  LOP3.LUT R8, R8, 0x3, RZ, 0xc0, !PT ;  /* 0x0000000308087812 */ /* 0x000fe400078ec0ff */
[----:B------:R0:W5:Y:S01]  /*3270*/  LDL.LU R66, [R1+0xd60] ;  /* 0x000d600001427983 */ /* 0x0001620000300800 */
[----:B------:R-:W-:-:S03]  /*3280*/  LOP3.LUT R11, R11, 0x3, RZ, 0xc0, !PT ;  /* 0x000000030b0b7812 */ /* 0x000fc600078ec0ff */
[----:B------:R0:W5:Y:S01]  /*3290*/  LDL.LU R67, [R1+0xd5c] ;  /* 0x000d5c0001437983 */ /* 0x0001620000300800 */
[----:B------:R-:W-:Y:S01]  /*32a0*/  IMAD.IADD R91, R91, 0x1, R74 ;  /* 0x000000015b5b7824 */ /* 0x000fe200078e024a */
[----:B------:R-:W-:Y:S02]  /*32b0*/  IADD3 R13, PT, PT, R3, R13, R75 ;  /* 0x0000000d030d7210 */ /* 0x000fe40007ffe04b */
[----:B------:R0:W5:Y:S01]  /*32c0*/  LDL.LU R71, [R1+0xd58] ;  /* 0x000d580001477983 */ /* 0x0001620000300800 */
[----:B------:R-:W-:-:S03]  /*32d0*/  LOP3.LUT R3, R15, 0x3, RZ, 0xc0, !PT ;  /* 0x000000030f037812 */ /* 0x000fc600078ec0ff */
[----:B------:R0:W5:Y:S01]  /*32e0*/  LDL.LU R72, [R1+0xd54] ;  /* 0x000d540001487983 */ /* 0x0001620000300800 */
[----:B------:R-:W-:-:S03]  /*32f0*/  IADD3 R12, PT, PT, R8, R12, R76 ;  /* 0x0000000c080c7210 */ /* 0x000fc60007ffe04c */
[----:B------:R0:W5:Y:S01]  /*3300*/  LDL.LU R73, [R1+0xd50] ;  /* 0x000d500001497983 */ /* 0x0001620000300800 */
[----:B------:R-:W-:-:S03]  /*3310*/  LOP3.LUT R18, R18, 0x3, RZ, 0xc0, !PT ;  /* 0x0000000312127812 */ /* 0x000fc600078ec0ff */
[----:B------:R0:W5:Y:S01]  /*3320*/  LDL.LU R74, [R1+0xd4c] ;  /* 0x000d4c00014a7983 */ /* 0x0001620000300800 */
[----:B------:R-:W-:Y:S02]  /*3330*/  LOP3.LUT R16, R16, 0x3, RZ, 0xc0, !PT ;  /* 0x0000000310107812 */ /* 0x000fe400078ec0ff */
[----:B------:R-:W-:Y:S01]  /*3340*/  IADD3 R21, PT, PT, R11, R78, R77 ;  /* 0x0000004e0b157210 */ /* 0x000fe20007ffe04d */
[----:B------:R0:W5:Y:S01]  /*3350*/  LDL.LU R75, [R1+0xd48] ;  /* 0x000d4800014b7983 */ /* 0x0001620000300800 */
[----:B------:R-:W-:-:S03]  /*3360*/  IADD3 R3, PT, PT, R3, R80, R79 ;  /* 0x0000005003037210 */ /* 0x000fc60007ffe04f */
[----:B------:R0:W5:Y:S01]  /*3370*/  LDL.LU R76, [R1+0xd44] ;  /* 0x000d4400014c7983 */ /* 0x0001620000300800 */
[----:B------:R-:W-:-:S03]  /*3380*/  LOP3.LUT R8, R4, 0x3, RZ, 0xc0, !PT ;  /* 0x0000000304087812 */ /* 0x000fc600078ec0ff */
[----:B------:R0:W5:Y:S01]  /*3390*/  LDL.LU R77, [R1+0xd40] ;  /* 0x000d4000014d7983 */ /* 0x0001620000300800 */
[----:B------:R-:W-:-:S03]  /*33a0*/  IADD3 R4, PT, PT, R18, R84, R83 ;  /* 0x0000005412047210 */ /* 0x000fc60007ffe053 */
[----:B------:R0:W5:Y:S01]  /*33b0*/  LDL.LU R78, [R1+0xd3c] ;  /* 0x000d3c00014e7983 */ /* 0x0001620000300800 */
[----:B------:R-:W-:Y:S02]  /*33c0*/  IADD3 R11, PT, PT, R16, R82, R81 ;  /* 0x00000052100b7210 */ /* 0x000fe40007ffe051 */
[----:B------:R-:W-:Y:S01]  /*33d0*/  LOP3.LUT R15, R20, 0x3, RZ, 0xc0, !PT ;  /* 0x00000003140f7812 */ /* 0x000fe200078ec0ff */
[----:B------:R0:W5:Y:S04]  /*33e0*/  LDL.LU R79, [R1+0xd38] ;  /* 0x000d3800014f7983 */ /* 0x0001680000300800 */
[----:B------:R0:W5:Y:S01]  /*33f0*/  LDL.LU R80, [R1+0xd34] ;  /* 0x000d340001507983 */ /* 0x0001620000300800 */
[----:B------:R-:W-:-:S03]  /*3400*/  LOP3.LUT R9, R9, 0x3, RZ, 0xc0, !PT ;  /* 0x0000000309097812 */ /* 0x000fc600078ec0ff */
[----:B------:R0:W5:Y:S01]  /*3410*/  LDL.LU R81, [R1+0xd30] ;  /* 0x000d300001517983 */ /* 0x0001620000300800 */
[----:B------:R-:W-:Y:S01]  /*3420*/  IADD3 R15, PT, PT, R15, R86, R85 ;  /* 0x000000560f0f7210 */ /* 0x000fe20007ffe055 */
[----:B------:R-:W-:Y:S02]  /*3430*/  IMAD.SHL.U32 R4, R4, 0x100, RZ ;  /* 0x0000010004047824 */ /* 0x000fe400078e00ff */
[----:B------:R0:W5:Y:S01]  /*3440*/  LDL.LU R82, [R1+0xd2c] ;  /* 0x000d2c0001527983 */ /* 0x0001620000300800 */
[----:B------:R-:W-:-:S03]  /*3450*/  IADD3 R8, PT, PT, R8, R88, R87 ;  /* 0x0000005808087210 */ /* 0x000fc60007ffe057 */
[----:B------:R0:W5:Y:S01]  /*3460*/  LDL.LU R83, [R1+0xd28] ;  /* 0x000d280001537983 */ /* 0x0001620000300800 */
[----:B------:R-:W-:-:S03]  /*3470*/  LOP3.LUT R19, R19, 0x3, RZ, 0xc0, !PT ;  /* 0x0000000313137812 */ /* 0x000fc600078ec0ff */
[----:B------:R0:W5:Y:S01]  /*3480*/  LDL.LU R84, [R1+0xd24] ;  /* 0x000d240001547983 */ /* 0x0001620000300800 */
[----:B------:R-:W-:-:S03]  /*3490*/  IADD3 R9, PT, PT, R9, R90, R89 ;  /* 0x0000005a09097210 */ /* 0x000fc60007ffe059 */
[----:B------:R0:W5:Y:S01]  /*34a0*/  LDL.LU R85, [R1+0xd20] ;  /* 0x000d200001557983 */ /* 0x0001620000300800 */
[----:B------:R-:W-:-:S03]  /*34b0*/  LOP3.LUT R18, R22, 0x3, RZ, 0xc0, !PT ;  /* 0x0000000316127812 */ /* 0x000fc600078ec0ff */
[----:B------:R0:W5:Y:S01]  /*34c0*/  LDL.LU R86, [R1+0xd1c] ;  /* 0x000d1c0001567983 */ /* 0x0001620000300800 */
[----:B------:R-:W-:-:S03]  /*34d0*/  LOP3.LUT R4, R4, 0xf00, RZ, 0xe2, !PT ;  /* 0x00000f0004047812 */ /* 0x000fc600078ee2ff */
[----:B------:R0:W5:Y:S01]  /*34e0*/  LDL.LU R87, [R1+0xd18] ;  /* 0x000d180001577983 */ /* 0x0001620000300800 */
[----:B------:R-:W-:-:S03]  /*34f0*/  LOP3.LUT R16, R91, 0x3, RZ, 0xc0, !PT ;  /* 0x000000035b107812 */ /* 0x000fc600078ec0ff */
[----:B------:R0:W5:Y:S01]  /*3500*/  LDL.LU R88, [R1+0xd14] ;  /* 0x000d140001587983 */ /* 0x0001620000300800 */
[----:B------:R-:W-:-:S03]  /*3510*/  IADD3 R19, PT, PT, R19, R93, R92 ;  /* 0x0000005d13137210 */ /* 0x000fc60007ffe05c */
[----:B------:R0:W5:Y:S01]  /*3520*/  LDL.LU R89, [R1+0xd10] ;  /* 0x000d100001597983 */ /* 0x0001620000300800 */
[----:B------:R-:W-:-:S03]  /*3530*/  IADD3 R18, PT, PT, R18, R68, R23 ;  /* 0x0000004412127210 */ /* 0x000fc60007ffe017 */
[----:B------:R0:W5:Y:S01]  /*3540*/  LDL.LU R90, [R1+0xd0c] ;  /* 0x000d0c00015a7983 */ /* 0x0001620000300800 */
[----:B------:R-:W-:-:S03]  /*3550*/  IMAD R4, R11, 0x1000, R4 ;  /* 0x000010000b047824 */ /* 0x000fc600078e0204 */
[----:B------:R0:W5:Y:S01]  /*3560*/  LDL.LU R91, [R1+0xd08] ;  /* 0x000d0800015b7983 */ /* 0x0001620000300800 */
[----:B------:R-:W-:-:S03]  /*3570*/  IMAD.SHL.U32 R11, R12, 0x100, RZ ;  /* 0x000001000c0b7824 */ /* 0x000fc600078e00ff */
[----:B------:R0:W5:Y:S04]  /*3580*/  LDL.LU R92, [R1+0xd04] ;  /* 0x000d0400015c7983 */ /* 0x0001680000300800 */
[----:B------:R0:W5:Y:S04]  /*3590*/  LDL.LU R93, [R1+0xd00] ;  /* 0x000d0000015d7983 */ /* 0x0001680000300800 */
[----:B------:R0:W5:Y:S04]  /*35a0*/  LDL.LU R23, [R1+0xcfc] ;  /* 0x000cfc0001177983 */ /* 0x0001680000300800 */
[----:B------:R0:W5:Y:S04]  /*35b0*/  LDL.LU R68, [R1+0xcf8] ;  /* 0x000cf80001447983 */ /* 0x0001680000300800 */
[----:B------:R-:W2:Y:S01]  /*35c0*/  LDL.LU R12, [R1+0xcf4] ;  /* 0x000cf400010c7983 */ /* 0x000ea20000300800 */
[----:B------:R-:W-:-:S02]  /*35d0*/  SEL R14, RZ, 0x4, P5 ;  /* 0x00000004ff0e7807 */ /* 0x000fc40002800000 */
[----:B------:R-:W-:-:S04]  /*35e0*/  SEL R17, RZ, 0x7fff8, P6 ;  /* 0x0007fff8ff117807 */ /* 0x000fc80003000000 */
[----:B------:R-:W-:Y:S01]  /*35f0*/  IADD3 R14, PT, PT, R16, R17, R14 ;  /* 0x00000011100e7210 */ /* 0x000fe20007ffe00e */
[----:B------:R-:W-:Y:S01]  /*3600*/  IMAD.SHL.U32 R19, R19, 0x100, RZ ;  /* 0x0000010013137824 */ /* 0x000fe200078e00ff */
[----:B------:R-:W-:Y:S02]  /*3610*/  LOP3.LUT R3, R3, 0xf, RZ, 0xc0, !PT ;  /* 0x0000000f03037812 */ /* 0x000fe400078ec0ff */
[----:B------:R-:W-:Y:S01]  /*3620*/  LOP3.LUT R14, R14, 0xf, RZ, 0xc0, !PT ;  /* 0x0000000f0e0e7812 */ /* 0x000fe200078ec0ff */
[----:B------:R-:W1:Y:S01]  /*3630*/  S2R R20, SR_TID.X ;  /* 0x0000000000147919 */ /* 0x000e620000002100 */
[----:B------:R-:W-:Y:S01]  /*3640*/  LOP3.LUT R19, R19, 0xf00, RZ, 0xe2, !PT ;  /* 0x00000f0013137812 */ /* 0x000fe200078ee2ff */
[----:B------:R-:W-:Y:S02]  /*3650*/  IMAD R3, R21, 0x10, R3 ;  /* 0x0000001015037824 */ /* 0x000fe400078e0203 */
[----:B------:R-:W-:Y:S01]  /*3660*/  IMAD R14, R18, 0x10, R14 ;  /* 0x00000010120e7824 */ /* 0x000fe200078e020e */
[----:B------:R-:W-:Y:S01]  /*3670*/  LOP3.LUT R11, R11, 0xf00, RZ, 0xe2, !PT ;  /* 0x00000f000b0b7812 */ /* 0x000fe200078ee2ff */
[----:B------:R-:W-:Y:S01]  /*3680*/  IMAD R9, R9, 0x1000, R19 ;  /* 0x0000100009097824 */ /* 0x000fe200078e0213 */
[----:B------:R-:W-:-:S02]  /*3690*/  LOP3.LUT R3, R3, 0xff, RZ, 0xc0, !PT ;  /* 0x000000ff03037812 */ /* 0x000fc400078ec0ff */
[----:B------:R-:W-:Y:S01]  /*36a0*/  LOP3.LUT R14, R14, 0xff, RZ, 0xc0, !PT ;  /* 0x000000ff0e0e7812 */ /* 0x000fe200078ec0ff */
[----:B------:R-:W-:Y:S01]  /*36b0*/  IMAD R11, R13, 0x1000, R11 ;  /* 0x000010000d0b7824 */ /* 0x000fe200078e020b */
[----:B------:R-:W-:Y:S01]  /*36c0*/  LOP3.LUT R8, R8, 0xf, RZ, 0xc0, !PT ;  /* 0x0000000f08087812 */ /* 0x000fe200078ec0ff */
[----:B------:R0:W5:Y:S02]  /*36d0*/  LDL.LU R13, [R1+0xcf0] ;  /* 0x000cf000010d7983 */ /* 0x0001640000300800 */
[----:B------:R-:W-:Y:S02]  /*36e0*/  IMAD.IADD R14, R9, 0x1, R14 ;  /* 0x00000001090e7824 */ /* 0x000fe400078e020e */
[--C-:B------:R-:W-:Y:S01]  /*36f0*/  IMAD.IADD R9, R11, 0x1, R3.reuse ;  /* 0x000000010b097824 */ /* 0x100fe200078e0203 */
[----:B------:R-:W-:Y:S02]  /*3700*/  PRMT R3, RZ, 0x7610, R3 ;  /* 0x00007610ff037816 */ /* 0x000fe40000000003 */
[----:B------:R-:W-:-:S03]  /*3710*/  ISETP.GE.AND P6, PT, R70, RZ, PT ;  /* 0x000000ff4600720c */ /* 0x000fc60003fc6270 */
[----:B------:R0:W-:Y:S01]  /*3720*/  STL.S16 [R1+0x244], R3 ;  /* 0x0002440301007387 */ /* 0x0001e20000100600 */
[----:B------:R-:W-:Y:S01]  /*3730*/  ISETP.GE.AND P5, PT, R69, RZ, PT ;  /* 0x000000ff4500720c */ /* 0x000fe20003fa6270 */
[----:B------:R-:W-:Y:S01]  /*3740*/  IMAD R8, R15, 0x10, R8 ;  /* 0x000000100f087824 */ /* 0x000fe200078e0208 */
[----:B------:R-:W-:-:S04]  /*3750*/  USHF.L.U32 UR4, UR7, 0x15, URZ ;  /* 0x0000001507047899 */ /* 0x000fc800080006ff */
[----:B------:R-:W-:Y:S01]  /*3760*/  LOP3.LUT R8, R8, 0xff, RZ, 0xc0, !PT ;  /* 0x000000ff08087812 */ /* 0x000fe200078ec0ff */
[----:B------:R-:W-:Y:S02]  /*3770*/  ULOP3.LUT UR4, UR4, 0x600000, URZ, 0xc0, !UPT ;  /* 0x0060000004047892 */ /* 0x000fe4000f8ec0ff */
[----:B------:R-:W-:Y:S01]  /*3780*/  @!P6 IMAD.MOV R2, RZ, RZ, -R2 ;  /* 0x000000ffff02e224 */ /* 0x000fe200078e0a02 */
[----:B-1----:R-:W-:Y:S01]  /*3790*/  LOP3.LUT R20, R20, 0x7f, RZ, 0xc0, !PT ;  /* 0x0000007f14147812 */ /* 0x002fe200078ec0ff */
[----:B------:R-:W-:Y:S02]  /*37a0*/  IMAD.IADD R8, R4, 0x1, R8 ;  /* 0x0000000104087824 */ /* 0x000fe400078e0208 */
[----:B------:R-:W-:Y:S01]  /*37b0*/  @!P5 IMAD.MOV R0, RZ, RZ, -R0 ;  /* 0x000000ffff00d224 */ /* 0x000fe200078e0a00 */
[----:B------:R-:W-:Y:S02]  /*37c0*/  ISETP.NE.U32.AND P5, PT, R20, RZ, PT ;  /* 0x000000ff1400720c */ /* 0x000fe40003fa5070 */
[----:B------:R-:W-:Y:S01]  /*37d0*/  PRMT R8, R8, 0x5410, R14 ;  /* 0x0000541008087816 */ /* 0x000fe2000000000e */
[----:B------:R-:W-:-:S02]  /*37e0*/  UIADD3 UR9, UPT, UPT, UR8, UR4, URZ ;  /* 0x0000000408097290 */ /* 0x000fc4000fffe0ff */
[----:B------:R-:W-:Y:S01]  /*37f0*/  UIADD3 UR11, UPT, UPT, UR10, 0x10000, URZ ;  /* 0x000100000a0b7890 */ /* 0x000fe2000fffe0ff */
[----:B------:R-:W-:Y:S01]  /*3800*/  UMOV UR4, 0x1 ;  /* 0x0000000100047882 */ /* 0x000fe20000000000 */
[----:B--2---:R-:W-:Y:S02]  /*3810*/  ISETP.NE.AND P6, PT, R12, RZ, PT ;  /* 0x000000ff0c00720c */ /* 0x004fe40003fc5270 */
[----:B------:R-:W-:-:S04]  /*3820*/  LOP3.LUT R12, RZ, R12, RZ, 0x33, !PT ;  /* 0x0000000cff0c7212 */ /* 0x000fc800078e33ff */
[C---:B------:R-:W-:Y:S02]  /*3830*/  SEL R0, R12.reuse, R0, !P6 ;  /* 0x000000000c007207 */ /* 0x040fe40007000000 */
[----:B------:R-:W-:Y:S01]  /*3840*/  SEL R2, R12, R2, !P6 ;  /* 0x000000020c027207 */ /* 0x000fe20007000000 */
[----:B0--3--:R-:W-:Y:S06]  /*3850*/  BRA.U UP0, `(.L_x_5) ;  /* 0x0000000100187547 */ /* 0x009fec000b800000 */
[----:B------:R-:W-:Y:S01]  /*3860*/  ELECT P6, URZ, PT ;  /* 0x0000000000ff782f */ /* 0x000fe200038c0000 */
[----:B------:R-:W-:Y:S01]  /*3870*/  IMAD.MOV.U32 R3, RZ, RZ, 0x1 ;  /* 0x00000001ff037424 */ /* 0x000fe200078e00ff */
[----:B------:R-:W-:Y:S01]  /*3880*/  UMOV UR6, 0x40 ;  /* 0x0000004000067882 */ /* 0x000fe20000000000 */
[----:B------:R-:W-:Y:S01]  /*3890*/  UVIRTCOUNT.DEALLOC.SMPOOL 0x80 ;  /* 0x000000800000784c */ /* 0x000fe20000000000 */
[----:B------:R-:W-:-:S09]  /*38a0*/  ULEA UR6, UR5, UR6, 0x18 ;  /* 0x0000000605067291 */ /* 0x000fd2000f8ec0ff */
[----:B------:R0:W-:Y:S03]  /*38b0*/  @P6 STS.U8 [UR6], R3 ;  /* 0x00000003ff006988 */ /* 0x0001e60008000006 */
.L_x_5:
[----:B------:R-:W2:Y:S01]  /*38c0*/  LDL.LU R12, [R1+0x9c] ;  /* 0x00009c00010c7983 */ /* 0x000ea20000300800 */
[----:B------:R-:W-:Y:S01]  /*38d0*/  STTM.x64 tmem[UR9], RZ ;  /* 0x000000ff000079ed */ /* 0x000fe20008340009 */
[----:B------:R-:W-:Y:S01]  /*38e0*/  STTM.x64 tmem[UR9+0x40], RZ ;  /* 0x000040ff000079ed */ /* 0x000fe20008340009 */
[----:B------:R-:W-:Y:S01]  /*38f0*/  STTM.x64 tmem[UR9+0x80], RZ ;  /* 0x000080ff000079ed */ /* 0x000fe20008340009 */
[----:B------:R-:W-:Y:S01]  /*3900*/  STTM.x64 tmem[UR9+0xc0], RZ ;  /* 0x0000c0ff000079ed */ /* 0x000fe20008340009 */
[----:B------:R-:W-:Y:S01]  /*3910*/  STTM.x64 tmem[UR9+0x100], RZ ;  /* 0x000100ff000079ed */ /* 0x000fe20008340009 */
[----:B------:R-:W-:Y:S01]  /*3920*/  STTM.x64 tmem[UR9+0x140], RZ ;  /* 0x000140ff000079ed */ /* 0x000fe20008340009 */
[----:B------:R-:W-:Y:S01]  /*3930*/  STTM.x64 tmem[UR9+0x180], RZ ;  /* 0x000180ff000079ed */ /* 0x000fe20008340009 */
[----:B------:R-:W-:Y:S01]  /*3940*/  STTM.x64 tmem[UR9+0x1c0], RZ ;  /* 0x0001c0ff000079ed */ /* 0x000fe20008340009 */
[----:B------:R-:W1:Y:S02]  /*3950*/  FENCE.VIEW.ASYNC.T ;  /* 0x00000000000073c6 */ /* 0x000e640000000200 */
[----:B-1----:R-:W-:Y:S01]  /*3960*/  VOTEU.ALL UP1, P5 ;  /* 0x0000000000ff7886 */ /* 0x002fe20002820000 */
[----:B------:R-:W-:Y:S01]  /*3970*/  VOTEU.ALL UP2, P5 ;  /* 0x0000000000ff7886 */ /* 0x000fe20002840000 */
[----:B0-----:R-:W-:-:S02]  /*3980*/  IMAD R3, R0, UR20, RZ ;  /* 0x0000001400037c24 */ /* 0x001fc4000f8e02ff */
[----:B------:R-:W-:Y:S01]  /*3990*/  IMAD R4, R2, UR20, RZ ;  /* 0x0000001402047c24 */ /* 0x000fe2000f8e02ff */
[----:B------:R-:W-:-:S04]  /*39a0*/  @!UP1 UIADD3 UR14, UPT, UPT, -UR4, 0x100000, URZ ;  /* 0x00100000040e9890 */ /* 0x000fc8000fffe1ff */
[----:B------:R-:W-:Y:S02]  /*39b0*/  @!UP1 USHF.L.U32 UR15, UR14, 0xb, URZ ;  /* 0x0000000b0e0f9899 */ /* 0x000fe400080006ff */
[----:B------:R-:W-:Y:S01]  /*39c0*/  @!UP1 USHF.L.U32 UR14, UR14, 0x1, URZ ;  /* 0x000000010e0e9899 */ /* 0x000fe200080006ff */
[----:B------:R-:W-:Y:S01]  /*39d0*/  BAR.SYNC.DEFER_BLOCKING 0x0 ;  /* 0x0000000000007b1d */ /* 0x000fe20000010000 */
[----:B------:R-:W-:Y:S01]  /*39e0*/  USHF.L.U32 UR5, UR12, 0x3, URZ ;  /* 0x000000030c057899 */ /* 0x000fe200080006ff */
[----:B------:R-:W-:Y:S01]  /*39f0*/  LOP3.LUT R9, R9, 0xffff, RZ, 0xc0, !PT ;  /* 0x0000ffff09097812 */ /* 0x000fe200078ec0ff */
[----:B------:R-:W-:-:S03]  /*3a00*/  USHF.L.U32 UR6, UR12, 0x4, URZ ;  /* 0x000000040c067899 */ /* 0x000fc600080006ff */
[----:B------:R-:W0:Y:S01]  /*3a10*/  LDCU UR38, c[0x0][0x3b0] ;  /* 0x00007600ff2677ac */ /* 0x000e220008000800 */
[----:B------:R-:W1:Y:S01]  /*3a20*/  LDCU UR26, c[0x0][0x3b0] ;  /* 0x00007600ff1a77ac */ /* 0x000e620008000800 */
[----:B------:R-:W3:Y:S01]  /*3a30*/  LDCU UR28, c[0x0][0x3b0] ;  /* 0x00007600ff1c77ac */ /* 0x000ee20008000800 */
[----:B------:R-:W4:Y:S01]  /*3a40*/  LDCU UR29, c[0x0][0x3b0] ;  /* 0x00007600ff1d77ac */ /* 0x000f220008000800 */
[----:B------:R-:W0:Y:S01]  /*3a50*/  LDCU UR30, c[0x0][0x3b0] ;  /* 0x00007600ff1e77ac */ /* 0x000e220008000800 */
[----:B------:R-:W0:Y:S02]  /*3a60*/  FENCE.VIEW.ASYNC.S ;  /* 0x00000000000073c6 */ /* 0x000e240000000000 */
[----:B0-----:R0:W0:Y:S01]  /*3a70*/  @!UP2 SYNCS.EXCH.64 URZ, [UR11], UR14 ;  /* 0x0000000e0bffa5b2 */ /* 0x0010220008000100 */
[----:B------:R-:W0:Y:S01]  /*3a80*/  LDCU UR31, c[0x0][0x3b0] ;  /* 0x00007600ff1f77ac */ /* 0x000e220008000800 */
        /* <DEDUP_REMOVED lines=10> */
[----:B--2---:R2:W-:Y:S01]  /*3b30*/  STL [R1+0x1078], R12 ;  /* 0x0010780c01007387 */ /* 0x0045e20000100800 */
[----:B0-----:R-:W-:Y:S01]  /*3b40*/  BAR.SYNC.DEFER_BLOCKING 0x0 ;  /* 0x0000000000007b1d */ /* 0x001fe20000010000 */
[----:B------:R-:W-:-:S05]  /*3b50*/  IADD3 R0, P6, PT, R3, UR16, RZ ;  /* 0x0000001003007c10 */ /* 0x000fca000ffde0ff */
[----:B------:R-:W0:Y:S01]  /*3b60*/  LDCU UR20, c[0x0][0x3b0] ;  /* 0x00007600ff1477ac */ /* 0x000e220008000800 */
[----:B------:R-:W3:Y:S04]  /*3b70*/  LDL.LU R16, [R1+0x90] ;  /* 0x0000900001107983 */ /* 0x000ee80000300800 */
[----:B------:R-:W3:Y:S04]  /*3b80*/  LDL.LU R19, [R1] ;  /* 0x0000000001137983 */ /* 0x000ee80000300800 */
[----:B------:R-:W3:Y:S04]  /*3b90*/  LDL.LU R22, [R1+0x4] ;  /* 0x0000040001167983 */ /* 0x000ee80000300800 */
[----:B------:R-:W3:Y:S04]  /*3ba0*/  LDL.LU R20, [R1+0xa0] ;  /* 0x0000a00001147983 */ /* 0x000ee80000300800 */
[----:B------:R-:W3:Y:S04]  /*3bb0*/  LDL.LU R18, [R1+0xa4] ;  /* 0x0000a40001127983 */ /* 0x000ee80000300800 */
[----:B------:R-:W3:Y:S04]  /*3bc0*/  LDL.LU R21, [R1+0x8] ;  /* 0x0000080001157983 */ /* 0x000ee80000300800 */
[----:B------:R-:W3:Y:S04]  /*3bd0*/  LDL.LU R17, [R1+0xa8] ;  /* 0x0000a80001117983 */ /* 0x000ee80000300800 */
[----:B------:R-:W3:Y:S01]  /*3be0*/  LDL R11, [R1+0x244] ;  /* 0x00024400010b7983 */ /* 0x000ee20000100800 */
[----:B------:R-:W-:Y:S01]  /*3bf0*/  LEA.HI.X.SX32 R2, R3, UR17, 0x1, P6 ;  /* 0x0000001103027c11 */ /* 0x000fe2000b0f0eff */
[----:B------:R-:W-:Y:S01]  /*3c00*/  @!P3 IMAD.MOV.U32 R14, RZ, RZ, R0 ;  /* 0x000000ffff0eb224 */ /* 0x000fe200078e0000 */
[C---:B------:R-:W-:Y:S01]  /*3c10*/  IADD3 R3, P6, PT, R4.reuse, UR16, RZ ;  /* 0x0000001004037c10 */ /* 0x040fe2000ffde0ff */
[----:B------:R-:W-:Y:S02]  /*3c20*/  STL [R1+0x1070], R8 ;  /* 0x0010700801007387 */ /* 0x000fe40000100800 */
[----:B------:R-:W-:Y:S01]  /*3c30*/  @!P3 IMAD.MOV.U32 R15, RZ, RZ, R2 ;  /* 0x000000ffff0fb224 */ /* 0x000fe200078e0002 */
[----:B------:R-:W-:Y:S01]  /*3c40*/  LEA.HI.X.SX32 R4, R4, UR17, 0x1, P6 ;  /* 0x0000001104047c11 */ /* 0x000fe2000b0f0eff */
[----:B------:R-:W-:Y:S01]  /*3c50*/  STL [R1+0xfbc], R5 ;  /* 0x000fbc0501007387 */ /* 0x000fe20000100800 */
[----:B--2---:R-:W-:-:S03]  /*3c60*/  PRMT R12, RZ, 0x7610, R12 ;  /* 0x00007610ff0c7816 */ /* 0x004fc6000000000c */
[----:B------:R-:W-:Y:S04]  /*3c70*/  STL [R1+0xfc4], R5 ;  /* 0x000fc40501007387 */ /* 0x000fe80000100800 */
        /* <DEDUP_REMOVED lines=22> */
[----:B-----5:R-:W-:Y:S04]  /*3de0*/  STL [R1+0xfb8], R23 ;  /* 0x000fb81701007387 */ /* 0x020fe80000100800 */
        /* <DEDUP_REMOVED lines=48> */
[----:B---3--:R2:W3:Y:S04]  /*40f0*/  @!P3 LDG.E.U8 R11, desc[UR24][R14.64] ;  /* 0x000000180e0bb981 */ /* 0x0084e8000c1e1100 */
[----:B------:R-:W-:Y:S04]  /*4100*/  STL [R1+0xf4c], R67 ;  /* 0x000f4c4301007387 */ /* 0x000fe80000100800 */
[----:B------:R-:W-:Y:S01]  /*4110*/  STL [R1+0xf48], R66 ;  /* 0x000f484201007387 */ /* 0x000fe20000100800 */
[----:B--2---:R-:W-:-:S02]  /*4120*/  @!P3 IMAD.MOV.U32 R14, RZ, RZ, R3 ;  /* 0x000000ffff0eb224 */ /* 0x004fc400078e0003 */
[----:B------:R-:W-:Y:S01]  /*4130*/  @!P3 IMAD.MOV.U32 R15, RZ, RZ, R4 ;  /* 0x000000ffff0fb224 */ /* 0x000fe200078e0004 */
[----:B------:R-:W-:Y:S04]  /*4140*/  STL [R1+0xf44], R65 ;  /* 0x000f444101007387 */ /* 0x000fe80000100800 */
[----:B------:R2:W4:Y:S04]  /*4150*/  @!P3 LDG.E.U8 R12, desc[UR24][R14.64] ;  /* 0x000000180e0cb981 */ /* 0x000528000c1e1100 */
        /* <DEDUP_REMOVED lines=35> */
[----:B------:R-:W-:Y:S01]  /*4390*/  STL [R1+0xeb4], R29 ;  /* 0x000eb41d01007387 */ /* 0x000fe20000100800 */
[----:B------:R-:W-:-:S03]  /*43a0*/  USHF.R.S32.HI UR14, URZ, 0x1f, UR5 ;  /* 0x0000001fff0e7899 */ /* 0x000fc60008011405 */
[----:B------:R0:W-:Y:S04]  /*43b0*/  STL [R1+0xeb0], R28 ;  /* 0x000eb01c01007387 */ /* 0x0001e80000100800 */
[----:B------:R-:W-:Y:S04]  /*43c0*/  STL [R1+0xeac], R27 ;  /* 0x000eac1b01007387 */ /* 0x000fe80000100800 */
[----:B------:R-:W-:Y:S01]  /*43d0*/  STL [R1+0xea8], R26 ;  /* 0x000ea81a01007387 */ /* 0x000fe20000100800 */
[----:B0-----:R-:W-:-:S03]  /*43e0*/  IADD3 R28, P6, PT, R0, UR5, RZ ;  /* 0x00000005001c7c10 */ /* 0x001fc6000ffde0ff */
[----:B------:R-:W-:Y:S04]  /*43f0*/  STL [R1+0xea4], R25 ;  /* 0x000ea41901007387 */ /* 0x000fe80000100800 */
[----:B------:R-:W-:Y:S01]  /*4400*/  STL [R1+0xea0], R24 ;  /* 0x000ea01801007387 */ /* 0x000fe20000100800 */
[----:B--2---:R-:W-:-:S03]  /*4410*/  IMAD.MOV.U32 R15, RZ, RZ, R28 ;  /* 0x000000ffff0f7224 */ /* 0x004fc600078e001c */
[----:B------:R-:W-:Y:S01]  /*4420*/  STL [R1+0xe80], R13 ;  /* 0x000e800d01007387 */ /* 0x000fe20000100800 */
[----:B------:R-:W-:-:S03]  /*4430*/  IADD3.X R14, PT, PT, R2, UR14, RZ, P6, !PT ;  /* 0x0000000e020e7c10 */ /* 0x000fc6000b7fe4ff */
[----:B------:R-:W-:Y:S04]  /*4440*/  STL [R1+0xcf8], R70 ;  /* 0x000cf84601007387 */ /* 0x000fe80000100800 */
[----:B------:R-:W-:Y:S04]  /*4450*/  STL [R1+0xd50], R70 ;  /* 0x000d504601007387 */ /* 0x000fe80000100800 */
[----:B------:R-:W-:Y:S04]  /*4460*/  STL [R1+0xcf4], R69 ;  /* 0x000cf44501007387 */ /* 0x000fe80000100800 */
[----:B------:R-:W-:Y:S01]  /*4470*/  STL [R1+0xd4c], R69 ;  /* 0x000d4c4501007387 */ /* 0x000fe20000100800 */
[----:B------:R-:W-:-:S03]  /*4480*/  @!P4 LOP3.LUT R15, R15, R14, RZ, 0x3c, !PT ;  /* 0x0000000e0f0fc212 */ /* 0x000fc600078e3cff */
[----:B------:R-:W-:Y:S04]  /*4490*/  STL [R1+0xcf0], R68 ;  /* 0x000cf04401007387 */ /* 0x000fe80000100800 */
[----:B------:R-:W-:Y:S01]  /*44a0*/  STL [R1+0xe7c], R68 ;  /* 0x000e7c4401007387 */ /* 0x000fe20000100800 */
[----:B------:R-:W-:Y:S02]  /*44b0*/  PRMT R5, RZ, 0x7610, R5 ;  /* 0x00007610ff057816 */ /* 0x000fe40000000005 */
[----:B------:R-:W-:Y:S01]  /*44c0*/  PRMT R8, RZ, 0x7610, R8 ;  /* 0x00007610ff087816 */ /* 0x000fe20000000008 */
[----:B---3--:R0:W-:Y:S02]  /*44d0*/  @!P3 STL [R1+0x244], R11 ;  /* 0x0002440b0100b387 */ /* 0x0081e40000100800 */
[----:B0-----:R-:W-:-:S02]  /*44e0*/  SHF.R.U32.HI R11, RZ, 0xf, R9 ;  /* 0x0000000fff0b7819 */ /* 0x001fc40000011609 */
[----:B----4-:R0:W-:Y:S02]  /*44f0*/  STL [R1+0x250], R12 ;  /* 0x0002500c01007387 */ /* 0x0101e40000100800 */
[----:B------:R-:W-:Y:S02]  /*4500*/  LOP3.LUT P3, RZ, R11, 0x1, RZ, 0xc0, !PT ;  /* 0x000000010bff7812 */ /* 0x000fe4000786c0ff */
[----:B0-----:R-:W2:Y:S04]  /*4510*/  LDL.LU R12, [R1+0x1078] ;  /* 0x00107800010c7983 */ /* 0x001ea80000300800 */
[----:B------:R0:W-:Y:S04]  /*4520*/  STL [R1+0x160], R28 ;  /* 0x0001601c01007387 */ /* 0x0001e80000100800 */
[----:B------:R3:W-:Y:S01]  /*4530*/  STL [R1+0x15c], R14 ;  /* 0x00015c0e01007387 */ /* 0x0007e20000100800 */
[----:B0-----:R-:W-:-:S02]  /*4540*/  IADD3 R28, P6, PT, R3, UR5, RZ ;  /* 0x00000005031c7c10 */ /* 0x001fc4000ffde0ff */
[C---:B---3--:R-:W-:Y:S02]  /*4550*/  @!P4 LOP3.LUT R14, R15.reuse, R14, RZ, 0x3c, !PT ;  /* 0x0000000e0f0ec212 */ /* 0x048fe400078e3cff */
[----:B------:R-:W-:Y:S02]  /*4560*/  IADD3.X R11, PT, PT, R4, UR14, RZ, P6, !PT ;  /* 0x0000000e040b7c10 */ /* 0x000fe4000b7fe4ff */
[----:B------:R-:W-:-:S05]  /*4570*/  @!P4 LOP3.LUT R15, R15, R14, RZ, 0x3c, !PT ;  /* 0x0000000e0f0fc212 */ /* 0x000fca00078e3cff */
[----:B------:R0:W3:Y:S02]  /*4580*/  @!P4 LDG.E.U8 R5, desc[UR24][R14.64] ;  /* 0x000000180e05c981 */ /* 0x0000e4000c1e1100 */
[----:B0-----:R-:W-:Y:S02]  /*4590*/  IMAD.MOV.U32 R14, RZ, RZ, R11 ;  /* 0x000000ffff0e7224 */ /* 0x001fe400078e000b */
[----:B------:R-:W-:-:S05]  /*45a0*/  IMAD.MOV.U32 R15, RZ, RZ, R28 ;  /* 0x000000ffff0f7224 */ /* 0x000fca00078e001c */
[----:B------:R-:W-:-:S04]  /*45b0*/  @!P4 LOP3.LUT R15, R15, R14, RZ, 0x3c, !PT ;  /* 0x0000000e0f0fc212 */ /* 0x000fc800078e3cff */
[----:B------:R-:W-:-:S04]  /*45c0*/  @!P4 LOP3.LUT R14, R15, R14, RZ, 0x3c, !PT ;  /* 0x0000000e0f0ec212 */ /* 0x000fc800078e3cff */
[----:B------:R-:W-:-:S05]  /*45d0*/  @!P4 LOP3.LUT R15, R15, R14, RZ, 0x3c, !PT ;  /* 0x0000000e0f0fc212 */ /* 0x000fca00078e3cff */
[----:B------:R0:W4:Y:S01]  /*45e0*/  @!P4 LDG.E.U8 R8, desc[UR24][R14.64] ;  /* 0x000000180e08c981 */ /* 0x000122000c1e1100 */
[----:B------:R-:W-:-:S03]  /*45f0*/  USHF.R.S32.HI UR15, URZ, 0x1f, UR6 ;  /* 0x0000001fff0f7899 */ /* 0x000fc60008011406 */
[----:B------:R0:W-:Y:S02]  /*4600*/  STL [R1+0x568], R28 ;  /* 0x0005681c01007387 */ /* 0x0001e40000100800 */
[----:B0-----:R-:W-:-:S04]  /*4610*/  IADD3 R28, P6, PT, R0, UR6, RZ ;  /* 0x00000006001c7c10 */ /* 0x001fc8000ffde0ff */
[----:B------:R-:W-:Y:S01]  /*4620*/  IADD3.X R14, PT, PT, R2, UR15, RZ, P6, !PT ;  /* 0x0000000f020e7c10 */ /* 0x000fe2000b7fe4ff */
[----:B------:R-:W-:-:S05]  /*4630*/  IMAD.MOV.U32 R15, RZ, RZ, R28 ;  /* 0x000000ffff0f7224 */ /* 0x000fca00078e001c */
[-C--:B------:R-:W-:Y:S02]  /*4640*/  @P3 LOP3.LUT R15, R15, R14.reuse, RZ, 0x3c, !PT ;  /* 0x0000000e0f0f3212 */ /* 0x080fe400078e3cff */
[----:B------:R-:W-:Y:S01]  /*4650*/  PRMT R23, RZ, 0x7610, R23 ;  /* 0x00007610ff177816 */ /* 0x000fe20000000017 */
[----:B---3--:R0:W-:Y:S04]  /*4660*/  STL [R1+0x24c], R5 ;  /* 0x00024c0501007387 */ /* 0x0081e80000100800 */
[----:B0-----:R-:W3:Y:S04]  /*4670*/  LDL.LU R5, [R1+0x1074] ;  /* 0x0010740001057983 */ /* 0x001ee80000300800 */
[----:B------:R-:W-:Y:S04]  /*4680*/  STL [R1+0x164], R11 ;  /* 0x0001640b01007387 */ /* 0x000fe80000100800 */
[----:B----4-:R0:W-:Y:S04]  /*4690*/  STL [R1+0x258], R8 ;  /* 0x0002580801007387 */ /* 0x0101e80000100800 */
[----:B0-----:R-:W4:Y:S04]  /*46a0*/  LDL.LU R8, [R1+0x1070] ;  /* 0x0010700001087983 */ /* 0x001f280000300800 */
[----:B------:R-:W-:Y:S04]  /*46b0*/  STL [R1+0x5e0], R28 ;  /* 0x0005e01c01007387 */ /* 0x000fe80000100800 */
[----:B------:R0:W-:Y:S02]  /*46c0*/  STL [R1+0x5dc], R14 ;  /* 0x0005dc0e01007387 */ /* 0x0001e40000100800 */
[----:B0-----:R-:W-:-:S04]  /*46d0*/  @P3 LOP3.LUT R14, R15, R14, RZ, 0x3c, !PT ;  /* 0x0000000e0f0e3212 */ /* 0x001fc800078e3cff */
[----:B------:R-:W-:-:S05]  /*46e0*/  @P3 LOP3.LUT R15, R15, R14, RZ, 0x3c, !PT ;  /* 0x0000000e0f0f3212 */ /* 0x000fca00078e3cff */
[----:B------:R0:W2:Y:S01]  /*46f0*/  @P3 LDG.E.U8 R23, desc[UR24][R14.64] ;  /* 0x000000180e173981 */ /* 0x0000a2000c1e1100 */
[----:B------:R-:W-:-:S05]  /*4700*/  IADD3 R28, P6, PT, R3, UR6, RZ ;  /* 0x00000006031c7c10 */ /* 0x000fca000ffde0ff */
[----:B0-----:R-:W-:Y:S01]  /*4710*/  IMAD.MOV.U32 R15, RZ, RZ, R28 ;  /* 0x000000ffff0f7224 */ /* 0x001fe200078e001c */
[----:B------:R-:W-:-:S04]  /*4720*/  IADD3.X R14, PT, PT, R4, UR15, RZ, P6, !PT ;  /* 0x0000000f040e7c10 */ /* 0x000fc8000b7fe4ff */
[-C--:B------:R-:W-:Y:S02]  /*4730*/  @P3 LOP3.LUT R15, R15, R14.reuse, RZ, 0x3c, !PT ;  /* 0x0000000e0f0f3212 */ /* 0x080fe400078e3cff */
[----:B---3--:R-:W-:Y:S01]  /*4740*/  PRMT R5, RZ, 0x7610, R5 ;  /* 0x00007610ff057816 */ /* 0x008fe20000000005 */
[----:B--2---:R0:W-:Y:S04]  /*4750*/  STL [R1+0x254], R23 ;  /* 0x0002541701007387 */ /* 0x0041e80000100800 */
[----:B0-----:R-:W2:Y:S04]  /*4760*/  LDL.LU R23, [R1+0x106c] ;  /* 0x00106c0001177983 */ /* 0x001ea80000300800 */
[----:B------:R-:W-:Y:S04]  /*4770*/  STL [R1+0x5e8], R28 ;  /* 0x0005e81c01007387 */ /* 0x000fe80000100800 */
[----:B------:R0:W-:Y:S02]  /*4780*/  STL [R1+0x5e4], R14 ;  /* 0x0005e40e01007387 */ /* 0x0001e40000100800 */
[----:B0-----:R-:W-:-:S04]  /*4790*/  @P3 LOP3.LUT R14, R15, R14, RZ, 0x3c, !PT ;  /* 0x0000000e0f0e3212 */ /* 0x001fc800078e3cff */
[----:B------:R-:W-:-:S05]  /*47a0*/  @P3 LOP3.LUT R15, R15, R14, RZ, 0x3c, !PT ;  /* 0x0000000e0f0f3212 */ /* 0x000fca00078e3cff */
[----:B------:R0:W3:Y:S01]  /*47b0*/  @P3 LDG.E.U8 R5, desc[UR24][R14.64] ;  /* 0x000000180e053981 */ /* 0x0000e2000c1e1100 */
[----:B------:R-:W-:Y:S01]  /*47c0*/  SHF.R.U32.HI R11, RZ, 0x7, R9 ;  /* 0x00000007ff0b7819 */ /* 0x000fe20000011609 */
[----:B------:R-:W-:-:S03]  /*47d0*/  UIMAD UR5, UR12, 0x18, URZ ;  /* 0x000000180c0578a4 */ /* 0x000fc6000f8e02ff */
[----:B------:R-:W-:Y:S01]  /*47e0*/  LOP3.LUT P4, RZ, R11, 0x1, RZ, 0xc0, !PT ;  /* 0x000000010bff7812 */ /* 0x000fe2000788c0ff */
[----:B------:R-:W-:Y:S02]  /*47f0*/  USHF.R.S32.HI UR14, URZ, 0x1f, UR5 ;  /* 0x0000001fff0e7899 */ /* 0x000fe40008011405 */
[----:B------:R-:W-:-:S04]  /*4800*/  IADD3 R28, P6, PT, R0, UR5, RZ ;  /* 0x00000005001c7c10 */ /* 0x000fc8000ffde0ff */
[----:B0-----:R-:W-:Y:S01]  /*4810*/  IADD3.X R14, PT, PT, R2, UR14, RZ, P6, !PT ;  /* 0x0000000e020e7c10 */ /* 0x001fe2000b7fe4ff */
[----:B------:R-:W-:-:S05]  /*4820*/  IMAD.MOV.U32 R15, RZ, RZ, R28 ;  /* 0x000000ffff0f7224 */ /* 0x000fca00078e001c */
[-C--:B------:R-:W-:Y:S02]  /*4830*/  @P4 LOP3.LUT R15, R15, R14.reuse, RZ, 0x3c, !PT ;  /* 0x0000000e0f0f4212 */ /* 0x080fe400078e3cff */
[----:B--2---:R-:W-:Y:S01]  /*4840*/  PRMT R23, RZ, 0x7610, R23 ;  /* 0x00007610ff177816 */ /* 0x004fe20000000017 */
[----:B---3--:R0:W-:Y:S04]  /*4850*/  STL [R1+0x260], R5 ;  /* 0x0002600501007387 */ /* 0x0081e80000100800 */
[----:B0-----:R-:W2:Y:S04]  /*4860*/  LDL.LU R5, [R1+0x1068] ;  /* 0x0010680001057983 */ /* 0x001ea80000300800 */
[----:B------:R-:W-:Y:S04]  /*4870*/  STL [R1+0x6b0], R28 ;  /* 0x0006b01c01007387 */ /* 0x000fe80000100800 */
[----:B------:R0:W-:Y:S02]  /*4880*/  STL [R1+0x6ac], R14 ;  /* 0x0006ac0e01007387 */ /* 0x0001e40000100800 */
[----:B0-----:R-:W-:-:S04]  /*4890*/  @P4 LOP3.LUT R14, R15, R14, RZ, 0x3c, !PT ;  /* 0x0000000e0f0e4212 */ /* 0x001fc800078e3cff */
[----:B------:R-:W-:-:S05]  /*48a0*/  @P4 LOP3.LUT R15, R15, R14, RZ, 0x3c, !PT ;  /* 0x0000000e0f0f4212 */ /* 0x000fca00078e3cff */
[----:B------:R0:W3:Y:S01]  /*48b0*/  @P4 LDG.E.U8 R23, desc[UR24][R14.64] ;  /* 0x000000180e174981 */ /* 0x0000e2000c1e1100 */
[----:B----4-:R-:W-:Y:S02]  /*48c0*/  SHF.R.U64 R11, R8, 0x1f, RZ ;  /* 0x0000001f080b7819 */ /* 0x010fe400000012ff */
[----:B------:R-:W-:Y:S02]  /*48d0*/  IADD3 R28, P6, PT, R3, UR5, RZ ;  /* 0x00000005031c7c10 */ /* 0x000fe4000ffde0ff */
[----:B------:R-:W-:Y:S02]  /*48e0*/  LOP3.LUT P3, RZ, R11, 0x1, RZ, 0xc0, !PT ;  /* 0x000000010bff7812 */ /* 0x000fe4000786c0ff */
[----:B------:R-:W-:Y:S01]  /*48f0*/  IADD3.X R11, PT, PT, R4, UR14, RZ, P6, !PT ;  /* 0x0000000e040b7c10 */ /* 0x000fe2000b7fe4ff */
[----:B0-----:R-:W-:-:S04]  /*4900*/  IMAD.MOV.U32 R15, RZ, RZ, R28 ;  /* 0x000000ffff0f7224 */ /* 0x001fc800078e001c */
[----:B------:R-:W-:-:S05]  /*4910*/  IMAD.MOV.U32 R14, RZ, RZ, R11 ;  /* 0x000000ffff0e7224 */ /* 0x000fca00078e000b */
[----:B------:R-:W-:-:S04]  /*4920*/  @P4 LOP3.LUT R15, R15, R14, RZ, 0x3c, !PT ;  /* 0x0000000e0f0f4212 */ /* 0x000fc800078e3cff */
[----:B------:R-:W-:-:S04]  /*4930*/  @P4 LOP3.LUT R14, R15, R14, RZ, 0x3c, !PT ;  /* 0x0000000e0f0e4212 */ /* 0x000fc800078e3cff */
[----:B------:R-:W-:Y:S01]  /*4940*/  @P4 LOP3.LUT R15, R15, R14, RZ, 0x3c, !PT ;  /* 0x0000000e0f0f4212 */ /* 0x000fe200078e3cff */
[----:B------:R-:W-:Y:S01]  /*4950*/  STL [R1+0x6b8], R28 ;  /* 0x0006b81c01007387 */ /* 0x000fe20000100800 */
[----:B--2---:R-:W-:-:S06]  /*4960*/  PRMT R5, RZ, 0x7610, R5 ;  /* 0x00007610ff057816 */ /* 0x004fcc0000000005 */
[----:B------:R0:W2:Y:S04]  /*4970*/  @P4 LDG.E.U8 R5, desc[UR24][R14.64] ;  /* 0x000000180e054981 */ /* 0x0000a8000c1e1100 */
[----:B---3--:R3:W-:Y:S04]  /*4980*/  STL [R1+0x25c], R23 ;  /* 0x00025c1701007387 */ /* 0x0087e80000100800 */
[----:B---3--:R-:W3:Y:S01]  /*4990*/  LDL.LU R23, [R1+0x1064] ;  /* 0x0010640001177983 */ /* 0x008ee20000300800 */
[----:B------:R-:W-:-:S04]  /*49a0*/  USHF.L.U32 UR6, UR12, 0x5, URZ ;  /* 0x000000050c067899 */ /* 0x000fc800080006ff */
[----:B------:R-:W-:Y:S02]  /*49b0*/  USHF.R.S32.HI UR15, URZ, 0x1f, UR6 ;  /* 0x0000001fff0f7899 */ /* 0x000fe40008011406 */
[----:B------:R-:W-:Y:S01]  /*49c0*/  IADD3 R28, P6, PT, R0, UR6, RZ ;  /* 0x00000006001c7c10 */ /* 0x000fe2000ffde0ff */
[----:B------:R-:W-:Y:S03]  /*49d0*/  STL [R1+0x6b4], R11 ;  /* 0x0006b40b01007387 */ /* 0x000fe60000100800 */
[----:B0-----:R-:W-:Y:S01]  /*49e0*/  IADD3.X R14, PT, PT, R2, UR15, RZ, P6, !PT ;  /* 0x0000000f020e7c10 */ /* 0x001fe2000b7fe4ff */
[----:B------:R-:W-:-:S05]  /*49f0*/  IMAD.MOV.U32 R15, RZ, RZ, R28 ;  /* 0x000000ffff0f7224 */ /* 0x000fca00078e001c */
[-C--:B------:R-:W-:Y:S01]  /*4a00*/  @P3 LOP3.LUT R15, R15, R14.reuse, RZ, 0x3c, !PT ;  /* 0x0000000e0f0f3212 */ /* 0x080fe200078e3cff */
[----:B--2---:R0:W-:Y:S04]  /*4a10*/  STL [R1+0x268], R5 ;  /* 0x0002680501007387 */ /* 0x0041e80000100800 */
[----:B0-----:R-:W2:Y:S04]  /*4a20*/  LDL.LU R5, [R1+0x1060] ;  /* 0x0010600001057983 */ /* 0x001ea80000300800 */
[----:B------:R-:W-:Y:S04]  /*4a30*/  STL [R1+0x720], R28 ;  /* 0x0007201c01007387 */ /* 0x000fe80000100800 */
[----:B------:R0:W-:Y:S02]  /*4a40*/  STL [R1+0x71c], R14 ;  /* 0x00071c0e01007387 */ /* 0x0001e40000100800 */
[----:B0-----:R-:W-:-:S02]  /*4a50*/  @P3 LOP3.LUT R14, R15, R14, RZ, 0x3c, !PT ;  /* 0x0000000e0f0e3212 */ /* 0x001fc400078e3cff */
[----:B---3--:R-:W-:Y:S02]  /*4a60*/  PRMT R23, RZ, 0x7610, R23 ;  /* 0x00007610ff177816 */ /* 0x008fe40000000017 */
[----:B------:R-:W-:-:S05]  /*4a70*/  @P3 LOP3.LUT R15, R15, R14, RZ, 0x3c, !PT ;  /* 0x0000000e0f0f3212 */ /* 0x000fca00078e3cff */
[----:B------:R0:W3:Y:S01]  /*4a80*/  @P3 LDG.E.U8 R23, desc[UR24][R14.64] ;  /* 0x000000180e173981 */ /* 0x0000e2000c1e1100 */
[----:B------:R-:W-:-:S05]  /*4a90*/  IADD3 R28, P6, PT, R3, UR6, RZ ;  /* 0x00000006031c7c10 */ /* 0x000fca000ffde0ff */
[----:B0-----:R-:W-:Y:S01]  /*4aa0*/  IMAD.MOV.U32 R15, RZ, RZ, R28 ;  /* 0x000000ffff0f7224 */ /* 0x001fe200078e001c */
[----:B------:R-:W-:-:S04]  /*4ab0*/  IADD3.X R14, PT, PT, R4, UR15, RZ, P6, !PT ;  /* 0x0000000f040e7c10 */ /* 0x000fc8000b7fe4ff */
        /* <DEDUP_REMOVED lines=9> */
[----:B------:R-:W-:Y:S01]  /*4b50*/  SHF.R.U64 R11, R8, 0x17, RZ ;  /* 0x00000017080b7819 */ /* 0x000fe200000012ff */
[----:B------:R-:W-:-:S03]  /*4b60*/  UIMAD UR5, UR12, 0x28, URZ ;  /* 0x000000280c0578a4 */ /* 0x000fc6000f8e02ff */
[----:B------:R-:W-:Y:S01]  /*4b70*/  LOP3.LUT P4, RZ, R11, 0x1, RZ, 0xc0, !PT ;  /* 0x000000010bff7812 */ /* 0x000fe2000788c0ff */
[----:B------:R-:W-:Y:S02]  /*4b80*/  USHF.R.S32.HI UR14, URZ, 0x1f, UR5 ;  /* 0x0000001fff0e7899 */ /* 0x000fe40008011405 */
[----:B------:R-:W-:-:S04]  /*4b90*/  IADD3 R28, P6, PT, R0, UR5, RZ ;  /* 0x00000005001c7c10 */ /* 0x000fc8000ffde0ff */
[----:B0-----:R-:W-:Y:S01]  /*4ba0*/  IADD3.X R14, PT, PT, R2, UR14, RZ, P6, !PT ;  /* 0x0000000e020e7c10 */ /* 0x001fe2000b7fe4ff */
[----:B------:R-:W-:Y:S01]  /*4bb0*/  IMAD.MOV.U32 R15, RZ, RZ, R28 ;  /* 0x000000ffff0f7224 */ /* 0x000fe200078e001c */
[----:B------:R-:W-:-:S04]  /*4bc0*/  SHF.R.U64 R11, R8, 0xf, RZ ;  /* 0x0000000f080b7819 */ /* 0x000fc800000012ff */
[----:B------:R-:W-:Y:S01]  /*4bd0*/  @P4 LOP3.LUT R15, R15, R14, RZ, 0x3c, !PT ;  /* 0x0000000e0f0f4212 */ /* 0x000fe200078e3cff */
[----:B---3--:R0:W-:Y:S04]  /*4be0*/  STL [R1+0x270], R5 ;  /* 0x0002700501007387 */ /* 0x0081e80000100800 */
[----:B0-----:R-:W3:Y:S04]  /*4bf0*/  LDL.LU R5, [R1+0x1058] ;  /* 0x0010580001057983 */ /* 0x001ee80000300800 */
[----:B------:R0:W-:Y:S04]  /*4c00*/  STL [R1+0x790], R28 ;  /* 0x0007901c01007387 */ /* 0x0001e80000100800 */
[----:B------:R4:W-:Y:S01]  /*4c10*/  STL [R1+0x78c], R14 ;  /* 0x00078c0e01007387 */ /* 0x0009e20000100800 */
[----:B--2---:R-:W-:-:S02]  /*4c20*/  PRMT R23, RZ, 0x7610, R23 ;  /* 0x00007610ff177816 */ /* 0x004fc40000000017 */
[----:B------:R-:W-:Y:S02]  /*4c30*/  LOP3.LUT P3, RZ, R11, 0x1, RZ, 0xc0, !PT ;  /* 0x000000010bff7812 */ /* 0x000fe4000786c0ff */
[----:B0-----:R-:W-:Y:S02]  /*4c40*/  IADD3 R28, P6, PT, R3, UR5, RZ ;  /* 0x00000005031c7c10 */ /* 0x001fe4000ffde0ff */
[C---:B----4-:R-:W-:Y:S02]  /*4c50*/  @P4 LOP3.LUT R14, R15.reuse, R14, RZ, 0x3c, !PT ;  /* 0x0000000e0f0e4212 */ /* 0x050fe400078e3cff */
[----:B------:R-:W-:Y:S02]  /*4c60*/  IADD3.X R11, PT, PT, R4, UR14, RZ, P6, !PT ;  /* 0x0000000e040b7c10 */ /* 0x000fe4000b7fe4ff */
[----:B------:R-:W-:-:S05]  /*4c70*/  @P4 LOP3.LUT R15, R15, R14, RZ, 0x3c, !PT ;  /* 0x0000000e0f0f4212 */ /* 0x000fca00078e3cff */
[----:B------:R0:W2:Y:S02]  /*4c80*/  @P4 LDG.E.U8 R23, desc[UR24][R14.64] ;  /* 0x000000180e174981 */ /* 0x0000a4000c1e1100 */
[----:B0-----:R-:W-:Y:S02]  /*4c90*/  IMAD.MOV.U32 R14, RZ, RZ, R11 ;  /* 0x000000ffff0e7224 */ /* 0x001fe400078e000b */
[----:B------:R-:W-:-:S05]  /*4ca0*/  IMAD.MOV.U32 R15, RZ, RZ, R28 ;  /* 0x000000ffff0f7224 */ /* 0x000fca00078e001c */
[----:B------:R-:W-:-:S04]  /*4cb0*/  @P4 LOP3.LUT R15, R15, R14, RZ, 0x3c, !PT ;  /* 0x0000000e0f0f4212 */ /* 0x000fc800078e3cff */
[----:B------:R-:W-:-:S04]  /*4cc0*/  @P4 LOP3.LUT R14, R15, R14, RZ, 0x3c, !PT ;  /* 0x0000000e0f0e4212 */ /* 0x000fc800078e3cff */
[----:B------:R-:W-:Y:S02]  /*4cd0*/  @P4 LOP3.LUT R15, R15, R14, RZ, 0x3c, !PT ;  /* 0x0000000e0f0f4212 */ /* 0x000fe400078e3cff */
[----:B---3--:R-:W-:-:S06]  /*4ce0*/  PRMT R5, RZ, 0x7610, R5 ;  /* 0x00007610ff057816 */ /* 0x008fcc0000000005 */
[----:B------:R-:W3:Y:S04]  /*4cf0*/  @P4 LDG.E.U8 R5, desc[UR24][R14.64] ;  /* 0x000000180e054981 */ /* 0x000ee8000c1e1100 */
[----:B------:R-:W-:Y:S04]  /*4d00*/  STL [R1+0x798], R28 ;  /* 0x0007981c01007387 */ /* 0x000fe80000100800 */
[----:B--2---:R0:W-:Y:S04]  /*4d10*/  STL [R1+0x26c], R23 ;  /* 0x00026c1701007387 */ /* 0x0041e80000100800 */
[----:B0-----:R-:W2:Y:S04]  /*4d20*/  LDL.LU R23, [R1+0x1054] ;  /* 0x0010540001177983 */ /* 0x001ea80000300800 */
[----:B------:R-:W-:Y:S01]  /*4d30*/  STL [R1+0x794], R11 ;  /* 0x0007940b01007387 */ /* 0x000fe20000100800 */
[----:B------:R-:W-:-:S03]  /*4d40*/  UIMAD UR6, UR12, 0x30, URZ ;  /* 0x000000300c0678a4 */ /* 0x000fc6000f8e02ff */
[----:B---3--:R0:W-:Y:S04]  /*4d50*/  STL [R1+0x278], R5 ;  /* 0x0002780501007387 */ /* 0x0081e80000100800 */
[----:B0-----:R-:W3:Y:S01]  /*4d60*/  LDL.LU R5, [R1+0x1050] ;  /* 0x0010500001057983 */ /* 0x001ee20000300800 */
[----:B------:R-:W-:Y:S02]  /*4d70*/  USHF.R.S32.HI UR15, URZ, 0x1f, UR6 ;  /* 0x0000001fff0f7899 */ /* 0x000fe40008011406 */
[----:B------:R-:W-:-:S05]  /*4d80*/  IADD3 R28, P6, PT, R0, UR6, RZ ;  /* 0x00000006001c7c10 */ /* 0x000fca000ffde0ff */
[----:B------:R-:W-:Y:S01]  /*4d90*/  IMAD.MOV.U32 R15, RZ, RZ, R28 ;  /* 0x000000ffff0f7224 */ /* 0x000fe200078e001c */
[----:B------:R-:W-:Y:S01]  /*4da0*/  IADD3.X R14, PT, PT, R2, UR15, RZ, P6, !PT ;  /* 0x0000000f020e7c10 */ /* 0x000fe2000b7fe4ff */
[----:B------:R-:W-:Y:S03]  /*4db0*/  STL [R1+0x800], R28 ;  /* 0x0008001c01007387 */ /* 0x000fe60000100800 */
[-C--:B------:R-:W-:Y:S01]  /*4dc0*/  @P3 LOP3.LUT R15, R15, R14.reuse, RZ, 0x3c, !PT ;  /* 0x0000000e0f0f3212 */ /* 0x080fe200078e3cff */
[----:B------:R0:W-:Y:S01]  /*4dd0*/  STL [R1+0x7fc], R14 ;  /* 0x0007fc0e01007387 */ /* 0x0001e20000100800 */
[----:B------:R-:W-:Y:S02]  /*4de0*/  PRMT R36, RZ, 0x7610, R36 ;  /* 0x00007610ff247816 */ /* 0x000fe40000000024 */
[----:B0-----:R-:W-:Y:S02]  /*4df0*/  @P3 LOP3.LUT R14, R15, R14, RZ, 0x3c, !PT ;  /* 0x0000000e0f0e3212 */ /* 0x001fe400078e3cff */
[----:B------:R-:W-:-:S02]  /*4e00*/  IADD3 R28, P6, PT, R3, UR6, RZ ;  /* 0x00000006031c7c10 */ /* 0x000fc4000ffde0ff */
[----:B------:R-:W-:-:S05]  /*4e10*/  @P3 LOP3.LUT R15, R15, R14, RZ, 0x3c, !PT ;  /* 0x0000000e0f0f3212 */ /* 0x000fca00078e3cff */
[----:B------:R0:W4:Y:S02]  /*4e20*/  @P3 LDG.E.U8 R36, desc[UR24][R14.64] ;  /* 0x000000180e243981 */ /* 0x000124000c1e1100 */
[----:B0-----:R-:W-:Y:S01]  /*4e30*/  IMAD.MOV.U32 R15, RZ, RZ, R28 ;  /* 0x000000ffff0f7224 */ /* 0x001fe200078e001c */
[----:B------:R-:W-:Y:S01]  /*4e40*/  IADD3.X R14, PT, PT, R4, UR15, RZ, P6, !PT ;  /* 0x0000000f040e7c10 */ /* 0x000fe2000b7fe4ff */
[----:B------:R0:W-:Y:S03]  /*4e50*/  STL [R1+0x808], R28 ;  /* 0x0008081c01007387 */ /* 0x0001e60000100800 */
[-C--:B------:R-:W-:Y:S01]  /*4e60*/  @P3 LOP3.LUT R15, R15, R14.reuse, RZ, 0x3c, !PT ;  /* 0x0000000e0f0f3212 */ /* 0x080fe200078e3cff */
[----:B------:R1:W-:Y:S01]  /*4e70*/  STL [R1+0x804], R14 ;  /* 0x0008040e01007387 */ /* 0x0003e20000100800 */
[----:B------:R-:W-:Y:S01]  /*4e80*/  SHF.R.U64 R11, R8, 0x7, RZ ;  /* 0x00000007080b7819 */ /* 0x000fe200000012ff */
[----:B------:R-:W-:Y:S01]  /*4e90*/  UIMAD UR5, UR12, 0x38, URZ ;  /* 0x000000380c0578a4 */ /* 0x000fe2000f8e02ff */
[----:B--2---:R-:W-:Y:S01]  /*4ea0*/  PRMT R23, RZ, 0x7610, R23 ;  /* 0x00007610ff177816 */ /* 0x004fe20000000017 */
[----:B0-----:R-:W0:Y:S01]  /*4eb0*/  LDC R28, c[0x0][0x3a0] ;  /* 0x0000e800ff1c7b82 */ /* 0x001e220000000800 */
[----:B-1----:R-:W-:-:S04]  /*4ec0*/  @P3 LOP3.LUT R14, R15, R14, RZ, 0x3c, !PT ;  /* 0x0000000e0f0e3212 */ /* 0x002fc800078e3cff */
[----:B------:R-:W-:Y:S02]  /*4ed0*/  @P3 LOP3.LUT R15, R15, R14, RZ, 0x3c, !PT ;  /* 0x0000000e0f0f3212 */ /* 0x000fe400078e3cff */
[----:B---3--:R-:W-:-:S06]  /*4ee0*/  PRMT R5, RZ, 0x7610, R5 ;  /* 0x00007610ff057816 */ /* 0x008fcc0000000005 */
[----:B------:R1:W2:Y:S01]  /*4ef0*/  @P3 LDG.E.U8 R5, desc[UR24][R14.64] ;  /* 0x000000180e053981 */ /* 0x0002a2000c1e1100 */
[----:B------:R-:W-:Y:S01]  /*4f00*/  LOP3.LUT P4, RZ, R11, 0x1, RZ, 0xc0, !PT ;  /* 0x000000010bff7812 */ /* 0x000fe2000788c0ff */
[----:B------:R-:W-:Y:S02]  /*4f10*/  USHF.R.S32.HI UR14, URZ, 0x1f, UR5 ;  /* 0x0000001fff0e7899 */ /* 0x000fe40008011405 */
[----:B----4-:R3:W-:Y:S02]  /*4f20*/  STL [R1+0x274], R36 ;  /* 0x0002742401007387 */ /* 0x0107e40000100800 */
[----:B---3--:R-:W-:-:S04]  /*4f30*/  IADD3 R36, P6, PT, R0, UR5, RZ ;  /* 0x0000000500247c10 */ /* 0x008fc8000ffde0ff */
[----:B-1----:R-:W-:Y:S01]  /*4f40*/  IADD3.X R14, PT, PT, R2, UR14, RZ, P6, !PT ;  /* 0x0000000e020e7c10 */ /* 0x002fe2000b7fe4ff */
[----:B------:R-:W-:-:S05]  /*4f50*/  IMAD.MOV.U32 R15, RZ, RZ, R36 ;  /* 0x000000ffff0f7224 */ /* 0x000fca00078e0024 */
[-C--:B------:R-:W-:Y:S01]  /*4f60*/  @P4 LOP3.LUT R15, R15, R14.reuse, RZ, 0x3c, !PT ;  /* 0x0000000e0f0f4212 */ /* 0x080fe200078e3cff */
[----:B--2---:R1:W-:Y:S04]  /*4f70*/  STL [R1+0x280], R5 ;  /* 0x0002800501007387 */ /* 0x0043e80000100800 */
[----:B-1----:R-:W2:Y:S04]  /*4f80*/  LDL.LU R5, [R1+0x104c] ;  /* 0x00104c0001057983 */ /* 0x002ea80000300800 */
[----:B------:R-:W-:Y:S04]  /*4f90*/  STL [R1+0x870], R36 ;  /* 0x0008702401007387 */ /* 0x000fe80000100800 */
[----:B------:R1:W-:Y:S02]  /*4fa0*/  STL [R1+0x86c], R14 ;  /* 0x00086c0e01007387 */ /* 0x0003e40000100800 */
[----:B-1----:R-:W-:-:S04]  /*4fb0*/  @P4 LOP3.LUT R14, R15, R14, RZ, 0x3c, !PT ;  /* 0x0000000e0f0e4212 */ /* 0x002fc800078e3cff */
[----:B------:R-:W-:-:S05]  /*4fc0*/  @P4 LOP3.LUT R15, R15, R14, RZ, 0x3c, !PT ;  /* 0x0000000e0f0f4212 */ /* 0x000fca00078e3cff */
[----:B------:R1:W3:Y:S01]  /*4fd0*/  @P4 LDG.E.U8 R23, desc[UR24][R14.64] ;  /* 0x000000180e174981 */ /* 0x0002e2000c1e1100 */
[----:B0-----:R-:W-:Y:S01]  /*4fe0*/  VIADD R11, R28, 0xfffffff6 ;  /* 0xfffffff61c0b7836 */ /* 0x001fe20000000000 */
[----:B------:R-:W-:-:S04]  /*4ff0*/  IADD3 R36, P6, PT, R3, UR5, RZ ;  /* 0x0000000503247c10 */ /* 0x000fc8000ffde0ff */
[----:B------:R-:W-:Y:S02]  /*5000*/  ISETP.GE.U32.AND P3, PT, R11, 0x7fffffb7, PT ;  /* 0x7fffffb70b00780c */ /* 0x000fe40003f66070 */
[----:B------:R-:W-:Y:S01]  /*5010*/  IADD3.X R11, PT, PT, R4, UR14, RZ, P6, !PT ;  /* 0x0000000e040b7c10 */ /* 0x000fe2000b7fe4ff */
[----:B-1----:R-:W-:-:S04]  /*5020*/  IMAD.MOV.U32 R15, RZ, RZ, R36 ;  /* 0x000000ffff0f7224 */ /* 0x002fc800078e0024 */
        /* <DEDUP_REMOVED lines=8> */
[----:B-1----:R-:W3:Y:S01]  /*50b0*/  LDL.LU R23, [R1+0x1048] ;  /* 0x0010480001177983 */ /* 0x002ee20000300800 */
[----:B------:R-:W-:Y:S02]  /*50c0*/  USHF.R.S32.HI UR6, URZ, 0x1f, UR12 ;  /* 0x0000001fff067899 */ /* 0x000fe4000801140c */
[----:B------:R-:W-:-:S05]  /*50d0*/  IADD3 R36, P6, PT, R0, UR12, RZ ;  /* 0x0000000c00247c10 */ /* 0x000fca000ffde0ff */
[----:B0-----:R-:W-:Y:S01]  /*50e0*/  IMAD.MOV.U32 R15, RZ, RZ, R36 ;  /* 0x000000ffff0f7224 */ /* 0x001fe200078e0024 */
[----:B------:R-:W-:Y:S01]  /*50f0*/  IADD3.X R14, PT, PT, R2, UR6, RZ, P6, !PT ;  /* 0x00000006020e7c10 */ /* 0x000fe2000b7fe4ff */
[----:B------:R-:W-:Y:S03]  /*5100*/  STL [R1+0x874], R11 ;  /* 0x0008740b01007387 */ /* 0x000fe60000100800 */
[-C--:B------:R-:W-:Y:S01]  /*5110*/  @!P2 LOP3.LUT R15, R15, R14.reuse, RZ, 0x3c, !PT ;  /* 0x0000000e0f0fa212 */ /* 0x080fe200078e3cff */
[----:B--2---:R0:W-:Y:S04]  /*5120*/  STL [R1+0x298], R5 ;  /* 0x0002980501007387 */ /* 0x0041e80000100800 */
[----:B0-----:R-:W2:Y:S04]  /*5130*/  LDL.LU R5, [R1+0x1044] ;  /* 0x0010440001057983 */ /* 0x001ea80000300800 */
[----:B------:R-:W-:Y:S04]  /*5140*/  STL [R1+0xf0], R36 ;  /* 0x0000f02401007387 */ /* 0x000fe80000100800 */
[----:B------:R0:W-:Y:S02]  /*5150*/  STL [R1+0xec], R14 ;  /* 0x0000ec0e01007387 */ /* 0x0001e40000100800 */
[----:B0-----:R-:W-:-:S02]  /*5160*/  @!P2 LOP3.LUT R14, R15, R14, RZ, 0x3c, !PT ;  /* 0x0000000e0f0ea212 */ /* 0x001fc400078e3cff */
[----:B---3--:R-:W-:Y:S02]  /*5170*/  PRMT R23, RZ, 0x7610, R23 ;  /* 0x00007610ff177816 */ /* 0x008fe40000000017 */
[----:B------:R-:W-:-:S05]  /*5180*/  @!P2 LOP3.LUT R15, R15, R14, RZ, 0x3c, !PT ;  /* 0x0000000e0f0fa212 */ /* 0x000fca00078e3cff */
[----:B------:R0:W3:Y:S01]  /*5190*/  @!P2 LDG.E.U8 R23, desc[UR24][R14.64] ;  /* 0x000000180e17a981 */ /* 0x0000e2000c1e1100 */
[----:B------:R-:W-:-:S05]  /*51a0*/  IADD3 R36, P6, PT, R3, UR12, RZ ;  /* 0x0000000c03247c10 */ /* 0x000fca000ffde0ff */
[----:B0-----:R-:W-:Y:S01]  /*51b0*/  IMAD.MOV.U32 R15, RZ, RZ, R36 ;  /* 0x000000ffff0f7224 */ /* 0x001fe200078e0024 */
[----:B------:R-:W-:-:S04]  /*51c0*/  IADD3.X R14, PT, PT, R4, UR6, RZ, P6, !PT ;  /* 0x00000006040e7c10 */ /* 0x000fc8000b7fe4ff */
[-C--:B------:R-:W-:Y:S02]  /*51d0*/  @!P2 LOP3.LUT R15, R15, R14.reuse, RZ, 0x3c, !PT ;  /* 0x0000000e0f0fa212 */ /* 0x080fe400078e3cff */
[----:B--2---:R-:W-:Y:S01]  /*51e0*/  PRMT R5, RZ, 0x7610, R5 ;  /* 0x00007610ff057816 */ /* 0x004fe20000000005 */
[----:B---3--:R0:W-:Y:S04]  /*51f0*/  STL [R1+0x288], R23 ;  /* 0x0002881701007387 */ /* 0x0081e80000100800 */
[----:B0-----:R-:W2:Y:S04]  /*5200*/  LDL.LU R23, [R1+0x1040] ;  /* 0x0010400001177983 */ /* 0x001ea80000300800 */
[----:B------:R-:W-:Y:S04]  /*5210*/  STL [R1+0xf8], R36 ;  /* 0x0000f82401007387 */ /* 0x000fe80000100800 */
[----:B------:R0:W-:Y:S02]  /*5220*/  STL [R1+0xf4], R14 ;  /* 0x0000f40e01007387 */ /* 0x0001e40000100800 */
[----:B0-----:R-:W-:-:S04]  /*5230*/  @!P2 LOP3.LUT R14, R15, R14, RZ, 0x3c, !PT ;  /* 0x0000000e0f0ea212 */ /* 0x001fc800078e3cff */
[----:B------:R-:W-:-:S05]  /*5240*/  @!P2 LOP3.LUT R15, R15, R14, RZ, 0x3c, !PT ;  /* 0x0000000e0f0fa212 */ /* 0x000fca00078e3cff */
[----:B------:R0:W3:Y:S01]  /*5250*/  @!P2 LDG.E.U8 R5, desc[UR24][R14.64] ;  /* 0x000000180e05a981 */ /* 0x0000e2000c1e1100 */
[----:B------:R-:W-:-:S04]  /*5260*/  UIMAD UR5, UR12, 0x9, URZ ;  /* 0x000000090c0578a4 */ /* 0x000fc8000f8e02ff */
[----:B------:R-:W-:Y:S02]  /*5270*/  USHF.R.S32.HI UR14, URZ, 0x1f, UR5 ;  /* 0x0000001fff0e7899 */ /* 0x000fe40008011405 */
[----:B------:R-:W-:-:S04]  /*5280*/  IADD3 R36, P6, PT, R0, UR5, RZ ;  /* 0x0000000500247c10 */ /* 0x000fc8000ffde0ff */
[----:B0-----:R-:W-:Y:S01]  /*5290*/  IADD3.X R14, PT, PT, R2, UR14, RZ, P6, !PT ;  /* 0x0000000e020e7c10 */ /* 0x001fe2000b7fe4ff */
[----:B------:R-:W-:-:S05]  /*52a0*/  IMAD.MOV.U32 R15, RZ, RZ, R36 ;  /* 0x000000ffff0f7224 */ /* 0x000fca00078e0024 */
        /* <DEDUP_REMOVED lines=9> */
[----:B------:R-:W-:Y:S01]  /*5340*/  VIADD R11, R28, 0xfffffffd ;  /* 0xfffffffd1c0b7836 */ /* 0x000fe20000000000 */
[----:B------:R-:W-:-:S04]  /*5350*/  IADD3 R36, P6, PT, R3, UR5, RZ ;  /* 0x0000000503247c10 */ /* 0x000fc8000ffde0ff */
[----:B------:R-:W-:Y:S02]  /*5360*/  ISETP.GE.U32.AND P4, PT, R11, 0x7fffffbe, PT ;  /* 0x7fffffbe0b00780c */ /* 0x000fe40003f86070 */
[----:B------:R-:W-:-:S04]  /*5370*/  SHF.R.U32.HI R11, RZ, 0xe, R9 ;  /* 0x0000000eff0b7819 */ /* 0x000fc80000011609 */
[----:B------:R-:W-:Y:S02]  /*5380*/  LOP3.LUT P2, RZ, R11, 0x1, RZ, 0xc0, !PT ;  /* 0x000000010bff7812 */ /* 0x000fe4000784c0ff */
[----:B------:R-:W-:Y:S01]  /*5390*/  IADD3.X R11, PT, PT, R4, UR14, RZ, P6, !PT ;  /* 0x0000000e040b7c10 */ /* 0x000fe2000b7fe4ff */
[----:B0-----:R-:W-:-:S04]  /*53a0*/  IMAD.MOV.U32 R15, RZ, RZ, R36 ;  /* 0x000000ffff0f7224 */ /* 0x001fc800078e0024 */
[----:B------:R-:W-:-:S05]  /*53b0*/  IMAD.MOV.U32 R14, RZ, RZ, R11 ;  /* 0x000000ffff0e7224 */ /* 0x000fca00078e000b */
[----:B------:R-:W-:-:S04]  /*53c0*/  @!P3 LOP3.LUT R15, R15, R14, RZ, 0x3c, !PT ;  /* 0x0000000e0f0fb212 */ /* 0x000fc800078e3cff */
[----:B------:R-:W-:-:S04]  /*53d0*/  @!P3 LOP3.LUT R14, R15, R14, RZ, 0x3c, !PT ;  /* 0x0000000e0f0eb212 */ /* 0x000fc800078e3cff */
[----:B------:R-:W-:Y:S01]  /*53e0*/  @!P3 LOP3.LUT R15, R15, R14, RZ, 0x3c, !PT ;  /* 0x0000000e0f0fb212 */ /* 0x000fe200078e3cff */
[----:B------:R-:W-:Y:S01]  /*53f0*/  STL [R1+0x578], R36 ;  /* 0x0005782401007387 */ /* 0x000fe20000100800 */
[----:B--2---:R-:W-:-:S06]  /*5400*/  PRMT R5, RZ, 0x7610, R5 ;  /* 0x00007610ff057816 */ /* 0x004fcc0000000005 */
[----:B------:R0:W2:Y:S04]  /*5410*/  @!P3 LDG.E.U8 R5, desc[UR24][R14.64] ;  /* 0x000000180e05b981 */ /* 0x0000a8000c1e1100 */
[----:B---3--:R1:W-:Y:S04]  /*5420*/  STL [R1+0x290], R23 ;  /* 0x0002901701007387 */ /* 0x0083e80000100800 */
[----:B-1----:R-:W3:Y:S01]  /*5430*/  LDL.LU R23, [R1+0x1038] ;  /* 0x0010380001177983 */ /* 0x002ee20000300800 */
[----:B------:R-:W-:-:S04]  /*5440*/  UIMAD UR6, UR12, 0x11, URZ ;  /* 0x000000110c0678a4 */ /* 0x000fc8000f8e02ff */
        /* <DEDUP_REMOVED lines=42> */
[----:B------:R-:W-:Y:S02]  /*56f0*/  SHF.R.U64 R11, R8, 0x1e, RZ ;  /* 0x0000001e080b7819 */ /* 0x000fe400000012ff */
        /* <DEDUP_REMOVED lines=113> */
[----:B------:R-:W-:Y:S01]  /*5e10*/  VIADD R11, R28, 0xfffffff5 ;  /* 0xfffffff51c0b7836 */ /* 0x000fe20000000000 */
[----:B------:R-:W-:-:S04]  /*5e20*/  IADD3 R36, P6, PT, R3, UR6, RZ ;  /* 0x0000000603247c10 */ /* 0x000fc8000ffde0ff */
[----:B------:R-:W-:Y:S02]  /*5e30*/  ISETP.GE.U32.AND P2, PT, R11, 0x7fffffb6, PT ;  /* 0x7fffffb60b00780c */ /* 0x000fe40003f46070 */
        /* <DEDUP_REMOVED lines=11> */
[----:B------:R-:W-:-:S04]  /*5ef0*/  USHF.L.U32 UR5, UR12, 0x1, URZ ;  /* 0x000000010c057899 */ /* 0x000fc800080006ff */
[----:B------:R-:W-:Y:S02]  /*5f00*/  USHF.R.S32.HI UR6, URZ, 0x1f, UR5 ;  /* 0x0000001fff067899 */ /* 0x000fe40008011405 */
[----:B------:R-:W-:Y:S01]  /*5f10*/  IADD3 R36, P6, PT, R0, UR5, RZ ;  /* 0x0000000500247c10 */ /* 0x000fe2000ffde0ff */
[----:B------:R-:W-:Y:S03]  /*5f20*/  STL [R1+0x884], R11 ;  /* 0x0008840b01007387 */ /* 0x000fe60000100800 */
[----:B0-----:R-:W-:Y:S01]  /*5f30*/  IADD3.X R14, PT, PT, R2, UR6, RZ, P6, !PT ;  /* 0x00000006020e7c10 */ /* 0x001fe2000b7fe4ff */
[----:B------:R-:W-:-:S05]  /*5f40*/  IMAD.MOV.U32 R15, RZ, RZ, R36 ;  /* 0x000000ffff0f7224 */ /* 0x000fca00078e0024 */
        /* <DEDUP_REMOVED lines=251> */
[----:B------:R-:W-:Y:S01]  /*6f00*/  IADD3 R36, P6, PT, R0, UR5, RZ ;  /* 0x0000000500247c10 */ /* 0x000fe2000ffde0ff */
[----:B------:R-:W-:-:S03]  /*6f10*/  VIADD R11, R28, 0xfffffffb ;  /* 0xfffffffb1c0b7836 */ /* 0x000fc60000000000 */
[----:B0-----:R-:W-:Y:S01]  /*6f20*/  IADD3.X R14, PT, PT, R2, UR14, RZ, P6, !PT ;  /* 0x0000000e020e7c10 */ /* 0x001fe2000b7fe4ff */
[----:B------:R-:W-:Y:S01]  /*6f30*/  IMAD.MOV.U32 R15, RZ, RZ, R36 ;  /* 0x000000ffff0f7224 */ /* 0x000fe200078e0024 */
[----:B------:R-:W-:-:S04]  /*6f40*/  ISETP.GE.U32.AND P2, PT, R11, 0x7fffffbc, PT ;  /* 0x7fffffbc0b00780c */ /* 0x000fc80003f46070 */
[----:B------:R-:W-:Y:S02]  /*6f50*/  @!P4 LOP3.LUT R15, R15, R14, RZ, 0x3c, !PT ;  /* 0x0000000e0f0fc212 */ /* 0x000fe400078e3cff */
[----:B------:R-:W-:-:S04]  /*6f60*/  SHF.R.U32.HI R11, RZ, 0xc, R9 ;  /* 0x0000000cff0b7819 */ /* 0x000fc80000011609 */
[----:B------:R-:W-:Y:S02]  /*6f70*/  LOP3.LUT P3, RZ, R11, 0x1, RZ, 0xc0, !PT ;  /* 0x000000010bff7812 */ /* 0x000fe4000786c0ff */
[----:B------:R-:W-:Y:S02]  /*6f80*/  PRMT R10, RZ, 0x7610, R10 ;  /* 0x00007610ff0a7816 */ /* 0x000fe4000000000a */
[----:B--2---:R-:W-:Y:S01]  /*6f90*/  PRMT R23, RZ, 0x7610, R23 ;  /* 0x00007610ff177816 */ /* 0x004fe20000000017 */
[----:B---3--:R0:W-:Y:S04]  /*6fa0*/  STL [R1+0x300], R5 ;  /* 0x0003000501007387 */ /* 0x0081e80000100800 */
[----:B0-----:R-:W2:Y:S04]  /*6fb0*/  LDL.LU R5, [R1+0xfbc] ;  /* 0x000fbc0001057983 */ /* 0x001ea80000300800 */
[----:B------:R0:W-:Y:S04]  /*6fc0*/  STL [R1+0x590], R36 ;  /* 0x0005902401007387 */ /* 0x0001e80000100800 */
[----:B------:R1:W-:Y:S01]  /*6fd0*/  STL [R1+0x58c], R14 ;  /* 0x00058c0e01007387 */ /* 0x0003e20000100800 */
[----:B0-----:R-:W-:-:S02]  /*6fe0*/  IADD3 R36, P6, PT, R3, UR5, RZ ;  /* 0x0000000503247c10 */ /* 0x001fc4000ffde0ff */
[C---:B-1----:R-:W-:Y:S02]  /*6ff0*/  @!P4 LOP3.LUT R14, R15.reuse, R14, RZ, 0x3c, !PT ;  /* 0x0000000e0f0ec212 */ /* 0x042fe400078e3cff */
        /* <DEDUP_REMOVED lines=9> */
[----:B------:R-:W-:-:S03]  /*7090*/  UIMAD UR6, UR12, 0x13, URZ ;  /* 0x000000130c0678a4 */ /* 0x000fc6000f8e02ff */
[----:B------:R1:W-:Y:S01]  /*70a0*/  STL [R1+0x598], R36 ;  /* 0x0005982401007387 */ /* 0x0003e20000100800 */
[----:B------:R-:W-:Y:S02]  /*70b0*/  USHF.R.S32.HI UR15, URZ, 0x1f, UR6 ;  /* 0x0000001fff0f7899 */ /* 0x000fe40008011406 */
[----:B-1----:R-:W-:-:S04]  /*70c0*/  IADD3 R36, P6, PT, R0, UR6, RZ ;  /* 0x0000000600247c10 */ /* 0x002fc8000ffde0ff */
[----:B0-----:R-:W-:Y:S01]  /*70d0*/  IADD3.X R14, PT, PT, R2, UR15, RZ, P6, !PT ;  /* 0x0000000f020e7c10 */ /* 0x001fe2000b7fe4ff */
[----:B------:R-:W-:-:S05]  /*70e0*/  IMAD.MOV.U32 R15, RZ, RZ, R36 ;  /* 0x000000ffff0f7224 */ /* 0x000fca00078e0024 */
[-C--:B------:R-:W-:Y:S02]  /*70f0*/  @P3 LOP3.LUT R15, R15, R14.reuse, RZ, 0x3c, !PT ;  /* 0x0000000e0f0f3212 */ /* 0x080fe400078e3cff */
[----:B------:R-:W-:Y:S01]  /*7100*/  PRMT R6, RZ, 0x7610, R6 ;  /* 0x00007610ff067816 */ /* 0x000fe20000000006 */
[----:B---3--:R0:W-:Y:S04]  /*7110*/  STL [R1+0x314], R23 ;  /* 0x0003141701007387 */ /* 0x0081e80000100800 */
[----:B0-----:R-:W2:Y:S04]  /*7120*/  LDL.LU R23, [R1+0xfb8] ;  /* 0x000fb80001177983 */ /* 0x001ea80000300800 */
[----:B------:R-:W-:Y:S04]  /*7130*/  STL [R1+0x594], R11 ;  /* 0x0005940b01007387 */ /* 0x000fe80000100800 */
[----:B----4-:R0:W-:Y:S04]  /*7140*/  STL [R1+0x310], R10 ;  /* 0x0003100a01007387 */ /* 0x0101e80000100800 */
[----:B0-----:R-:W3:Y:S04]  /*7150*/  LDL.LU R10, [R1+0xfb4] ;  /* 0x000fb400010a7983 */ /* 0x001ee80000300800 */
[----:B------:R-:W-:Y:S04]  /*7160*/  STL [R1+0x610], R36 ;  /* 0x0006102401007387 */ /* 0x000fe80000100800 */
[----:B------:R0:W-:Y:S02]  /*7170*/  STL [R1+0x60c], R14 ;  /* 0x00060c0e01007387 */ /* 0x0001e40000100800 */
[----:B0-----:R-:W-:-:S04]  /*7180*/  @P3 LOP3.LUT R14, R15, R14, RZ, 0x3c, !PT ;  /* 0x0000000e0f0e3212 */ /* 0x001fc800078e3cff */
[----:B------:R-:W-:-:S05]  /*7190*/  @P3 LOP3.LUT R15, R15, R14, RZ, 0x3c, !PT ;  /* 0x0000000e0f0f3212 */ /* 0x000fca00078e3cff */
[----:B------:R0:W4:Y:S01]  /*71a0*/  @P3 LDG.E.U8 R6, desc[UR24][R14.64] ;  /* 0x000000180e063981 */ /* 0x000122000c1e1100 */
[----:B------:R-:W-:-:S05]  /*71b0*/  IADD3 R36, P6, PT, R3, UR6, RZ ;  /* 0x0000000603247c10 */ /* 0x000fca000ffde0ff */
[----:B0-----:R-:W-:Y:S01]  /*71c0*/  IMAD.MOV.U32 R15, RZ, RZ, R36 ;  /* 0x000000ffff0f7224 */ /* 0x001fe200078e0024 */
[----:B------:R-:W-:-:S04]  /*71d0*/  IADD3.X R14, PT, PT, R4, UR15, RZ, P6, !PT ;  /* 0x0000000f040e7c10 */ /* 0x000fc8000b7fe4ff */
[-C--:B------:R-:W-:Y:S02]  /*71e0*/  @P3 LOP3.LUT R15, R15, R14.reuse, RZ, 0x3c, !PT ;  /* 0x0000000e0f0f3212 */ /* 0x080fe400078e3cff */
[----:B------:R-:W-:Y:S01]  /*71f0*/  PRMT R7, RZ, 0x7610, R7 ;  /* 0x00007610ff077816 */ /* 0x000fe20000000007 */
[----:B----4-:R0:W-:Y:S04]  /*7200*/  STL [R1+0x328], R6 ;  /* 0x0003280601007387 */ /* 0x0101e80000100800 */
[----:B0-----:R-:W4:Y:S04]  /*7210*/  LDL.LU R6, [R1+0xfb0] ;  /* 0x000fb00001067983 */ /* 0x001f280000300800 */
[----:B------:R-:W-:Y:S04]  /*7220*/  STL [R1+0x618], R36 ;  /* 0x0006182401007387 */ /* 0x000fe80000100800 */
[----:B------:R0:W-:Y:S02]  /*7230*/  STL [R1+0x614], R14 ;  /* 0x0006140e01007387 */ /* 0x0001e40000100800 */
[----:B0-----:R-:W-:-:S04]  /*7240*/  @P3 LOP3.LUT R14, R15, R14, RZ, 0x3c, !PT ;  /* 0x0000000e0f0e3212 */ /* 0x001fc800078e3cff */
[----:B------:R-:W-:-:S05]  /*7250*/  @P3 LOP3.LUT R15, R15, R14, RZ, 0x3c, !PT ;  /* 0x0000000e0f0f3212 */ /* 0x000fca00078e3cff */
[----:B------:R0:W2:Y:S01]  /*7260*/  @P3 LDG.E.U8 R7, desc[UR24][R14.64] ;  /* 0x000000180e073981 */ /* 0x0000a2000c1e1100 */
[----:B------:R-:W-:Y:S01]  /*7270*/  SHF.R.U32.HI R11, RZ, 0x4, R9 ;  /* 0x00000004ff0b7819 */ /* 0x000fe20000011609 */
[----:B------:R-:W-:-:S03]  /*7280*/  UIMAD UR5, UR12, 0x1b, URZ ;  /* 0x0000001b0c0578a4 */ /* 0x000fc6000f8e02ff */
[----:B------:R-:W-:Y:S01]  /*7290*/  LOP3.LUT P4, RZ, R11, 0x1, RZ, 0xc0, !PT ;  /* 0x000000010bff7812 */ /* 0x000fe2000788c0ff */
[----:B------:R-:W-:Y:S02]  /*72a0*/  USHF.R.S32.HI UR14, URZ, 0x1f, UR5 ;  /* 0x0000001fff0e7899 */ /* 0x000fe40008011405 */
[----:B------:R-:W-:-:S04]  /*72b0*/  IADD3 R36, P6, PT, R0, UR5, RZ ;  /* 0x0000000500247c10 */ /* 0x000fc8000ffde0ff */
[----:B0-----:R-:W-:Y:S01]  /*72c0*/  IADD3.X R14, PT, PT, R2, UR14, RZ, P6, !PT ;  /* 0x0000000e020e7c10 */ /* 0x001fe2000b7fe4ff */
[----:B------:R-:W-:Y:S01]  /*72d0*/  IMAD.MOV.U32 R15, RZ, RZ, R36 ;  /* 0x000000ffff0f7224 */ /* 0x000fe200078e0024 */
[----:B------:R-:W-:-:S04]  /*72e0*/  SHF.R.U64 R11, R8, 0x1c, RZ ;  /* 0x0000001c080b7819 */ /* 0x000fc800000012ff */
[----:B------:R-:W-:Y:S02]  /*72f0*/  @P4 LOP3.LUT R15, R15, R14, RZ, 0x3c, !PT ;  /* 0x0000000e0f0f4212 */ /* 0x000fe400078e3cff */
[----:B------:R-:W-:Y:S02]  /*7300*/  PRMT R93, RZ, 0x7610, R93 ;  /* 0x00007610ff5d7816 */ /* 0x000fe4000000005d */
[----:B------:R-:W-:Y:S02]  /*7310*/  LOP3.LUT P3, RZ, R11, 0x1, RZ, 0xc0, !PT ;  /* 0x000000010bff7812 */ /* 0x000fe4000786c0ff */
[----:B------:R-:W-:Y:S01]  /*7320*/  PRMT R92, RZ, 0x7610, R92 ;  /* 0x00007610ff5c7816 */ /* 0x000fe2000000005c */
[----:B--2---:R0:W-:Y:S04]  /*7330*/  STL [R1+0x30c], R7 ;  /* 0x00030c0701007387 */ /* 0x0041e80000100800 */
[----:B0-----:R-:W2:Y:S04]  /*7340*/  LDL.LU R7, [R1+0xfac] ;  /* 0x000fac0001077983 */ /* 0x001ea80000300800 */
[----:B------:R0:W-:Y:S04]  /*7350*/  STL [R1+0x6e0], R36 ;  /* 0x0006e02401007387 */ /* 0x0001e80000100800 */
[----:B------:R1:W-:Y:S01]  /*7360*/  STL [R1+0x6dc], R14 ;  /* 0x0006dc0e01007387 */ /* 0x0003e20000100800 */
[----:B0-----:R-:W-:-:S02]  /*7370*/  IADD3 R36, P6, PT, R3, UR5, RZ ;  /* 0x0000000503247c10 */ /* 0x001fc4000ffde0ff */
[C---:B-1----:R-:W-:Y:S02]  /*7380*/  @P4 LOP3.LUT R14, R15.reuse, R14, RZ, 0x3c, !PT ;  /* 0x0000000e0f0e4212 */ /* 0x042fe400078e3cff */
[----:B------:R-:W-:Y:S02]  /*7390*/  IADD3.X R11, PT, PT, R4, UR14, RZ, P6, !PT ;  /* 0x0000000e040b7c10 */ /* 0x000fe4000b7fe4ff */
[----:B------:R-:W-:-:S05]  /*73a0*/  @P4 LOP3.LUT R15, R15, R14, RZ, 0x3c, !PT ;  /* 0x0000000e0f0f4212 */ /* 0x000fca00078e3cff */
[----:B------:R0:W2:Y:S02]  /*73b0*/  @P4 LDG.E.U8 R93, desc[UR24][R14.64] ;  /* 0x000000180e5d4981 */ /* 0x0000a4000c1e1100 */
[----:B0-----:R-:W-:Y:S02]  /*73c0*/  IMAD.MOV.U32 R14, RZ, RZ, R11 ;  /* 0x000000ffff0e7224 */ /* 0x001fe400078e000b */
[----:B------:R-:W-:-:S05]  /*73d0*/  IMAD.MOV.U32 R15, RZ, RZ, R36 ;  /* 0x000000ffff0f7224 */ /* 0x000fca00078e0024 */
[----:B------:R-:W-:-:S04]  /*73e0*/  @P4 LOP3.LUT R15, R15, R14, RZ, 0x3c, !PT ;  /* 0x0000000e0f0f4212 */ /* 0x000fc800078e3cff */
[----:B------:R-:W-:-:S04]  /*73f0*/  @P4 LOP3.LUT R14, R15, R14, RZ, 0x3c, !PT ;  /* 0x0000000e0f0e4212 */ /* 0x000fc800078e3cff */
[----:B------:R-:W-:-:S05]  /*7400*/  @P4 LOP3.LUT R15, R15, R14, RZ, 0x3c, !PT ;  /* 0x0000000e0f0f4212 */ /* 0x000fca00078e3cff */
[----:B------:R0:W3:Y:S01]  /*7410*/  @P4 LDG.E.U8 R92, desc[UR24][R14.64] ;  /* 0x000000180e5c4981 */ /* 0x0000e2000c1e1100 */
        /* <DEDUP_REMOVED lines=8> */
[----:B--2---:R0:W-:Y:S04]  /*74a0*/  STL [R1+0x324], R93 ;  /* 0x0003245d01007387 */ /* 0x0041e80000100800 */
[----:B0-----:R-:W2:Y:S04]  /*74b0*/  LDL.LU R93, [R1+0xfa8] ;  /* 0x000fa800015d7983 */ /* 0x001ea80000300800 */
[----:B------:R-:W-:Y:S04]  /*74c0*/  STL [R1+0x6e4], R11 ;  /* 0x0006e40b01007387 */ /* 0x000fe80000100800 */
[----:B---3--:R0:W-:Y:S04]  /*74d0*/  STL [R1+0x320], R92 ;  /* 0x0003205c01007387 */ /* 0x0081e80000100800 */
[----:B0-----:R-:W3:Y:S04]  /*74e0*/  LDL.LU R92, [R1+0xfa4] ;  /* 0x000fa400015c7983 */ /* 0x001ee80000300800 */
        /* <DEDUP_REMOVED lines=9> */
[----:B------:R-:W-:Y:S01]  /*7580*/  PRMT R90, RZ, 0x7610, R90 ;  /* 0x00007610ff5a7816 */ /* 0x000fe2000000005a */
[----:B--2---:R0:W-:Y:S04]  /*7590*/  STL [R1+0x338], R91 ;  /* 0x0003385b01007387 */ /* 0x0041e80000100800 */
[----:B0-----:R-:W2:Y:S04]  /*75a0*/  LDL.LU R91, [R1+0xfa0] ;  /* 0x000fa000015b7983 */ /* 0x001ea80000300800 */
[----:B------:R-:W-:Y:S04]  /*75b0*/  STL [R1+0x758], R36 ;  /* 0x0007582401007387 */ /* 0x000fe80000100800 */
[----:B------:R0:W-:Y:S02]  /*75c0*/  STL [R1+0x754], R14 ;  /* 0x0007540e01007387 */ /* 0x0001e40000100800 */
[----:B0-----:R-:W-:-:S04]  /*75d0*/  @P3 LOP3.LUT R14, R15, R14, RZ, 0x3c, !PT ;  /* 0x0000000e0f0e3212 */ /* 0x001fc800078e3cff */
[----:B------:R-:W-:-:S05]  /*75e0*/  @P3 LOP3.LUT R15, R15, R14, RZ, 0x3c, !PT ;  /* 0x0000000e0f0f3212 */ /* 0x000fca00078e3cff */
[----:B------:R0:W2:Y:S01]  /*75f0*/  @P3 LDG.E.U8 R90, desc[UR24][R14.64] ;  /* 0x000000180e5a3981 */ /* 0x0000a2000c1e1100 */
        /* <DEDUP_REMOVED lines=63> */
[----:B------:R-:W-:Y:S02]  /*79f0*/  IMAD.MOV.U32 R15, RZ, RZ, R36 ;  /* 0x000000ffff0f7224 */ /* 0x000fe400078e0024 */
[----:B------:R-:W-:-:S03]  /*7a00*/  VIADD R11, R28, 0xfffffff3 ;  /* 0xfffffff31c0b7836 */ /* 0x000fc60000000000 */
[----:B------:R-:W-:Y:S02]  /*7a10*/  @P4 LOP3.LUT R15, R15, R14, RZ, 0x3c, !PT ;  /* 0x0000000e0f0f4212 */ /* 0x000fe400078e3cff */
[----:B------:R-:W-:Y:S02]  /*7a20*/  PRMT R85, RZ, 0x7610, R85 ;  /* 0x00007610ff557816 */ /* 0x000fe40000000055 */
[----:B------:R-:W-:Y:S02]  /*7a30*/  ISETP.GE.U32.AND P3, PT, R11, 0x7fffffb4, PT ;  /* 0x7fffffb40b00780c */ /* 0x000fe40003f66070 */
        /* <DEDUP_REMOVED lines=16> */
[----:B------:R-:W-:-:S03]  /*7b40*/  USHF.L.U32 UR5, UR12, 0x2, URZ ;  /* 0x000000020c057899 */ /* 0x000fc600080006ff */
[----:B------:R1:W-:Y:S01]  /*7b50*/  STL [R1+0x8a8], R36 ;  /* 0x0008a82401007387 */ /* 0x0003e20000100800 */
[----:B------:R-:W-:Y:S02]  /*7b60*/  USHF.R.S32.HI UR6, URZ, 0x1f, UR5 ;  /* 0x0000001fff067899 */ /* 0x000fe40008011405 */
[----:B-1----:R-:W-:-:S04]  /*7b70*/  IADD3 R36, P6, PT, R0, UR5, RZ ;  /* 0x0000000500247c10 */ /* 0x002fc8000ffde0ff */
[----:B0-----:R-:W-:Y:S01]  /*7b80*/  IADD3.X R14, PT, PT, R2, UR6, RZ, P6, !PT ;  /* 0x00000006020e7c10 */ /* 0x001fe2000b7fe4ff */
[----:B------:R-:W-:-:S05]  /*7b90*/  IMAD.MOV.U32 R15, RZ, RZ, R36 ;  /* 0x000000ffff0f7224 */ /* 0x000fca00078e0024 */
[-C--:B------:R-:W-:Y:S02]  /*7ba0*/  @!P2 LOP3.LUT R15, R15, R14.reuse, RZ, 0x3c, !PT ;  /* 0x0000000e0f0fa212 */ /* 0x080fe400078e3cff */
        /* <DEDUP_REMOVED lines=8> */
[----:B0-----:R-:W-:-:S04]  /*7c30*/  @!P2 LOP3.LUT R14, R15, R14, RZ, 0x3c, !PT ;  /* 0x0000000e0f0ea212 */ /* 0x001fc800078e3cff */
[----:B------:R-:W-:-:S05]  /*7c40*/  @!P2 LOP3.LUT R15, R15, R14, RZ, 0x3c, !PT ;  /* 0x0000000e0f0fa212 */ /* 0x000fca00078e3cff */
[----:B------:R0:W2:Y:S01]  /*7c50*/  @!P2 LDG.E.U8 R83, desc[UR24][R14.64] ;  /* 0x000000180e53a981 */ /* 0x0000a2000c1e1100 */
[----:B------:R-:W-:-:S05]  /*7c60*/  IADD3 R36, P6, PT, R3, UR5, RZ ;  /* 0x0000000503247c10 */ /* 0x000fca000ffde0ff */
[----:B0-----:R-:W-:Y:S01]  /*7c70*/  IMAD.MOV.U32 R15, RZ, RZ, R36 ;  /* 0x000000ffff0f7224 */ /* 0x001fe200078e0024 */
[----:B------:R-:W-:-:S04]  /*7c80*/  IADD3.X R14, PT, PT, R4, UR6, RZ, P6, !PT ;  /* 0x00000006040e7c10 */ /* 0x000fc8000b7fe4ff */
[-C--:B------:R-:W-:Y:S02]  /*7c90*/  @!P2 LOP3.LUT R15, R15, R14.reuse, RZ, 0x3c, !PT ;  /* 0x0000000e0f0fa212 */ /* 0x080fe400078e3cff */
[----:B------:R-:W-:Y:S01]  /*7ca0*/  PRMT R82, RZ, 0x7610, R82 ;  /* 0x00007610ff527816 */ /* 0x000fe20000000052 */
[----:B--2---:R0:W-:Y:S04]  /*7cb0*/  STL [R1+0x33c], R83 ;  /* 0x00033c5301007387 */ /* 0x0041e80000100800 */
[----:B0-----:R-:W2:Y:S04]  /*7cc0*/  LDL.LU R83, [R1+0xf80] ;  /* 0x000f800001537983 */ /* 0x001ea80000300800 */
[----:B------:R-:W-:Y:S04]  /*7cd0*/  STL [R1+0x128], R36 ;  /* 0x0001282401007387 */ /* 0x000fe80000100800 */
[----:B------:R0:W-:Y:S02]  /*7ce0*/  STL [R1+0x124], R14 ;  /* 0x0001240e01007387 */ /* 0x0001e40000100800 */
[----:B0-----:R-:W-:-:S04]  /*7cf0*/  @!P2 LOP3.LUT R14, R15, R14, RZ, 0x3c, !PT ;  /* 0x0000000e0f0ea212 */ /* 0x001fc800078e3cff */
[----:B------:R-:W-:-:S05]  /*7d00*/  @!P2 LOP3.LUT R15, R15, R14, RZ, 0x3c, !PT ;  /* 0x0000000e0f0fa212 */ /* 0x000fca00078e3cff */
[----:B------:R0:W2:Y:S01]  /*7d10*/  @!P2 LDG.E.U8 R82, desc[UR24][R14.64] ;  /* 0x000000180e52a981 */ /* 0x0000a2000c1e1100 */
        /* <DEDUP_REMOVED lines=8> */
[----:B------:R-:W-:Y:S02]  /*7da0*/  SHF.R.U32.HI R11, RZ, 0xb, R9 ;  /* 0x0000000bff0b7819 */ /* 0x000fe40000011609 */
        /* <DEDUP_REMOVED lines=8> */
[C---:B-1----:R-:W-:Y:S02]  /*7e30*/  @!P3 LOP3.LUT R14, R15.reuse, R14, RZ, 0x3c, !PT ;  /* 0x0000000e0f0eb212 */ /* 0x042fe400078e3cff */
[----:B------:R-:W-:Y:S02]  /*7e40*/  IADD3.X R11, PT, PT, R4, UR14, RZ, P6, !PT ;  /* 0x0000000e040b7c10 */ /* 0x000fe4000b7fe4ff */
[----:B------:R-:W-:-:S05]  /*7e50*/  @!P3 LOP3.LUT R15, R15, R14, RZ, 0x3c, !PT ;  /* 0x0000000e0f0fb212 */ /* 0x000fca00078e3cff */
[----:B------:R0:W2:Y:S02]  /*7e60*/  @!P3 LDG.E.U8 R81, desc[UR24][R14.64] ;  /* 0x000000180e51b981 */ /* 0x0000a4000c1e1100 */
[----:B0-----:R-:W-:Y:S02]  /*7e70*/  IMAD.MOV.U32 R14, RZ, RZ, R11 ;  /* 0x000000ffff0e7224 */ /* 0x001fe400078e000b */
[----:B------:R-:W-:-:S05]  /*7e80*/  IMAD.MOV.U32 R15, RZ, RZ, R36 ;  /* 0x000000ffff0f7224 */ /* 0x000fca00078e0024 */
[----:B------:R-:W-:-:S04]  /*7e90*/  @!P3 LOP3.LUT R15, R15, R14, RZ, 0x3c, !PT ;  /* 0x0000000e0f0fb212 */ /* 0x000fc800078e3cff */
[----:B------:R-:W-:-:S04]  /*7ea0*/  @!P3 LOP3.LUT R14, R15, R14, RZ, 0x3c, !PT ;  /* 0x0000000e0f0eb212 */ /* 0x000fc800078e3cff */
[----:B------:R-:W-:-:S05]  /*7eb0*/  @!P3 LOP3.LUT R15, R15, R14, RZ, 0x3c, !PT ;  /* 0x0000000e0f0fb212 */ /* 0x000fca00078e3cff */
[----:B------:R0:W3:Y:S01]  /*7ec0*/  @!P3 LDG.E.U8 R80, desc[UR24][R14.64] ;  /* 0x000000180e50b981 */ /* 0x0000e2000c1e1100 */
        /* <DEDUP_REMOVED lines=553> */
[----:B------:R-:W-:Y:S01]  /*a160*/  LOP3.LUT P3, RZ, R11, 0x1, RZ, 0xc0, !PT ;  /* 0x000000010bff7812 */ /* 0x000fe2000786c0ff */
[----:B------:R-:W-:Y:S01]  /*a170*/  UIMAD UR6, UR12, 0x36, URZ ;  /* 0x000000360c0678a4 */ /* 0x000fe2000f8e02ff */
[----:B------:R-:W-:Y:S02]  /*a180*/  PRMT R37, RZ, 0x7610, R37 ;  /* 0x00007610ff257816 */ /* 0x000fe40000000025 */
        /* <DEDUP_REMOVED lines=13> */
[----:B------:R-:W-:Y:S01]  /*a260*/  @P4 LOP3.LUT R14, R15, R14, RZ, 0x3c, !PT ;  /* 0x0000000e0f0e4212 */ /* 0x000fe200078e3cff */
[----:B------:R-:W-:-:S03]  /*a270*/  USHF.R.S32.HI UR5, URZ, 0x1f, UR6 ;  /* 0x0000001fff057899 */ /* 0x000fc60008011406 */
[----:B------:R-:W-:Y:S01]  /*a280*/  @P4 LOP3.LUT R15, R15, R14, RZ, 0x3c, !PT ;  /* 0x0000000e0f0f4212 */ /* 0x000fe200078e3cff */
[----:B------:R0:W-:Y:S04]  /*a290*/  STL [R1+0x7f8], R36 ;  /* 0x0007f82401007387 */ /* 0x0001e80000100800 */
[----:B------:R1:W3:Y:S01]  /*a2a0*/  @P4 LDG.E.U8 R37, desc[UR24][R14.64] ;  /* 0x000000180e254981 */ /* 0x0002e2000c1e1100 */
[----:B0-----:R-:W-:-:S04]  /*a2b0*/  IADD3 R36, P6, PT, R0, UR6, RZ ;  /* 0x0000000600247c10 */ /* 0x001fc8000ffde0ff */
[----:B-1----:R-:W-:Y:S01]  /*a2c0*/  IADD3.X R15, PT, PT, R2, UR5, RZ, P6, !PT ;  /* 0x00000005020f7c10 */ /* 0x002fe2000b7fe4ff */
[----:B------:R-:W-:-:S05]  /*a2d0*/  @P3 IMAD.MOV.U32 R14, RZ, RZ, R36 ;  /* 0x000000ffff0e3224 */ /* 0x000fca00078e0024 */
[----:B------:R0:W4:Y:S01]  /*a2e0*/  @P3 LDG.E.U8 R35, desc[UR24][R14.64] ;  /* 0x000000180e233981 */ /* 0x000122000c1e1100 */
[----:B------:R-:W-:-:S03]  /*a2f0*/  PRMT R33, RZ, 0x7610, R33 ;  /* 0x00007610ff217816 */ /* 0x000fc60000000021 */
[----:B--2---:R1:W-:Y:S04]  /*a300*/  STL [R1+0x3dc], R38 ;  /* 0x0003dc2601007387 */ /* 0x0043e80000100800 */
[----:B-1----:R-:W2:Y:S04]  /*a310*/  LDL.LU R38, [R1+0xed8] ;  /* 0x000ed80001267983 */ /* 0x002ea80000300800 */
[----:B------:R1:W-:Y:S02]  /*a320*/  STL [R1+0x7f4], R11 ;  /* 0x0007f40b01007387 */ /* 0x0003e40000100800 */
[----:B-1----:R-:W-:-:S04]  /*a330*/  SHF.R.U64 R11, R8, 0x1, RZ ;  /* 0x00000001080b7819 */ /* 0x002fc800000012ff */
[----:B------:R-:W-:Y:S02]  /*a340*/  LOP3.LUT P4, RZ, R11, 0x1, RZ, 0xc0, !PT ;  /* 0x000000010bff7812 */ /* 0x000fe4000788c0ff */
[----:B------:R-:W-:Y:S01]  /*a350*/  IADD3 R11, P6, PT, R3, UR6, RZ ;  /* 0x00000006030b7c10 */ /* 0x000fe2000ffde0ff */
[----:B---3--:R1:W-:Y:S03]  /*a360*/  STL [R1+0x418], R37 ;  /* 0x0004182501007387 */ /* 0x0083e60000100800 */
[----:B0-----:R-:W-:Y:S01]  /*a370*/  IADD3.X R14, PT, PT, R4, UR5, RZ, P6, !PT ;  /* 0x00000005040e7c10 */ /* 0x001fe2000b7fe4ff */
[----:B-1----:R-:W3:Y:S04]  /*a380*/  LDL.LU R37, [R1+0xed4] ;  /* 0x000ed40001257983 */ /* 0x002ee80000300800 */
[----:B------:R0:W-:Y:S04]  /*a390*/  STL [R1+0x860], R36 ;  /* 0x0008602401007387 */ /* 0x0001e80000100800 */
[----:B------:R1:W-:Y:S04]  /*a3a0*/  STL [R1+0x85c], R15 ;  /* 0x00085c0f01007387 */ /* 0x0003e80000100800 */
[----:B0-----:R-:W2:Y:S01]  /*a3b0*/  LDL.LU R36, [R1+0xed0] ;  /* 0x000ed00001247983 */ /* 0x001ea20000300800 */
[----:B-1----:R-:W-:-:S03]  /*a3c0*/  IMAD.MOV.U32 R15, RZ, RZ, R11 ;  /* 0x000000ffff0f7224 */ /* 0x002fc600078e000b */
[----:B----4-:R0:W-:Y:S02]  /*a3d0*/  STL [R1+0x3ec], R35 ;  /* 0x0003ec2301007387 */ /* 0x0101e40000100800 */
[-C--:B------:R-:W-:Y:S02]  /*a3e0*/  @P3 LOP3.LUT R15, R15, R14.reuse, RZ, 0x3c, !PT ;  /* 0x0000000e0f0f3212 */ /* 0x080fe400078e3cff */
[----:B0-----:R-:W4:Y:S04]  /*a3f0*/  LDL.LU R35, [R1+0xecc] ;  /* 0x000ecc0001237983 */ /* 0x001f280000300800 */
[----:B------:R-:W-:Y:S04]  /*a400*/  STL [R1+0x868], R11 ;  /* 0x0008680b01007387 */ /* 0x000fe80000100800 */
[----:B------:R0:W-:Y:S02]  /*a410*/  STL [R1+0x864], R14 ;  /* 0x0008640e01007387 */ /* 0x0001e40000100800 */
[----:B0-----:R-:W-:-:S04]  /*a420*/  @P3 LOP3.LUT R14, R15, R14, RZ, 0x3c, !PT ;  /* 0x0000000e0f0e3212 */ /* 0x001fc800078e3cff */
[----:B------:R-:W-:-:S05]  /*a430*/  @P3 LOP3.LUT R15, R15, R14, RZ, 0x3c, !PT ;  /* 0x0000000e0f0f3212 */ /* 0x000fca00078e3cff */
[----:B------:R0:W2:Y:S01]  /*a440*/  @P3 LDG.E.U8 R33, desc[UR24][R14.64] ;  /* 0x000000180e213981 */ /* 0x0000a2000c1e1100 */
[----:B------:R-:W-:Y:S01]  /*a450*/  UIMAD UR6, UR12, 0x3e, URZ ;  /* 0x0000003e0c0678a4 */ /* 0x000fe2000f8e02ff */
[----:B------:R-:W-:-:S03]  /*a460*/  VIADD R11, R28, 0xfffffff0 ;  /* 0xfffffff01c0b7836 */ /* 0x000fc60000000000 */
[----:B------:R-:W-:Y:S02]  /*a470*/  USHF.R.S32.HI UR14, URZ, 0x1f, UR6 ;  /* 0x0000001fff0e7899 */ /* 0x000fe40008011406 */
[----:B------:R-:W-:-:S04]  /*a480*/  IADD3 R28, P6, PT, R0, UR6, RZ ;  /* 0x00000006001c7c10 */ /* 0x000fc8000ffde0ff */
[----:B0-----:R-:W-:Y:S01]  /*a490*/  IADD3.X R14, PT, PT, R2, UR14, RZ, P6, !PT ;  /* 0x0000000e020e7c10 */ /* 0x001fe2000b7fe4ff */
[----:B------:R-:W-:Y:S01]  /*a4a0*/  IMAD.MOV.U32 R15, RZ, RZ, R28 ;  /* 0x000000ffff0f7224 */ /* 0x000fe200078e001c */
[----:B------:R0:W-:Y:S04]  /*a4b0*/  STL [R1+0x8d0], R28 ;  /* 0x0008d01c01007387 */ /* 0x0001e80000100800 */
[----:B------:R-:W-:Y:S01]  /*a4c0*/  @P4 LOP3.LUT R15, R15, R14, RZ, 0x3c, !PT ;  /* 0x0000000e0f0f4212 */ /* 0x000fe200078e3cff */
[----:B------:R1:W-:Y:S01]  /*a4d0*/  STL [R1+0x8cc], R14 ;  /* 0x0008cc0e01007387 */ /* 0x0003e20000100800 */
[----:B0-----:R-:W-:Y:S02]  /*a4e0*/  IADD3 R28, P6, PT, R3, UR6, RZ ;  /* 0x00000006031c7c10 */ /* 0x001fe4000ffde0ff */
[----:B------:R-:W-:-:S02]  /*a4f0*/  PRMT R34, RZ, 0x7610, R34 ;  /* 0x00007610ff227816 */ /* 0x000fc40000000022 */
[C---:B-1----:R-:W-:Y:S01]  /*a500*/  @P4 LOP3.LUT R14, R15.reuse, R14, RZ, 0x3c, !PT ;  /* 0x0000000e0f0e4212 */ /* 0x042fe200078e3cff */
[----:B------:R-:W-:Y:S03]  /*a510*/  STL [R1+0x8d8], R28 ;  /* 0x0008d81c01007387 */ /* 0x000fe60000100800 */
[----:B------:R-:W-:-:S05]  /*a520*/  @P4 LOP3.LUT R15, R15, R14, RZ, 0x3c, !PT ;  /* 0x0000000e0f0f4212 */ /* 0x000fca00078e3cff */
[----:B------:R0:W3:Y:S02]  /*a530*/  @P4 LDG.E.U8 R34, desc[UR24][R14.64] ;  /* 0x000000180e224981 */ /* 0x0000e4000c1e1100 */
[----:B0-----:R-:W-:Y:S01]  /*a540*/  IMAD.MOV.U32 R15, RZ, RZ, R28 ;  /* 0x000000ffff0f7224 */ /* 0x001fe200078e001c */
[----:B------:R-:W-:Y:S01]  /*a550*/  PRMT R32, RZ, 0x7610, R32 ;  /* 0x00007610ff207816 */ /* 0x000fe20000000020 */
[----:B--2---:R0:W-:Y:S02]  /*a560*/  STL [R1+0x3fc], R33 ;  /* 0x0003fc2101007387 */ /* 0x0041e40000100800 */
[----:B0-----:R-:W-:-:S05]  /*a570*/  IADD3.X R33, PT, PT, R4, UR14, RZ, P6, !PT ;  /* 0x0000000e04217c10 */ /* 0x001fca000b7fe4ff */
[----:B------:R-:W-:-:S05]  /*a580*/  IMAD.MOV.U32 R14, RZ, RZ, R33 ;  /* 0x000000ffff0e7224 */ /* 0x000fca00078e0021 */
[----:B------:R-:W-:-:S04]  /*a590*/  @P4 LOP3.LUT R15, R15, R14, RZ, 0x3c, !PT ;  /* 0x0000000e0f0f4212 */ /* 0x000fc800078e3cff */
[----:B------:R-:W-:-:S04]  /*a5a0*/  @P4 LOP3.LUT R14, R15, R14, RZ, 0x3c, !PT ;  /* 0x0000000e0f0e4212 */ /* 0x000fc800078e3cff */
[----:B------:R-:W-:-:S05]  /*a5b0*/  @P4 LOP3.LUT R15, R15, R14, RZ, 0x3c, !PT ;  /* 0x0000000e0f0f4212 */ /* 0x000fca00078e3cff */
[----:B------:R0:W2:Y:S01]  /*a5c0*/  @P4 LDG.E.U8 R32, desc[UR24][R14.64] ;  /* 0x000000180e204981 */ /* 0x0000a2000c1e1100 */
[----:B------:R-:W-:-:S04]  /*a5d0*/  UIMAD UR5, UR12, 0x7, URZ ;  /* 0x000000070c0578a4 */ /* 0x000fc8000f8e02ff */
[----:B------:R-:W-:Y:S02]  /*a5e0*/  USHF.R.S32.HI UR6, URZ, 0x1f, UR5 ;  /* 0x0000001fff067899 */ /* 0x000fe40008011405 */
[----:B------:R-:W-:Y:S01]  /*a5f0*/  IADD3 R28, P6, PT, R0, UR5, RZ ;  /* 0x00000005001c7c10 */ /* 0x000fe2000ffde0ff */
[----:B---3--:R1:W-:Y:S03]  /*a600*/  STL [R1+0x3e8], R34 ;  /* 0x0003e82201007387 */ /* 0x0083e60000100800 */
[----:B0-----:R-:W-:Y:S01]  /*a610*/  IADD3.X R14, PT, PT, R2, UR6, RZ, P6, !PT ;  /* 0x00000006020e7c10 */ /* 0x001fe2000b7fe4ff */
[----:B------:R-:W-:Y:S01]  /*a620*/  IMAD.MOV.U32 R15, RZ, RZ, R28 ;  /* 0x000000ffff0f7224 */ /* 0x000fe200078e001c */
[----:B-1----:R-:W3:Y:S04]  /*a630*/  LDL.LU R34, [R1+0xec8] ;  /* 0x000ec80001227983 */ /* 0x002ee80000300800 */
[----:B------:R-:W-:Y:S01]  /*a640*/  @!P2 LOP3.LUT R15, R15, R14, RZ, 0x3c, !PT ;  /* 0x0000000e0f0fa212 */ /* 0x000fe200078e3cff */
[----:B------:R0:W-:Y:S01]  /*a650*/  STL [R1+0x8d4], R33 ;  /* 0x0008d42101007387 */ /* 0x0001e20000100800 */
[----:B------:R-:W-:-:S03]  /*a660*/  PRMT R31, RZ, 0x7610, R31 ;  /* 0x00007610ff1f7816 */ /* 0x000fc6000000001f */
[----:B0-----:R-:W3:Y:S04]  /*a670*/  LDL.LU R33, [R1+0xec4] ;  /* 0x000ec40001217983 */ /* 0x001ee80000300800 */
[----:B--2---:R0:W-:Y:S04]  /*a680*/  STL [R1+0x428], R32 ;  /* 0x0004282001007387 */ /* 0x0041e80000100800 */
[----:B0-----:R-:W2:Y:S04]  /*a690*/  LDL.LU R32, [R1+0xec0] ;  /* 0x000ec00001207983 */ /* 0x001ea80000300800 */
        /* <DEDUP_REMOVED lines=17> */
[----:B------:R-:W-:Y:S01]  /*a7b0*/  UIMAD UR5, UR12, 0xf, URZ ;  /* 0x0000000f0c0578a4 */ /* 0x000fe2000f8e02ff */
[----:B------:R-:W-:-:S03]  /*a7c0*/  ISETP.GE.U32.AND P3, PT, R11, 0x7fffffb1, PT ;  /* 0x7fffffb10b00780c */ /* 0x000fc60003f66070 */
[----:B------:R-:W-:Y:S02]  /*a7d0*/  USHF.R.S32.HI UR14, URZ, 0x1f, UR5 ;  /* 0x0000001fff0e7899 */ /* 0x000fe40008011405 */
[----:B------:R-:W-:Y:S02]  /*a7e0*/  IADD3 R28, P6, PT, R0, UR5, RZ ;  /* 0x00000005001c7c10 */ /* 0x000fe4000ffde0ff */
[----:B------:R-:W-:Y:S02]  /*a7f0*/  SHF.R.U32.HI R9, RZ, 0x8, R9 ;  /* 0x00000008ff097819 */ /* 0x000fe40000011609 */
[----:B0-----:R-:W-:Y:S01]  /*a800*/  IADD3.X R14, PT, PT, R2, UR14, RZ, P6, !PT ;  /* 0x0000000e020e7c10 */ /* 0x001fe2000b7fe4ff */
[----:B------:R-:W-:Y:S01]  /*a810*/  IMAD.MOV.U32 R15, RZ, RZ, R28 ;  /* 0x000000ffff0f7224 */ /* 0x000fe200078e001c */
[----:B------:R-:W-:Y:S01]  /*a820*/  LOP3.LUT P4, RZ, R9, 0x1, RZ, 0xc0, !PT ;  /* 0x0000000109ff7812 */ /* 0x000fe2000788c0ff */
[----:B------:R0:W-:Y:S01]  /*a830*/  STL [R1+0x5d0], R28 ;  /* 0x0005d01c01007387 */ /* 0x0001e20000100800 */
[----:B------:R-:W-:-:S02]  /*a840*/  SHF.R.U64 R9, R8, 0x18, RZ ;  /* 0x0000001808097819 */ /* 0x000fc400000012ff */
[-C--:B------:R-:W-:Y:S01]  /*a850*/  @!P3 LOP3.LUT R15, R15, R14.reuse, RZ, 0x3c, !PT ;  /* 0x0000000e0f0fb212 */ /* 0x080fe200078e3cff */
[----:B------:R1:W-:Y:S01]  /*a860*/  STL [R1+0x5cc], R14 ;  /* 0x0005cc0e01007387 */ /* 0x0003e20000100800 */
[----:B------:R-:W-:Y:S02]  /*a870*/  LOP3.LUT P2, RZ, R9, 0x1, RZ, 0xc0, !PT ;  /* 0x0000000109ff7812 */ /* 0x000fe4000784c0ff */
[----:B0-----:R-:W-:Y:S02]  /*a880*/  IADD3 R28, P6, PT, R3, UR5, RZ ;  /* 0x00000005031c7c10 */ /* 0x001fe4000ffde0ff */
[----:B-1----:R-:W-:-:S03]  /*a890*/  @!P3 LOP3.LUT R14, R15, R14, RZ, 0x3c, !PT ;  /* 0x0000000e0f0eb212 */ /* 0x002fc600078e3cff */
[----:B------:R-:W-:Y:S01]  /*a8a0*/  STL [R1+0x5d8], R28 ;  /* 0x0005d81c01007387 */ /* 0x000fe20000100800 */
[----:B------:R-:W-:Y:S02]  /*a8b0*/  PRMT R9, RZ, 0x7610, R9 ;  /* 0x00007610ff097816 */ /* 0x000fe40000000009 */
[----:B------:R-:W-:Y:S02]  /*a8c0*/  @!P3 LOP3.LUT R15, R15, R14, RZ, 0x3c, !PT ;  /* 0x0000000e0f0fb212 */ /* 0x000fe400078e3cff */
[----:B------:R-:W-:-:S03]  /*a8d0*/  PRMT R25, RZ, 0x7610, R25 ;  /* 0x00007610ff197816 */ /* 0x000fc60000000019 */
[----:B------:R0:W3:Y:S02]  /*a8e0*/  @!P3 LDG.E.U8 R9, desc[UR24][R14.64] ;  /* 0x000000180e09b981 */ /* 0x0000e4000c1e1100 */
[----:B0-----:R-:W-:Y:S02]  /*a8f0*/  @!P3 IMAD.MOV.U32 R14, RZ, RZ, R28 ;  /* 0x000000ffff0eb224 */ /* 0x001fe400078e001c */
[----:B--2---:R0:W-:Y:S02]  /*a900*/  STL [R1+0x3f4], R69 ;  /* 0x0003f44501007387 */ /* 0x0041e40000100800 */
[----:B0-----:R-:W-:-:S05]  /*a910*/  IADD3.X R69, PT, PT, R4, UR14, RZ, P6, !PT ;  /* 0x0000000e04457c10 */ /* 0x001fca000b7fe4ff */
[----:B------:R-:W-:-:S05]  /*a920*/  IMAD.MOV.U32 R15, RZ, RZ, R69 ;  /* 0x000000ffff0f7224 */ /* 0x000fca00078e0045 */
[----:B------:R0:W2:Y:S01]  /*a930*/  @!P3 LDG.E.U8 R25, desc[UR24][R14.64] ;  /* 0x000000180e19b981 */ /* 0x0000a2000c1e1100 */
[----:B------:R-:W-:-:S03]  /*a940*/  UIMAD UR6, UR12, 0x17, URZ ;  /* 0x000000170c0678a4 */ /* 0x000fc6000f8e02ff */
[----:B------:R1:W-:Y:S01]  /*a950*/  STL [R1+0x5d4], R69 ;  /* 0x0005d44501007387 */ /* 0x0003e20000100800 */
[----:B------:R-:W-:Y:S02]  /*a960*/  USHF.R.S32.HI UR15, URZ, 0x1f, UR6 ;  /* 0x0000001fff0f7899 */ /* 0x000fe40008011406 */
[----:B-1----:R-:W-:Y:S01]  /*a970*/  IADD3 R69, P6, PT, R0, UR6, RZ ;  /* 0x0000000600457c10 */ /* 0x002fe2000ffde0ff */
[----:B---3--:R-:W-:Y:S03]  /*a980*/  STL [R1+0x410], R9 ;  /* 0x0004100901007387 */ /* 0x008fe60000100800 */
[----:B0-----:R-:W-:Y:S01]  /*a990*/  IADD3.X R15, PT, PT, R2, UR15, RZ, P6, !PT ;  /* 0x0000000f020f7c10 */ /* 0x001fe2000b7fe4ff */
[----:B------:R-:W-:Y:S01]  /*a9a0*/  STL [R1+0x690], R69 ;  /* 0x0006904501007387 */ /* 0x000fe20000100800 */
[----:B------:R-:W-:Y:S01]  /*a9b0*/  PRMT R29, RZ, 0x7610, R29 ;  /* 0x00007610ff1d7816 */ /* 0x000fe2000000001d */
[----:B------:R-:W-:Y:S01]  /*a9c0*/  @P4 IMAD.MOV.U32 R14, RZ, RZ, R69 ;  /* 0x000000ffff0e4224 */ /* 0x000fe200078e0045 */
[----:B------:R-:W-:-:S04]  /*a9d0*/  PRMT R24, RZ, 0x7610, R24 ;  /* 0x00007610ff187816 */ /* 0x000fc80000000018 */
[----:B------:R0:W3:Y:S04]  /*a9e0*/  @P4 LDG.E.U8 R29, desc[UR24][R14.64] ;  /* 0x000000180e1d4981 */ /* 0x0000e8000c1e1100 */
[----:B--2---:R1:W-:Y:S02]  /*a9f0*/  STL [R1+0x408], R25 ;  /* 0x0004081901007387 */ /* 0x0043e40000100800 */
[----:B-1----:R-:W-:-:S04]  /*aa00*/  IADD3 R25, P6, PT, R3, UR6, RZ ;  /* 0x0000000603197c10 */ /* 0x002fc8000ffde0ff */
[----:B------:R-:W-:Y:S01]  /*aa10*/  IADD3.X R28, PT, PT, R4, UR15, RZ, P6, !PT ;  /* 0x0000000f041c7c10 */ /* 0x000fe2000b7fe4ff */
[----:B------:R1:W-:Y:S01]  /*aa20*/  STL [R1+0x68c], R15 ;  /* 0x00068c0f01007387 */ /* 0x0003e20000100800 */
[----:B0-----:R-:W-:-:S03]  /*aa30*/  @P4 IMAD.MOV.U32 R14, RZ, RZ, R25 ;  /* 0x000000ffff0e4224 */ /* 0x001fc600078e0019 */
[----:B-1----:R-:W-:-:S05]  /*aa40*/  @P4 IMAD.MOV.U32 R15, RZ, RZ, R28 ;  /* 0x000000ffff0f4224 */ /* 0x002fca00078e001c */
[----:B------:R-:W2:Y:S01]  /*aa50*/  @P4 LDG.E.U8 R24, desc[UR24][R14.64] ;  /* 0x000000180e184981 */ /* 0x000ea2000c1e1100 */
[----:B------:R-:W-:Y:S01]  /*aa60*/  UIMAD UR5, UR12, 0x1f, URZ ;  /* 0x0000001f0c0578a4 */ /* 0x000fe2000f8e02ff */
[----:B------:R-:W-:-:S04]  /*aa70*/  SHF.R.U64 R9, R8, 0x10, RZ ;  /* 0x0000001008097819 */ /* 0x000fc800000012ff */
[----:B------:R-:W-:Y:S01]  /*aa80*/  LOP3.LUT P3, RZ, R9, 0x1, RZ, 0xc0, !PT ;  /* 0x0000000109ff7812 */ /* 0x000fe2000786c0ff */
[----:B------:R-:W-:Y:S02]  /*aa90*/  USHF.R.S32.HI UR15, URZ, 0x1f, UR5 ;  /* 0x0000001fff0f7899 */ /* 0x000fe40008011405 */
[----:B------:R-:W-:Y:S01]  /*aaa0*/  IADD3 R9, P4, PT, R0, UR5, RZ ;  /* 0x0000000500097c10 */ /* 0x000fe2000ff9e0ff */
[----:B------:R-:W-:Y:S01]  /*aab0*/  STL [R1+0x698], R25 ;  /* 0x0006981901007387 */ /* 0x000fe20000100800 */
[----:B------:R-:W-:-:S03]  /*aac0*/  SHF.R.U64 R8, R8, 0x8, RZ ;  /* 0x0000000808087819 */ /* 0x000fc600000012ff */
[----:B------:R-:W-:Y:S04]  /*aad0*/  STL [R1+0x694], R28 ;  /* 0x0006941c01007387 */ /* 0x000fe80000100800 */
[----:B------:R-:W-:Y:S01]  /*aae0*/  STL [R1+0x69c], R9 ;  /* 0x00069c0901007387 */ /* 0x000fe20000100800 */
[----:B------:R-:W-:Y:S01]  /*aaf0*/  UIMAD UR6, UR12, 0x27, URZ ;  /* 0x000000270c0678a4 */ /* 0x000fe2000f8e02ff */
[----:B------:R-:W-:-:S03]  /*ab00*/  IADD3 R69, P6, PT, R3, UR5, RZ ;  /* 0x0000000503457c10 */ /* 0x000fc6000ffde0ff */
[----:B------:R-:W-:Y:S01]  /*ab10*/  USHF.R.S32.HI UR16, URZ, 0x1f, UR6 ;  /* 0x0000001fff107899 */ /* 0x000fe20008011406 */
[----:B------:R-:W-:Y:S02]  /*ab20*/  PRMT R30, RZ, 0x7610, R30 ;  /* 0x00007610ff1e7816 */ /* 0x000fe4000000001e */
[----:B------:R-:W-:Y:S01]  /*ab30*/  PRMT R26, RZ, 0x7610, R26 ;  /* 0x00007610ff1a7816 */ /* 0x000fe2000000001a */
[----:B--2---:R0:W-:Y:S02]  /*ab40*/  STL [R1+0x420], R24 ;  /* 0x0004201801007387 */ /* 0x0041e40000100800 */
[----:B0-----:R-:W-:Y:S02]  /*ab50*/  IADD3.X R24, PT, PT, R2, UR15, RZ, P4, !PT ;  /* 0x0000000f02187c10 */ /* 0x001fe4000a7fe4ff */
[----:B------:R-:W-:-:S03]  /*ab60*/  LOP3.LUT P4, RZ, R8, 0x1, RZ, 0xc0, !PT ;  /* 0x0000000108ff7812 */ /* 0x000fc6000788c0ff */
[----:B------:R-:W-:Y:S01]  /*ab70*/  IMAD.MOV.U32 R8, RZ, RZ, R24 ;  /* 0x000000ffff087224 */ /* 0x000fe200078e0018 */
[----:B------:R0:W-:Y:S04]  /*ab80*/  STL [R1+0x628], R24 ;  /* 0x0006281801007387 */ /* 0x0001e80000100800 */
[-C--:B------:R-:W-:Y:S01]  /*ab90*/  @!P1 LOP3.LUT R9, R9, R8.reuse, RZ, 0x3c, !PT ;  /* 0x0000000809099212 */ /* 0x080fe200078e3cff */
[----:B------:R-:W-:Y:S01]  /*aba0*/  STL [R1+0x630], R69 ;  /* 0x0006304501007387 */ /* 0x000fe20000100800 */
[----:B0-----:R-:W-:Y:S02]  /*abb0*/  IADD3.X R24, PT, PT, R4, UR15, RZ, P6, !PT ;  /* 0x0000000f04187c10 */ /* 0x001fe4000b7fe4ff */
[----:B------:R-:W-:Y:S02]  /*abc0*/  IADD3 R25, P6, PT, R0, UR6, RZ ;  /* 0x0000000600197c10 */ /* 0x000fe4000ffde0ff */
[C---:B------:R-:W-:Y:S01]  /*abd0*/  @!P1 LOP3.LUT R8, R9.reuse, R8, RZ, 0x3c, !PT ;  /* 0x0000000809089212 */ /* 0x040fe200078e3cff */
[----:B------:R-:W-:Y:S03]  /*abe0*/  STL [R1+0x62c], R24 ;  /* 0x00062c1801007387 */ /* 0x000fe60000100800 */
[----:B------:R-:W-:Y:S01]  /*abf0*/  @!P1 LOP3.LUT R9, R9, R8, RZ, 0x3c, !PT ;  /* 0x0000000809099212 */ /* 0x000fe200078e3cff */
[----:B------:R-:W-:Y:S04]  /*ac00*/  STL [R1+0x638], R25 ;  /* 0x0006381901007387 */ /* 0x000fe80000100800 */
[----:B---3--:R0:W-:Y:S04]  /*ac10*/  STL [R1+0x424], R29 ;  /* 0x0004241d01007387 */ /* 0x0081e80000100800 */
[----:B------:R1:W2:Y:S01]  /*ac20*/  @!P1 LDG.E.U8 R30, desc[UR24][R8.64] ;  /* 0x00000018081e9981 */ /* 0x0002a2000c1e1100 */
[----:B0-----:R-:W-:Y:S01]  /*ac30*/  IADD3.X R29, PT, PT, R2, UR16, RZ, P6, !PT ;  /* 0x00000010021d7c10 */ /* 0x001fe2000b7fe4ff */
[----:B-1----:R-:W-:-:S04]  /*ac40*/  IMAD.MOV.U32 R9, RZ, RZ, R25 ;  /* 0x000000ffff097224 */ /* 0x002fc800078e0019 */
[----:B------:R-:W-:-:S05]  /*ac50*/  IMAD.MOV.U32 R8, RZ, RZ, R29 ;  /* 0x000000ffff087224 */ /* 0x000fca00078e001d */
[----:B------:R-:W-:-:S04]  /*ac60*/  @P2 LOP3.LUT R9, R9, R8, RZ, 0x3c, !PT ;  /* 0x0000000809092212 */ /* 0x000fc800078e3cff */
[----:B------:R-:W-:-:S04]  /*ac70*/  @P2 LOP3.LUT R8, R9, R8, RZ, 0x3c, !PT ;  /* 0x0000000809082212 */ /* 0x000fc800078e3cff */
[----:B------:R-:W-:-:S05]  /*ac80*/  @P2 LOP3.LUT R9, R9, R8, RZ, 0x3c, !PT ;  /* 0x0000000809092212 */ /* 0x000fca00078e3cff */
[----:B------:R0:W3:Y:S01]  /*ac90*/  @P2 LDG.E.U8 R26, desc[UR24][R8.64] ;  /* 0x00000018081a2981 */ /* 0x0000e2000c1e1100 */
[----:B------:R-:W-:Y:S02]  /*aca0*/  UIMAD UR14, UR12, 0x2f, URZ ;  /* 0x0000002f0c0e78a4 */ /* 0x000fe4000f8e02ff */
[----:B------:R-:W-:Y:S02]  /*acb0*/  UIMAD UR5, UR12, 0x37, URZ ;  /* 0x000000370c0578a4 */ /* 0x000fe4000f8e02ff */
[----:B------:R-:W-:Y:S02]  /*acc0*/  USHF.R.S32.HI UR15, URZ, 0x1f, UR14 ;  /* 0x0000001fff0f7899 */ /* 0x000fe4000801140e */
[----:B------:R-:W-:Y:S01]  /*acd0*/  IADD3 R28, P6, PT, R0, UR14, RZ ;  /* 0x0000000e001c7c10 */ /* 0x000fe2000ffde0ff */
[----:B------:R-:W-:Y:S01]  /*ace0*/  USHF.R.S32.HI UR17, URZ, 0x1f, UR5 ;  /* 0x0000001fff117899 */ /* 0x000fe20008011405 */
[----:B------:R-:W-:-:S03]  /*acf0*/  PRMT R27, RZ, 0x7610, R27 ;  /* 0x00007610ff1b7816 */ /* 0x000fc6000000001b */
[----:B0-----:R-:W-:Y:S01]  /*ad00*/  @P3 IMAD.MOV.U32 R8, RZ, RZ, R28 ;  /* 0x000000ffff083224 */ /* 0x001fe200078e001c */
[----:B------:R-:W-:Y:S02]  /*ad10*/  PRMT R14, RZ, 0x7610, R14 ;  /* 0x00007610ff0e7816 */ /* 0x000fe4000000000e */
[----:B------:R-:W-:Y:S01]  /*ad20*/  PRMT R68, RZ, 0x7610, R68 ;  /* 0x00007610ff447816 */ /* 0x000fe20000000044 */
[----:B--2---:R0:W-:Y:S04]  /*ad30*/  STL [R1+0x41c], R30 ;  /* 0x00041c1e01007387 */ /* 0x0041e80000100800 */
[----:B0-----:R-:W2:Y:S04]  /*ad40*/  LDL.LU R30, [R1+0xeb8] ;  /* 0x000eb800011e7983 */ /* 0x001ea80000300800 */
[----:B------:R0:W-:Y:S04]  /*ad50*/  STL [R1+0x634], R29 ;  /* 0x0006341d01007387 */ /* 0x0001e80000100800 */
[----:B------:R-:W-:Y:S01]  /*ad60*/  STL [R1+0x648], R28 ;  /* 0x0006481c01007387 */ /* 0x000fe20000100800 */
[----:B0-----:R-:W-:-:S02]  /*ad70*/  IADD3.X R29, PT, PT, R2, UR15, RZ, P6, !PT ;  /* 0x0000000f021d7c10 */ /* 0x001fc4000b7fe4ff */
[----:B------:R-:W-:-:S03]  /*ad80*/  IADD3 R25, P6, PT, R0, UR5, RZ ;  /* 0x0000000500197c10 */ /* 0x000fc6000ffde0ff */
[----:B------:R0:W-:Y:S01]  /*ad90*/  STL [R1+0x644], R29 ;  /* 0x0006441d01007387 */ /* 0x0001e20000100800 */
[----:B------:R-:W-:-:S03]  /*ada0*/  @P3 IMAD.MOV.U32 R9, RZ, RZ, R29 ;  /* 0x000000ffff093224 */ /* 0x000fc600078e001d */
[----:B------:R-:W-:Y:S04]  /*adb0*/  STL [R1+0x658], R25 ;  /* 0x0006581901007387 */ /* 0x000fe80000100800 */
[----:B---3--:R1:W-:Y:S04]  /*adc0*/  STL [R1+0x964], R26 ;  /* 0x0009641a01007387 */ /* 0x0083e80000100800 */
[----:B------:R3:W2:Y:S04]  /*add0*/  @P3 LDG.E.U8 R27, desc[UR24][R8.64] ;  /* 0x00000018081b3981 */ /* 0x0006a8000c1e1100 */
[----:B0-----:R-:W4:Y:S01]  /*ade0*/  LDL.LU R29, [R1+0xeb4] ;  /* 0x000eb400011d7983 */ /* 0x001f220000300800 */
[----:B-1----:R-:W-:-:S03]  /*adf0*/  IADD3.X R26, PT, PT, R2, UR17, RZ, P6, !PT ;  /* 0x00000011021a7c10 */ /* 0x002fc6000b7fe4ff */
[----:B------:R-:W4:Y:S01]  /*ae00*/  LDL.LU R28, [R1+0xeb0] ;  /* 0x000eb000011c7983 */ /* 0x000f220000300800 */
[----:B---3--:R-:W-:Y:S02]  /*ae10*/  @P4 IMAD.MOV.U32 R8, RZ, RZ, R25 ;  /* 0x000000ffff084224 */ /* 0x008fe400078e0019 */
[----:B------:R-:W-:-:S05]  /*ae20*/  @P4 IMAD.MOV.U32 R9, RZ, RZ, R26 ;  /* 0x000000ffff094224 */ /* 0x000fca00078e001a */
[----:B------:R0:W3:Y:S02]  /*ae30*/  @P4 LDG.E.U8 R14, desc[UR24][R8.64] ;  /* 0x00000018080e4981 */ /* 0x0000e4000c1e1100 */
[----:B0-----:R-:W-:Y:S02]  /*ae40*/  @!P1 IMAD.MOV.U32 R8, RZ, RZ, R69 ;  /* 0x000000ffff089224 */ /* 0x001fe400078e0045 */
[----:B------:R-:W-:-:S05]  /*ae50*/  @!P1 IMAD.MOV.U32 R9, RZ, RZ, R24 ;  /* 0x000000ffff099224 */ /* 0x000fca00078e0018 */
[----:B------:R0:W4:Y:S01]  /*ae60*/  @!P1 LDG.E.U8 R68, desc[UR24][R8.64] ;  /* 0x0000001808449981 */ /* 0x000122000c1e1100 */
[----:B------:R-:W-:Y:S02]  /*ae70*/  PRMT R70, RZ, 0x7610, R70 ;  /* 0x00007610ff467816 */ /* 0x000fe40000000046 */
[----:B------:R-:W-:Y:S01]  /*ae80*/  PRMT R13, RZ, 0x7610, R13 ;  /* 0x00007610ff0d7816 */ /* 0x000fe2000000000d */
[----:B--2---:R1:W-:Y:S04]  /*ae90*/  STL [R1+0x970], R27 ;  /* 0x0009701b01007387 */ /* 0x0043e80000100800 */
[----:B-1----:R-:W2:Y:S04]  /*aea0*/  LDL.LU R27, [R1+0xeac] ;  /* 0x000eac00011b7983 */ /* 0x002ea80000300800 */
[----:B------:R1:W-:Y:S04]  /*aeb0*/  STL [R1+0x654], R26 ;  /* 0x0006541a01007387 */ /* 0x0003e80000100800 */
[----:B-1----:R-:W2:Y:S04]  /*aec0*/  LDL.LU R26, [R1+0xea8] ;  /* 0x000ea800011a7983 */ /* 0x002ea80000300800 */
[----:B------:R-:W2:Y:S04]  /*aed0*/  LDL.LU R25, [R1+0xea4] ;  /* 0x000ea40001197983 */ /* 0x000ea80000300800 */
[----:B---3--:R1:W-:Y:S04]  /*aee0*/  STL [R1+0x974], R14 ;  /* 0x0009740e01007387 */ /* 0x0083e80000100800 */
[----:B------:R-:W3:Y:S01]  /*aef0*/  LDL.LU R24, [R1+0xea0] ;  /* 0x000ea00001187983 */ /* 0x000ee20000300800 */
[----:B-1----:R-:W-:-:S04]  /*af00*/  IADD3 R14, P6, PT, R3, UR6, RZ ;  /* 0x00000006030e7c10 */ /* 0x002fc8000ffde0ff */
[----:B0-----:R-:W-:Y:S01]  /*af10*/  IADD3.X R8, PT, PT, R4, UR16, RZ, P6, !PT ;  /* 0x0000001004087c10 */ /* 0x001fe2000b7fe4ff */
[----:B------:R-:W-:Y:S01]  /*af20*/  IMAD.MOV.U32 R9, RZ, RZ, R14 ;  /* 0x000000ffff097224 */ /* 0x000fe200078e000e */
[----:B------:R0:W-:Y:S01]  /*af30*/  STL [R1+0x640], R14 ;  /* 0x0006400e01007387 */ /* 0x0001e20000100800 */
[----:B------:R-:W-:Y:S01]  /*af40*/  UIMAD UR6, UR12, 0x3f, URZ ;  /* 0x0000003f0c0678a4 */ /* 0x000fe2000f8e02ff */
[----:B------:R-:W-:Y:S01]  /*af50*/  PRMT R15, RZ, 0x7610, R15 ;  /* 0x00007610ff0f7816 */ /* 0x000fe2000000000f */
[----:B------:R-:W1:Y:S01]  /*af60*/  LDCU UR16, c[0x0][0x3b0] ;  /* 0x00007600ff1077ac */ /* 0x000e620008000800 */
[----:B----4-:R4:W-:Y:S01]  /*af70*/  STL [R1+0x404], R68 ;  /* 0x0004044401007387 */ /* 0x0109e20000100800 */
[-C--:B------:R-:W-:Y:S02]  /*af80*/  @P2 LOP3.LUT R9, R9, R8.reuse, RZ, 0x3c, !PT ;  /* 0x0000000809092212 */ /* 0x080fe400078e3cff */
[----:B0-----:R-:W-:Y:S01]  /*af90*/  IADD3 R14, P1, PT, R3, UR14, RZ ;  /* 0x0000000e030e7c10 */ /* 0x001fe2000ff3e0ff */
[----:B----4-:R-:W4:Y:S04]  /*afa0*/  LDL.LU R68, [R1+0xc] ;  /* 0x00000c0001447983 */ /* 0x010f280000300800 */
[----:B------:R-:W-:Y:S04]  /*afb0*/  STL [R1+0x650], R14 ;  /* 0x0006500e01007387 */ /* 0x000fe80000100800 */
[----:B------:R0:W-:Y:S02]  /*afc0*/  STL [R1+0x63c], R8 ;  /* 0x00063c0801007387 */ /* 0x0001e40000100800 */
[----:B0-----:R-:W-:-:S04]  /*afd0*/  @P2 LOP3.LUT R8, R9, R8, RZ, 0x3c, !PT ;  /* 0x0000000809082212 */ /* 0x001fc800078e3cff */
[----:B------:R-:W-:-:S05]  /*afe0*/  @P2 LOP3.LUT R9, R9, R8, RZ, 0x3c, !PT ;  /* 0x0000000809092212 */ /* 0x000fca00078e3cff */
[----:B------:R0:W2:Y:S01]  /*aff0*/  @P2 LDG.E.U8 R70, desc[UR24][R8.64] ;  /* 0x0000001808462981 */ /* 0x0000a2000c1e1100 */
[----:B------:R-:W-:Y:S01]  /*b000*/  IADD3.X R69, PT, PT, R4, UR15, RZ, P1, !PT ;  /* 0x0000000f04457c10 */ /* 0x000fe20008ffe4ff */
[----:B------:R-:W-:Y:S01]  /*b010*/  USHF.R.S32.HI UR14, URZ, 0x1f, UR6 ;  /* 0x0000001fff0e7899 */ /* 0x000fe20008011406 */
[----:B------:R-:W-:Y:S01]  /*b020*/  PRMT R11, RZ, 0x7610, R11 ;  /* 0x00007610ff0b7816 */ /* 0x000fe2000000000b */
[----:B------:R-:W1:Y:S01]  /*b030*/  LDCU UR15, c[0x0][0x3b0] ;  /* 0x00007600ff0f77ac */ /* 0x000e620008000800 */
[----:B0-----:R-:W-:Y:S02]  /*b040*/  @P3 IMAD.MOV.U32 R8, RZ, RZ, R14 ;  /* 0x000000ffff083224 */ /* 0x001fe400078e000e */
[----:B------:R-:W-:-:S05]  /*b050*/  @P3 IMAD.MOV.U32 R9, RZ, RZ, R69 ;  /* 0x000000ffff093224 */ /* 0x000fca00078e0045 */
[----:B------:R0:W3:Y:S04]  /*b060*/  @P3 LDG.E.U8 R13, desc[UR24][R8.64] ;  /* 0x00000018080d3981 */ /* 0x0000e8000c1e1100 */
[----:B------:R-:W-:Y:S01]  /*b070*/  STL [R1+0x64c], R69 ;  /* 0x00064c4501007387 */ /* 0x000fe20000100800 */
[----:B0-----:R-:W-:-:S04]  /*b080*/  IADD3 R8, P3, PT, R0, UR6, RZ ;  /* 0x0000000600087c10 */ /* 0x001fc8000ff7e0ff */
[----:B------:R-:W-:-:S05]  /*b090*/  IADD3.X R9, PT, PT, R2, UR14, RZ, P3, !PT ;  /* 0x0000000e02097c10 */ /* 0x000fca0009ffe4ff */
[----:B------:R0:W3:Y:S04]  /*b0a0*/  @!P0 LDG.E.U8 R15, desc[UR24][R8.64] ;  /* 0x00000018080f8981 */ /* 0x0000e8000c1e1100 */
[----:B--2---:R-:W-:Y:S04]  /*b0b0*/  STL [R1+0x40c], R70 ;  /* 0x00040c4601007387 */ /* 0x004fe80000100800 */
        /* <DEDUP_REMOVED lines=19> */
[----:B---3--:R2:W-:Y:S04]  /*b1f0*/  STL [R1+0x95c], R13 ;  /* 0x00095c0d01007387 */ /* 0x0085e80000100800 */
[----:B------:R-:W-:Y:S01]  /*b200*/  STL [R1+0xd00], R2 ;  /* 0x000d000201007387 */ /* 0x000fe20000100800 */
[----:B--2---:R-:W-:Y:S01]  /*b210*/  IADD3 R13, P2, PT, R3, UR5, RZ ;  /* 0x00000005030d7c10 */ /* 0x004fe2000ff5e0ff */
[----:B------:R-:W-:Y:S01]  /*b220*/  VIADD R0, R10, 0x8e ;  /* 0x0000008e0a007836 */ /* 0x000fe20000000000 */
[----:B------:R-:W-:Y:S01]  /*b230*/  ISETP.GT.U32.AND P1, PT, R5, R23, PT ;  /* 0x000000170500720c */ /* 0x000fe20003f24070 */
[----:B------:R-:W-:Y:S01]  /*b240*/  IMAD.MOV.U32 R70, RZ, RZ, R22 ;  /* 0x000000ffff467224 */ /* 0x000fe200078e0016 */
[----:B------:R-:W-:Y:S01]  /*b250*/  IADD3.X R14, PT, PT, R4, UR17, RZ, P2, !PT ;  /* 0x00000011040e7c10 */ /* 0x000fe200097fe4ff */
[----:B------:R-:W-:Y:S01]  /*b260*/  STL [R1+0x660], R13 ;  /* 0x0006600d01007387 */ /* 0x000fe20000100800 */
[----:B0-----:R-:W-:Y:S01]  /*b270*/  @P4 IMAD.MOV.U32 R8, RZ, RZ, R13 ;  /* 0x000000ffff084224 */ /* 0x001fe200078e000d */
[----:B------:R-:W-:-:S02]  /*b280*/  IABS R22, R0 ;  /* 0x0000000000167213 */ /* 0x000fc40000000000 */
[C---:B------:R-:W-:Y:S01]  /*b290*/  ISETP.GT.U32.AND P6, PT, R5.reuse, R93, PT ;  /* 0x0000005d0500720c */ /* 0x040fe20003fc4070 */
[----:B------:R-:W-:Y:S01]  /*b2a0*/  STL [R1+0xd58], R2 ;  /* 0x000d580201007387 */ /* 0x000fe20000100800 */
[----:B----4-:R-:W-:Y:S01]  /*b2b0*/  ISETP.GT.U32.AND P3, PT, R5, R68, PT ;  /* 0x000000440500720c */ /* 0x010fe20003f64070 */
[----:B------:R-:W-:Y:S01]  /*b2c0*/  IMAD.MOV.U32 R69, RZ, RZ, R16 ;  /* 0x000000ffff457224 */ /* 0x000fe200078e0010 */
[----:B------:R-:W0:Y:S01]  /*b2d0*/  LDCU UR5, c[0x0][0x3b0] ;  /* 0x00007600ff0577ac */ /* 0x000e220008000800 */
[----:B------:R2:W-:Y:S01]  /*b2e0*/  STL [R1+0x664], R9 ;  /* 0x0006640901007387 */ /* 0x0005e20000100800 */
[----:B------:R-:W-:Y:S01]  /*b2f0*/  @!P1 IMAD.IADD R23, R23, 0x1, -R5 ;  /* 0x0000000117179824 */ /* 0x000fe200078e0a05 */
[----:B------:R-:W3:Y:S01]  /*b300*/  LDCU UR17, c[0x0][0x3b0] ;  /* 0x00007600ff1177ac */ /* 0x000ee20008000800 */
[----:B--2---:R-:W-:-:S05]  /*b310*/  @P4 IMAD.MOV.U32 R9, RZ, RZ, R14 ;  /* 0x000000ffff094224 */ /* 0x004fca00078e000e */
[----:B------:R-:W2:Y:S04]  /*b320*/  @P4 LDG.E.U8 R11, desc[UR24][R8.64] ;  /* 0x00000018080b4981 */ /* 0x000ea8000c1e1100 */
[----:B------:R-:W-:Y:S04]  /*b330*/  STL [R1+0x65c], R14 ;  /* 0x00065c0e01007387 */ /* 0x000fe80000100800 */
[----:B------:R-:W-:Y:S01]  /*b340*/  STL [R1+0xe88], R0 ;  /* 0x000e880001007387 */ /* 0x000fe20000100800 */
[----:B------:R-:W-:Y:S02]  /*b350*/  PRMT R2, RZ, 0x7610, R2 ;  /* 0x00007610ff027816 */ /* 0x000fe40000000002 */
[----:B------:R-:W-:-:S13]  /*b360*/  ISETP.GT.U32.AND P2, PT, R5, R21, PT ;  /* 0x000000150500720c */ /* 0x000fda0003f44070 */
[--C-:B------:R-:W-:Y:S01]  /*b370*/  @!P2 IMAD.IADD R21, R21, 0x1, -R5.reuse ;  /* 0x000000011515a824 */ /* 0x100fe200078e0a05 */
[----:B------:R-:W-:Y:S01]  /*b380*/  ISETP.GT.U32.AND P1, PT, R5, R23, PT ;  /* 0x000000170500720c */ /* 0x000fe20003f24070 */
[----:B------:R-:W-:-:S12]  /*b390*/  @!P3 IMAD.IADD R68, R68, 0x1, -R5 ;  /* 0x000000014444b824 */ /* 0x000fd800078e0a05 */
[--C-:B------:R-:W-:Y:S01]  /*b3a0*/  @!P1 IMAD.IADD R23, R23, 0x1, -R5.reuse ;  /* 0x0000000117179824 */ /* 0x100fe200078e0a05 */
[----:B------:R-:W-:Y:S01]  /*b3b0*/  ISETP.GT.U32.AND P1, PT, R5, R92, PT ;  /* 0x0000005c0500720c */ /* 0x000fe20003f24070 */
[----:B------:R-:W-:-:S12]  /*b3c0*/  @!P6 IMAD.IADD R93, R93, 0x1, -R5 ;  /* 0x000000015d5de824 */ /* 0x000fd800078e0a05 */
[----:B------:R-:W-:Y:S01]  /*b3d0*/  @!P1 IMAD.IADD R92, R92, 0x1, -R5 ;  /* 0x000000015c5c9824 */ /* 0x000fe200078e0a05 */
[----:B--2---:R2:W-:Y:S02]  /*b3e0*/  STL [R1+0x960], R11 ;  /* 0x0009600b01007387 */ /* 0x0045e40000100800 */
[----:B--2---:R-:W-:Y:S02]  /*b3f0*/  IADD3 R11, P4, PT, R3, UR6, RZ ;  /* 0x00000006030b7c10 */ /* 0x004fe4000ff9e0ff */
[----:B------:R-:W-:Y:S01]  /*b400*/  STL [R1+0xd04], R3 ;  /* 0x000d040301007387 */ /* 0x000fe20000100800 */
[----:B------:R-:W-:Y:S01]  /*b410*/  LOP3.LUT R13, R6, 0x90, RZ, 0xfc, !PT ;  /* 0x00000090060d7812 */ /* 0x000fe200078efcff */
[----:B------:R-:W2:Y:S01]  /*b420*/  LDCU UR6, c[0x0][0x3b0] ;  /* 0x00007600ff0677ac */ /* 0x000ea20008000800 */
[----:B------:R-:W-:Y:S01]  /*b430*/  IADD3.X R0, PT, PT, R4, UR14, RZ, P4, !PT ;  /* 0x0000000e04007c10 */ /* 0x000fe2000a7fe4ff */
[----:B------:R-:W-:Y:S01]  /*b440*/  @!P0 IMAD.MOV.U32 R8, RZ, RZ, R11 ;  /* 0x000000ffff088224 */ /* 0x000fe200078e000b */
[----:B------:R4:W-:Y:S01]  /*b450*/  STL [R1+0xd5c], R3 ;  /* 0x000d5c0301007387 */ /* 0x0009e20000100800 */
[----:B------:R-:W-:Y:S01]  /*b460*/  LOP3.LUT R14, R6, 0x96, RZ, 0xfc, !PT ;  /* 0x00000096060e7812 */ /* 0x000fe200078efcff */
[----:B------:R-:W0:Y:S01]  /*b470*/  LDCU UR14, c[0x0][0x3b0] ;  /* 0x00007600ff0e77ac */ /* 0x000e220008000800 */
[----:B------:R-:W-:-:S05]  /*b480*/  @!P0 IMAD.MOV.U32 R9, RZ, RZ, R0 ;  /* 0x000000ffff098224 */ /* 0x000fca00078e0000 */
[----:B------:R0:W2:Y:S04]  /*b490*/  @!P0 LDG.E.U8 R2, desc[UR24][R8.64] ;  /* 0x0000001808028981 */ /* 0x0000a8000c1e1100 */
[----:B------:R-:W-:Y:S04]  /*b4a0*/  STL [R1+0x670], R11 ;  /* 0x0006700b01007387 */ /* 0x000fe80000100800 */
[----:B------:R-:W-:Y:S04]  /*b4b0*/  STL [R1+0xd08], R4 ;  /* 0x000d080401007387 */ /* 0x000fe80000100800 */
[----:B------:R-:W-:Y:S04]  /*b4c0*/  STL [R1+0xd60], R4 ;  /* 0x000d600401007387 */ /* 0x000fe80000100800 */
[----:B------:R-:W-:Y:S04]  /*b4d0*/  @!P2 STL [R1+0x8], R21 ;  /* 0x000008150100a387 */ /* 0x000fe80000100800 */
        /* <DEDUP_REMOVED lines=15> */
[----:B------:R0:W-:Y:S01]  /*b5d0*/  STL [R1+0xe78], R4 ;  /* 0x000e780401007387 */ /* 0x0001e20000100800 */
[----:B----4-:R-:W-:Y:S01]  /*b5e0*/  IMAD.MOV.U32 R3, RZ, RZ, R70 ;  /* 0x000000ffff037224 */ /* 0x010fe200078e0046 */
[----:B------:R-:W-:Y:S01]  /*b5f0*/  ISETP.GT.U32.AND P4, PT, R5, R68, PT ;  /* 0x000000440500720c */ /* 0x000fe20003f84070 */
[----:B0-----:R-:W-:-:S03]  /*b600*/  IMAD.MOV.U32 R4, RZ, RZ, R21 ;  /* 0x000000ffff047224 */ /* 0x001fc600078e0015 */
[C---:B------:R-:W-:Y:S02]  /*b610*/  ISETP.GT.U32.AND P3, PT, R5.reuse, R3, PT ;  /* 0x000000030500720c */ /* 0x040fe40003f64070 */
[C---:B------:R-:W-:Y:S02]  /*b620*/  ISETP.GT.U32.AND P2, PT, R5.reuse, R4, PT ;  /* 0x000000040500720c */ /* 0x040fe40003f44070 */
[----:B------:R-:W-:-:S05]  /*b630*/  ISETP.GT.U32.AND P0, PT, R5, R19, PT ;  /* 0x000000130500720c */ /* 0x000fca0003f04070 */
[----:B------:R-:W-:Y:S01]  /*b640*/  @!P4 IMAD.IADD R68, R68, 0x1, -R5 ;  /* 0x000000014444c824 */ /* 0x000fe200078e0a05 */
[----:B------:R-:W-:-:S03]  /*b650*/  ISETP.GT.U32.AND P4, PT, R5, R91, PT ;  /* 0x0000005b0500720c */ /* 0x000fc60003f84070 */
[--C-:B------:R-:W-:Y:S02]  /*b660*/  @!P3 IMAD.IADD R3, R3, 0x1, -R5.reuse ;  /* 0x000000010303b824 */ /* 0x100fe400078e0a05 */
[--C-:B------:R-:W-:Y:S01]  /*b670*/  @!P2 IMAD.IADD R4, R4, 0x1, -R5.reuse ;  /* 0x000000010404a824 */ /* 0x100fe200078e0a05 */
[----:B------:R-:W-:Y:S01]  /*b680*/  ISETP.GT.U32.AND P2, PT, R5, R90, PT ;  /* 0x0000005a0500720c */ /* 0x000fe20003f44070 */
[--C-:B------:R-:W-:Y:S01]  /*b690*/  @!P0 IMAD.IADD R19, R19, 0x1, -R5.reuse ;  /* 0x0000000113138824 */ /* 0x100fe200078e0a05 */
[C---:B------:R-:W-:Y:S02]  /*b6a0*/  ISETP.GT.U32.AND P3, PT, R5.reuse, R89, PT ;  /* 0x000000590500720c */ /* 0x040fe40003f64070 */
[C---:B------:R-:W-:Y:S02]  /*b6b0*/  ISETP.GT.U32.AND P0, PT, R5.reuse, R88, PT ;  /* 0x000000580500720c */ /* 0x040fe40003f04070 */
[----:B------:R-:W-:Y:S01]  /*b6c0*/  ISETP.GT.U32.AND P1, PT, R5, R19, PT ;  /* 0x000000130500720c */ /* 0x000fe20003f24070 */
[----:B------:R-:W-:Y:S01]  /*b6d0*/  @!P4 IMAD.IADD R91, R91, 0x1, -R5 ;  /* 0x000000015b5bc824 */ /* 0x000fe200078e0a05 */
[----:B------:R-:W-:-:S05]  /*b6e0*/  ISETP.GT.U32.AND P6, PT, R5, R3, PT ;  /* 0x000000030500720c */ /* 0x000fca0003fc4070 */
[--C-:B------:R-:W-:Y:S01]  /*b6f0*/  @!P2 IMAD.IADD R90, R90, 0x1, -R5.reuse ;  /* 0x000000015a5aa824 */ /* 0x100fe200078e0a05 */
[----:B------:R-:W-:Y:S01]  /*b700*/  ISETP.GT.U32.AND P2, PT, R5, R92, PT ;  /* 0x0000005c0500720c */ /* 0x000fe20003f44070 */
[--C-:B------:R-:W-:Y:S02]  /*b710*/  @!P3 IMAD.IADD R89, R89, 0x1, -R5.reuse ;  /* 0x000000015959b824 */ /* 0x100fe400078e0a05 */
[--C-:B------:R-:W-:Y:S01]  /*b720*/  @!P0 IMAD.IADD R88, R88, 0x1, -R5.reuse ;  /* 0x0000000158588824 */ /* 0x100fe200078e0a05 */
[----:B------:R-:W-:Y:S01]  /*b730*/  ISETP.GT.U32.AND P0, PT, R5, R90, PT ;  /* 0x0000005a0500720c */ /* 0x000fe20003f04070 */
[--C-:B------:R-:W-:Y:S01]  /*b740*/  @!P1 IMAD.IADD R19, R19, 0x1, -R5.reuse ;  /* 0x0000000113139824 */ /* 0x100fe200078e0a05 */
[C---:B------:R-:W-:Y:S02]  /*b750*/  ISETP.GT.U32.AND P3, PT, R5.reuse, R91, PT ;  /* 0x0000005b0500720c */ /* 0x040fe40003f64070 */
[----:B------:R-:W-:Y:S01]  /*b760*/  ISETP.GT.U32.AND P1, PT, R5, R89, PT ;  /* 0x000000590500720c */ /* 0x000fe20003f24070 */
[----:B------:R-:W-:Y:S01]  /*b770*/  @!P6 IMAD.IADD R3, R3, 0x1, -R5 ;  /* 0x000000010303e824 */ /* 0x000fe200078e0a05 */
[----:B------:R-:W-:-:S02]  /*b780*/  ISETP.GT.U32.AND P4, PT, R5, R93, PT ;  /* 0x0000005d0500720c */ /* 0x000fc40003f84070 */
[C---:B------:R-:W-:Y:S01]  /*b790*/  ISETP.GT.U32.AND P6, PT, R5.reuse, R87, PT ;  /* 0x000000570500720c */ /* 0x040fe20003fc4070 */
[----:B------:R-:W-:Y:S01]  /*b7a0*/  @!P2 IMAD.IADD R92, R92, 0x1, -R5 ;  /* 0x000000015c5ca824 */ /* 0x000fe200078e0a05 */
[----:B------:R-:W-:-:S03]  /*b7b0*/  ISETP.GT.U32.AND P2, PT, R5, R86, PT ;  /* 0x000000560500720c */ /* 0x000fc60003f44070 */
[--C-:B------:R-:W-:Y:S01]  /*b7c0*/  @!P0 IMAD.IADD R90, R90, 0x1, -R5.reuse ;  /* 0x000000015a5a8824 */ /* 0x100fe200078e0a05 */
[----:B------:R-:W-:Y:S01]  /*b7d0*/  ISETP.GT.U32.AND P0, PT, R5, R84, PT ;  /* 0x000000540500720c */ /* 0x000fe20003f04070 */
[--C-:B------:R-:W-:Y:S01]  /*b7e0*/  @!P3 IMAD.IADD R91, R91, 0x1, -R5.reuse ;  /* 0x000000015b5bb824 */ /* 0x100fe200078e0a05 */
[----:B------:R-:W-:Y:S01]  /*b7f0*/  ISETP.GT.U32.AND P3, PT, R5, R85, PT ;  /* 0x000000550500720c */ /* 0x000fe20003f64070 */
[--C-:B------:R-:W-:Y:S01]  /*b800*/  @!P1 IMAD.IADD R89, R89, 0x1, -R5.reuse ;  /* 0x0000000159599824 */ /* 0x100fe200078e0a05 */
[----:B------:R-:W-:Y:S01]  /*b810*/  ISETP.GT.U32.AND P1, PT, R5, R83, PT ;  /* 0x000000530500720c */ /* 0x000fe20003f24070 */
[--C-:B------:R-:W-:Y:S01]  /*b820*/  @!P4 IMAD.IADD R93, R93, 0x1, -R5.reuse ;  /* 0x000000015d5dc824 */ /* 0x100fe200078e0a05 */
[----:B------:R-:W-:Y:S01]  /*b830*/  ISETP.GT.U32.AND P4, PT, R5, R88, PT ;  /* 0x000000580500720c */ /* 0x000fe20003f84070 */
[--C-:B------:R-:W-:Y:S01]  /*b840*/  @!P6 IMAD.IADD R87, R87, 0x1, -R5.reuse ;  /* 0x000000015757e824 */ /* 0x100fe200078e0a05 */
        /* <DEDUP_REMOVED lines=8> */
[C---:B------:R-:W-:Y:S01]  /*b8d0*/  ISETP.GT.U32.AND P1, PT, R5.reuse, R79, PT ;  /* 0x0000004f0500720c */ /* 0x040fe20003f24070 */
[--C-:B------:R-:W-:Y:S01]  /*b8e0*/  @!P4 IMAD.IADD R88, R88, 0x1, -R5.reuse ;  /* 0x000000015858c824 */ /* 0x100fe200078e0a05 */
[C---:B------:R-:W-:Y:S01]  /*b8f0*/  ISETP.GT.U32.AND P4, PT, R5.reuse, R87, PT ;  /* 0x000000570500720c */ /* 0x040fe20003f84070 */
[--C-:B------:R-:W-:Y:S01]  /*b900*/  @!P6 IMAD.IADD R82, R82, 0x1, -R5.reuse ;  /* 0x000000015252e824 */ /* 0x100fe200078e0a05 */
[----:B------:R-:W-:Y:S01]  /*b910*/  ISETP.GT.U32.AND P6, PT, R5, R85, PT ;  /* 0x000000550500720c */ /* 0x000fe20003fc4070 */
[----:B------:R-:W-:Y:S01]  /*b920*/  @!P2 IMAD.IADD R81, R81, 0x1, -R5 ;  /* 0x000000015151a824 */ /* 0x000fe200078e0a05 */
[----:B------:R-:W-:-:S03]  /*b930*/  ISETP.GT.U32.AND P2, PT, R5, R84, PT ;  /* 0x000000540500720c */ /* 0x000fc60003f44070 */
[--C-:B------:R-:W-:Y:S02]  /*b940*/  @!P0 IMAD.IADD R80, R80, 0x1, -R5.reuse ;  /* 0x0000000150508824 */ /* 0x100fe400078e0a05 */
        /* <DEDUP_REMOVED lines=9> */
[----:B------:R-:W-:-:S02]  /*b9e0*/  ISETP.GT.U32.AND P6, PT, R5, R79, PT ;  /* 0x0000004f0500720c */ /* 0x000fc40003fc4070 */
[----:B------:R-:W-:-:S03]  /*b9f0*/  ISETP.GT.U32.AND P2, PT, R5, R78, PT ;  /* 0x0000004e0500720c */ /* 0x000fc60003f44070 */
[--C-:B------:R-:W-:Y:S01]  /*ba00*/  @!P3 IMAD.IADD R82, R82, 0x1, -R5.reuse ;  /* 0x000000015252b824 */ /* 0x100fe200078e0a05 */
[C---:B------:R-:W-:Y:S01]  /*ba10*/  ISETP.GT.U32.AND P3, PT, R5.reuse, R76, PT ;  /* 0x0000004c0500720c */ /* 0x040fe20003f64070 */
        /* <DEDUP_REMOVED lines=11> */
[C---:B------:R-:W-:Y:S01]  /*bad0*/  ISETP.GT.U32.AND P3, PT, R5.reuse, R67, PT ;  /* 0x000000430500720c */ /* 0x040fe20003f64070 */
[----:B------:R-:W-:Y:S01]  /*bae0*/  @!P1 IMAD.IADD R74, R74, 0x1, -R5 ;  /* 0x000000014a4a9824 */ /* 0x000fe200078e0a05 */
[----:B------:R-:W-:Y:S01]  /*baf0*/  ISETP.GT.U32.AND P1, PT, R5, R65, PT ;  /* 0x000000410500720c */ /* 0x000fe20003f24070 */
[----:B------:R-:W-:Y:S01]  /*bb00*/  IMAD.HI.U32 R8, R7, R22, RZ ;  /* 0x0000001607087227 */ /* 0x000fe200078e00ff */
[----:B------:R-:W-:-:S03]  /*bb10*/  IABS R21, R13 ;  /* 0x0000000d00157213 */ /* 0x000fc60000000000 */
[----:B------:R-:W-:Y:S01]  /*bb20*/  IMAD.MOV.U32 R13, RZ, RZ, R20 ;  /* 0x000000ffff0d7224 */ /* 0x000fe200078e0014 */
[----:B------:R-:W-:Y:S01]  /*bb30*/  LOP3.LUT R0, R6, 0x94, RZ, 0xfc, !PT ;  /* 0x0000009406007812 */ /* 0x000fe200078efcff */
[----:B------:R-:W-:Y:S02]  /*bb40*/  IMAD.MOV R8, RZ, RZ, -R8 ;  /* 0x000000ffff087224 */ /* 0x000fe400078e0a08 */
[----:B------:R-:W-:-:S04]  /*bb50*/  IMAD.HI.U32 R9, R7, R21, RZ ;  /* 0x0000001507097227 */ /* 0x000fc800078e00ff */
[--C-:B------:R-:W-:Y:S01]  /*bb60*/  @!P4 IMAD.IADD R77, R77, 0x1, -R5.reuse ;  /* 0x000000014d4dc824 */ /* 0x100fe200078e0a05 */
[----:B------:R-:W-:Y:S01]  /*bb70*/  ISETP.GT.U32.AND P4, PT, R5, R71, PT ;  /* 0x000000470500720c */ /* 0x000fe20003f84070 */
[--C-:B------:R-:W-:Y:S02]  /*bb80*/  @!P0 IMAD.IADD R75, R75, 0x1, -R5.reuse ;  /* 0x000000014b4b8824 */ /* 0x100fe400078e0a05 */
[----:B------:R-:W-:Y:S02]  /*bb90*/  IMAD R22, R5, R8, R22 ;  /* 0x0000000805167224 */ /* 0x000fe400078e0216 */
[----:B------:R-:W-:Y:S02]  /*bba0*/  @!P6 IMAD.IADD R73, R73, 0x1, -R5 ;  /* 0x000000014949e824 */ /* 0x000fe400078e0a05 */
[----:B------:R-:W-:Y:S01]  /*bbb0*/  IMAD.MOV R9, RZ, RZ, -R9 ;  /* 0x000000ffff097224 */ /* 0x000fe200078e0a09 */
[C---:B------:R-:W-:Y:S01]  /*bbc0*/  ISETP.GT.U32.AND P6, PT, R5.reuse, R78, PT ;  /* 0x0000004e0500720c */ /* 0x040fe20003fc4070 */
[--C-:B------:R-:W-:Y:S01]  /*bbd0*/  @!P2 IMAD.IADD R72, R72, 0x1, -R5.reuse ;  /* 0x000000014848a824 */ /* 0x100fe200078e0a05 */
[----:B------:R-:W-:Y:S01]  /*bbe0*/  ISETP.GT.U32.AND P2, PT, R5, R77, PT ;  /* 0x0000004d0500720c */ /* 0x000fe20003f44070 */
[--C-:B------:R-:W-:Y:S01]  /*bbf0*/  @!P3 IMAD.IADD R67, R67, 0x1, -R5.reuse ;  /* 0x000000014343b824 */ /* 0x100fe200078e0a05 */
[----:B------:R-:W-:Y:S01]  /*bc00*/  ISETP.GT.U32.AND P3, PT, R5, R75, PT ;  /* 0x0000004b0500720c */ /* 0x000fe20003f64070 */
[----:B------:R-:W-:Y:S01]  /*bc10*/  IMAD.MOV.U32 R11, RZ, RZ, R18 ;  /* 0x000000ffff0b7224 */ /* 0x000fe200078e0012 */
[----:B------:R-:W-:Y:S01]  /*bc20*/  IABS R18, R14 ;  /* 0x0000000e00127213 */ /* 0x000fe20000000000 */
[----:B------:R-:W-:Y:S01]  /*bc30*/  @!P1 IMAD.IADD R65, R65, 0x1, -R5 ;  /* 0x0000000141419824 */ /* 0x000fe200078e0a05 */
[C---:B------:R-:W-:Y:S01]  /*bc40*/  ISETP.GT.U32.AND P1, PT, R5.reuse, R73, PT ;  /* 0x000000490500720c */ /* 0x040fe20003f24070 */
[----:B------:R-:W-:-:S02]  /*bc50*/  IMAD R21, R5, R9, R21 ;  /* 0x0000000905157224 */ /* 0x000fc400078e0215 */
[----:B------:R-:W-:Y:S02]  /*bc60*/  IMAD.MOV.U32 R70, RZ, RZ, R17 ;  /* 0x000000ffff467224 */ /* 0x000fe400078e0011 */
[--C-:B------:R-:W-:Y:S01]  /*bc70*/  @!P4 IMAD.IADD R71, R71, 0x1, -R5.reuse ;  /* 0x000000014747c824 */ /* 0x100fe200078e0a05 */
[----:B------:R-:W-:Y:S01]  /*bc80*/  LOP3.LUT R14, R6, 0x9c, RZ, 0xfc, !PT ;  /* 0x0000009c060e7812 */ /* 0x000fe200078efcff */
[--C-:B------:R-:W-:Y:S02]  /*bc90*/  @!P6 IMAD.IADD R78, R78, 0x1, -R5.reuse ;  /* 0x000000014e4ee824 */ /* 0x100fe400078e0a05 */
[--C-:B------:R-:W-:Y:S01]  /*bca0*/  @!P2 IMAD.IADD R77, R77, 0x1, -R5.reuse ;  /* 0x000000014d4da824 */ /* 0x100fe200078e0a05 */
[----:B------:R-:W-:Y:S01]  /*bcb0*/  ISETP.GT.U32.AND P6, PT, R5, R71, PT ;  /* 0x000000470500720c */ /* 0x000fe20003fc4070 */
[--C-:B------:R-:W-:Y:S01]  /*bcc0*/  @!P3 IMAD.IADD R75, R75, 0x1, -R5.reuse ;  /* 0x000000014b4bb824 */ /* 0x100fe200078e0a05 */
[----:B------:R-:W-:Y:S01]  /*bcd0*/  ISETP.GT.U32.AND P3, PT, R5, R67, PT ;  /* 0x000000430500720c */ /* 0x000fe20003f64070 */
[----:B------:R-:W-:Y:S01]  /*bce0*/  @!P1 IMAD.IADD R73, R73, 0x1, -R5 ;  /* 0x0000000149499824 */ /* 0x000fe200078e0a05 */
[----:B------:R-:W-:-:S09]  /*bcf0*/  IABS R15, R14 ;  /* 0x0000000e000f7213 */ /* 0x000fd20000000000 */
[--C-:B------:R-:W-:Y:S02]  /*bd00*/  @!P6 IMAD.IADD R71, R71, 0x1, -R5.reuse ;  /* 0x000000014747e824 */ /* 0x100fe400078e0a05 */
[----:B------:R-:W-:Y:S01]  /*bd10*/  @!P3 IMAD.IADD R67, R67, 0x1, -R5 ;  /* 0x000000014343b824 */ /* 0x000fe200078e0a05 */
[----:B--2---:R0:W-:Y:S02]  /*bd20*/  STL [R1+0x968], R2 ;  /* 0x0009680201007387 */ /* 0x0041e40000100800 */
[----:B0-----:R-:W-:-:S04]  /*bd30*/  LOP3.LUT R2, R6, 0x92, RZ, 0xfc, !PT ;  /* 0x0000009206027812 */ /* 0x001fc800078efcff */
[----:B------:R-:W-:Y:S01]  /*bd40*/  IABS R20, R2 ;  /* 0x0000000200147213 */ /* 0x000fe20000000000 */
[----:B------:R0:W-:Y:S04]  /*bd50*/  STL [R1], R19 ;  /* 0x0000001301007387 */ /* 0x0001e80000100800 */
[----:B------:R-:W-:Y:S01]  /*bd60*/  IMAD.HI.U32 R8, R7, R20, RZ ;  /* 0x0000001407087227 */ /* 0x000fe200078e00ff */
[----:B------:R-:W-:Y:S02]  /*bd70*/  LOP3.LUT R2, R6, 0x98, RZ, 0xfc, !PT ;  /* 0x0000009806027812 */ /* 0x000fe400078efcff */
[----:B0-----:R-:W-:Y:S01]  /*bd80*/  IABS R19, R0 ;  /* 0x0000000000137213 */ /* 0x001fe20000000000 */
[----:B------:R-:W-:-:S04]  /*bd90*/  IMAD.MOV R8, RZ, RZ, -R8 ;  /* 0x000000ffff087224 */ /* 0x000fc800078e0a08 */
[----:B------:R-:W-:Y:S01]  /*bda0*/  IMAD.HI.U32 R9, R7, R19, RZ ;  /* 0x0000001307097227 */ /* 0x000fe200078e00ff */
[----:B------:R-:W-:-:S03]  /*bdb0*/  IABS R17, R2 ;  /* 0x0000000200117213 */ /* 0x000fc60000000000 */
[----:B------:R-:W-:Y:S02]  /*bdc0*/  IMAD R20, R5, R8, R20 ;  /* 0x0000000805147224 */ /* 0x000fe400078e0214 */
[----:B------:R-:W-:Y:S02]  /*bdd0*/  IMAD.MOV R9, RZ, RZ, -R9 ;  /* 0x000000ffff097224 */ /* 0x000fe400078e0a09 */
[----:B------:R-:W-:-:S04]  /*bde0*/  IMAD.HI.U32 R8, R7, R18, RZ ;  /* 0x0000001207087227 */ /* 0x000fc800078e00ff */
[----:B------:R-:W-:Y:S02]  /*bdf0*/  IMAD R19, R5, R9, R19 ;  /* 0x0000000905137224 */ /* 0x000fe400078e0213 */
[----:B------:R-:W-:Y:S02]  /*be00*/  IMAD.MOV R8, RZ, RZ, -R8 ;  /* 0x000000ffff087224 */ /* 0x000fe400078e0a08 */
[----:B------:R-:W-:Y:S01]  /*be10*/  IMAD.HI.U32 R9, R7, R17, RZ ;  /* 0x0000001107097227 */ /* 0x000fe200078e00ff */
[----:B------:R0:W-:Y:S03]  /*be20*/  STL [R1+0xe9c], R77 ;  /* 0x000e9c4d01007387 */ /* 0x0001e60000100800 */
[C---:B------:R-:W-:Y:S02]  /*be30*/  IMAD R18, R5.reuse, R8, R18 ;  /* 0x0000000805127224 */ /* 0x040fe400078e0212 */
[----:B------:R-:W-:Y:S01]  /*be40*/  IMAD.MOV R8, RZ, RZ, -R9 ;  /* 0x000000ffff087224 */ /* 0x000fe200078e0a09 */
[----:B------:R-:W-:Y:S03]  /*be50*/  STL [R1+0xe98], R75 ;  /* 0x000e984b01007387 */ /* 0x000fe60000100800 */
[----:B------:R-:W-:Y:S01]  /*be60*/  IMAD R17, R5, R8, R17 ;  /* 0x0000000805117224 */ /* 0x000fe200078e0211 */
[----:B------:R2:W-:Y:S01]  /*be70*/  STL [R1+0xe94], R73 ;  /* 0x000e944901007387 */ /* 0x0005e20000100800 */
[----:B0-----:R-:W-:-:S02]  /*be80*/  IMAD.MOV.U32 R77, RZ, RZ, R13 ;  /* 0x000000ffff4d7224 */ /* 0x001fc400078e000d */
[----:B------:R-:W-:Y:S02]  /*be90*/  VIADD R13, R10, 0x9e ;  /* 0x0000009e0a0d7836 */ /* 0x000fe40000000000 */
[----:B------:R-:W-:Y:S01]  /*bea0*/  IMAD.HI.U32 R8, R7, R15, RZ ;  /* 0x0000000f07087227 */ /* 0x000fe200078e00ff */
[----:B--2---:R-:W0:Y:S02]  /*beb0*/  S2R R73, SR_TID.X ;  /* 0x0000000000497919 */ /* 0x004e240000002100 */
[----:B------:R-:W-:Y:S01]  /*bec0*/  IABS R14, R13 ;  /* 0x0000000d000e7213 */ /* 0x000fe20000000000 */
[----:B------:R-:W-:-:S04]  /*bed0*/  IMAD.MOV R8, RZ, RZ, -R8 ;  /* 0x000000ffff087224 */ /* 0x000fc800078e0a08 */
[----:B------:R-:W-:Y:S02]  /*bee0*/  IMAD R15, R5, R8, R15 ;  /* 0x00000008050f7224 */ /* 0x000fe400078e020f */
[----:B------:R-:W-:Y:S01]  /*bef0*/  IMAD.HI.U32 R8, R7, R14, RZ ;  /* 0x0000000e07087227 */ /* 0x000fe200078e00ff */
[----:B------:R-:W-:Y:S03]  /*bf00*/  STL [R1+0xe90], R71 ;  /* 0x000e904701007387 */ /* 0x000fe60000100800 */
[----:B------:R-:W-:Y:S01]  /*bf10*/  IMAD.MOV R8, RZ, RZ, -R8 ;  /* 0x000000ffff087224 */ /* 0x000fe200078e0a08 */
[----:B------:R-:W-:Y:S04]  /*bf20*/  STL [R1+0xe8c], R67 ;  /* 0x000e8c4301007387 */ /* 0x000fe80000100800 */
[----:B------:R2:W-:Y:S01]  /*bf30*/  STL [R1+0xd64], R10 ;  /* 0x000d640a01007387 */ /* 0x0005e20000100800 */
[----:B------:R-:W-:Y:S01]  /*bf40*/  IMAD R14, R5, R8, R14 ;  /* 0x00000008050e7224 */ /* 0x000fe200078e020e */
[----:B------:R-:W-:-:S02]  /*bf50*/  LOP3.LUT R0, R6, 0x9a, RZ, 0xfc, !PT ;  /* 0x0000009a06007812 */ /* 0x000fc400078efcff */
[----:B------:R-:W4:Y:S01]  /*bf60*/  LDL.LU R75, [R1+0x98] ;  /* 0x00009800014b7983 */ /* 0x000f220000300800 */
[----:B--2---:R-:W-:-:S04]  /*bf70*/  LOP3.LUT R10, R6, 0xa4, RZ, 0xfc, !PT ;  /* 0x000000a4060a7812 */ /* 0x004fc800078efcff */
[----:B------:R-:W-:Y:S02]  /*bf80*/  IABS R8, R10 ;  /* 0x0000000a00087213 */ /* 0x000fe40000000000 */
[----:B------:R-:W-:Y:S01]  /*bf90*/  IABS R16, R0 ;  /* 0x0000000000107213 */ /* 0x000fe20000000000 */
[----:B------:R-:W-:Y:S02]  /*bfa0*/  IMAD.MOV.U32 R0, RZ, RZ, R11 ;  /* 0x000000ffff007224 */ /* 0x000fe400078e000b */
[----:B------:R-:W-:-:S04]  /*bfb0*/  IMAD.HI.U32 R10, R7, R8, RZ ;  /* 0x00000008070a7227 */ /* 0x000fc800078e00ff */
[----:B------:R-:W-:Y:S02]  /*bfc0*/  IMAD.MOV R10, RZ, RZ, -R10 ;  /* 0x000000ffff0a7224 */ /* 0x000fe400078e0a0a */
[----:B------:R-:W-:Y:S02]  /*bfd0*/  IMAD.MOV.U32 R71, RZ, RZ, R0 ;  /* 0x000000ffff477224 */ /* 0x000fe400078e0000 */
[----:B------:R-:W-:Y:S01]  /*bfe0*/  IMAD.MOV.U32 R0, RZ, RZ, R70 ;  /* 0x000000ffff007224 */ /* 0x000fe200078e0046 */
[C---:B------:R-:W-:Y:S01]  /*bff0*/  ISETP.GT.U32.AND P0, PT, R5.reuse, R66, PT ;  /* 0x000000420500720c */ /* 0x040fe20003f04070 */
[----:B------:R-:W-:Y:S01]  /*c000*/  IMAD R70, R5, R10, R8 ;  /* 0x0000000a05467224 */ /* 0x000fe200078e0208 */
[----:B0-----:R-:W-:Y:S02]  /*c010*/  LOP3.LUT R8, R73, 0x3f, RZ, 0xc0, !PT ;  /* 0x0000003f49087812 */ /* 0x001fe400078ec0ff */
[----:B------:R-:W2:Y:S01]  /*c020*/  LDL.LU R73, [R1+0x94] ;  /* 0x0000940001497983 */ /* 0x000ea20000300800 */
[----:B------:R-:W-:-:S08]  /*c030*/  ISETP.GT.U32.AND P4, PT, R5, R76, PT ;  /* 0x0000004c0500720c */ /* 0x000fd00003f84070 */
[----:B------:R-:W-:Y:S01]  /*c040*/  @!P0 IMAD.IADD R66, R66, 0x1, -R5 ;  /* 0x0000000142428824 */ /* 0x000fe200078e0a05 */
[C---:B------:R-:W-:Y:S01]  /*c050*/  ISETP.GT.U32.AND P0, PT, R5.reuse, R74, PT ;  /* 0x0000004a0500720c */ /* 0x040fe20003f04070 */
[----:B------:R-:W-:Y:S01]  /*c060*/  IMAD.MOV.U32 R67, RZ, RZ, R71 ;  /* 0x000000ffff437224 */ /* 0x000fe200078e0047 */
[C---:B------:R-:W-:Y:S01]  /*c070*/  ISETP.GT.U32.AND P2, PT, R5.reuse, R72, PT ;  /* 0x000000480500720c */ /* 0x040fe20003f44070 */
[----:B------:R-:W-:Y:S02]  /*c080*/  IMAD.MOV.U32 R71, RZ, RZ, R77 ;  /* 0x000000ffff477224 */ /* 0x000fe400078e004d */
[----:B------:R-:W2:Y:S01]  /*c090*/  LDL.LU R77, [R1+0xac] ;  /* 0x0000ac00014d7983 */ /* 0x000ea20000300800 */
[----:B------:R-:W-:Y:S01]  /*c0a0*/  @!P4 IMAD.IADD R76, R76, 0x1, -R5 ;  /* 0x000000014c4cc824 */ /* 0x000fe200078e0a05 */
[----:B------:R-:W-:-:S06]  /*c0b0*/  ISETP.GT.U32.AND P4, PT, R5, R66, PT ;  /* 0x000000420500720c */ /* 0x000fcc0003f84070 */
[--C-:B------:R-:W-:Y:S01]  /*c0c0*/  @!P0 IMAD.IADD R74, R74, 0x1, -R5.reuse ;  /* 0x000000014a4a8824 */ /* 0x100fe200078e0a05 */
[C---:B------:R-:W-:Y:S02]  /*c0d0*/  ISETP.GT.U32.AND P0, PT, R5.reuse, R65, PT ;  /* 0x000000410500720c */ /* 0x040fe40003f04070 */
[C---:B------:R-:W-:Y:S01]  /*c0e0*/  ISETP.GT.U32.AND P1, PT, R5.reuse, R64, PT ;  /* 0x000000400500720c */ /* 0x040fe20003f24070 */
[--C-:B------:R-:W-:Y:S01]  /*c0f0*/  @!P2 IMAD.IADD R72, R72, 0x1, -R5.reuse ;  /* 0x000000014848a824 */ /* 0x100fe200078e0a05 */
[C---:B------:R-:W-:Y:S02]  /*c100*/  ISETP.GT.U32.AND P2, PT, R5.reuse, R63, PT ;  /* 0x0000003f0500720c */ /* 0x040fe40003f44070 */
[C---:B------:R-:W-:Y:S01]  /*c110*/  ISETP.GT.U32.AND P3, PT, R5.reuse, R61, PT ;  /* 0x0000003d0500720c */ /* 0x040fe20003f64070 */
[----:B------:R-:W-:Y:S01]  /*c120*/  @!P4 IMAD.IADD R66, R66, 0x1, -R5 ;  /* 0x000000014242c824 */ /* 0x000fe200078e0a05 */
[C---:B------:R-:W-:Y:S02]  /*c130*/  ISETP.GT.U32.AND P6, PT, R5.reuse, R62, PT ;  /* 0x0000003e0500720c */ /* 0x040fe40003fc4070 */
[----:B------:R-:W-:-:S03]  /*c140*/  ISETP.GT.U32.AND P4, PT, R5, R60, PT ;  /* 0x0000003c0500720c */ /* 0x000fc60003f84070 */
[--C-:B------:R-:W-:Y:S01]  /*c150*/  @!P0 IMAD.IADD R65, R65, 0x1, -R5.reuse ;  /* 0x0000000141418824 */ /* 0x100fe200078e0a05 */
[C---:B------:R-:W-:Y:S01]  /*c160*/  ISETP.GT.U32.AND P0, PT, R5.reuse, R59, PT ;  /* 0x0000003b0500720c */ /* 0x040fe20003f04070 */
[--C-:B------:R-:W-:Y:S01]  /*c170*/  @!P1 IMAD.IADD R64, R64, 0x1, -R5.reuse ;  /* 0x0000000140409824 */ /* 0x100fe200078e0a05 */
[----:B------:R-:W-:Y:S01]  /*c180*/  ISETP.GT.U32.AND P1, PT, R5, R58, PT ;  /* 0x0000003a0500720c */ /* 0x000fe20003f24070 */
[--C-:B------:R-:W-:Y:S01]  /*c190*/  @!P2 IMAD.IADD R63, R63, 0x1, -R5.reuse ;  /* 0x000000013f3fa824 */ /* 0x100fe200078e0a05 */
[----:B------:R-:W-:Y:S01]  /*c1a0*/  ISETP.GT.U32.AND P2, PT, R5, R57, PT ;  /* 0x000000390500720c */ /* 0x000fe20003f44070 */
[--C-:B------:R-:W-:Y:S02]  /*c1b0*/  @!P3 IMAD.IADD R61, R61, 0x1, -R5.reuse ;  /* 0x000000013d3db824 */ /* 0x100fe400078e0a05 */
[--C-:B------:R-:W-:Y:S01]  /*c1c0*/  @!P6 IMAD.IADD R62, R62, 0x1, -R5.reuse ;  /* 0x000000013e3ee824 */ /* 0x100fe200078e0a05 */
[C---:B------:R-:W-:Y:S01]  /*c1d0*/  ISETP.GT.U32.AND P3, PT, R5.reuse, R63, PT ;  /* 0x0000003f0500720c */ /* 0x040fe20003f64070 */
[----:B------:R-:W-:Y:S01]  /*c1e0*/  @!P4 IMAD.IADD R60, R60, 0x1, -R5 ;  /* 0x000000013c3cc824 */ /* 0x000fe200078e0a05 */
[----:B------:R-:W-:-:S03]  /*c1f0*/  ISETP.GT.U32.AND P6, PT, R5, R64, PT ;  /* 0x000000400500720c */ /* 0x000fc60003fc4070 */
[--C-:B------:R-:W-:Y:S01]  /*c200*/  @!P0 IMAD.IADD R59, R59, 0x1, -R5.reuse ;  /* 0x000000013b3b8824 */ /* 0x100fe200078e0a05 */
[C---:B------:R-:W-:Y:S01]  /*c210*/  ISETP.GT.U32.AND P0, PT, R5.reuse, R61, PT ;  /* 0x0000003d0500720c */ /* 0x040fe20003f04070 */
[--C-:B------:R-:W-:Y:S01]  /*c220*/  @!P1 IMAD.IADD R58, R58, 0x1, -R5.reuse ;  /* 0x000000013a3a9824 */ /* 0x100fe200078e0a05 */
[----:B------:R-:W-:Y:S01]  /*c230*/  ISETP.GT.U32.AND P1, PT, R5, R60, PT ;  /* 0x0000003c0500720c */ /* 0x000fe20003f24070 */
[--C-:B------:R-:W-:Y:S01]  /*c240*/  @!P2 IMAD.IADD R57, R57, 0x1, -R5.reuse ;  /* 0x000000013939a824 */ /* 0x100fe200078e0a05 */
[C---:B------:R-:W-:Y:S02]  /*c250*/  ISETP.GT.U32.AND P4, PT, R5.reuse, R62, PT ;  /* 0x0000003e0500720c */ /* 0x040fe40003f84070 */
[----:B------:R-:W-:Y:S01]  /*c260*/  ISETP.GT.U32.AND P2, PT, R5, R59, PT ;  /* 0x0000003b0500720c */ /* 0x000fe20003f44070 */
[--C-:B------:R-:W-:Y:S01]  /*c270*/  @!P3 IMAD.IADD R63, R63, 0x1, -R5.reuse ;  /* 0x000000013f3fb824 */ /* 0x100fe200078e0a05 */
[C---:B------:R-:W-:Y:S01]  /*c280*/  ISETP.GT.U32.AND P3, PT, R5.reuse, R58, PT ;  /* 0x0000003a0500720c */ /* 0x040fe20003f64070 */
[----:B------:R-:W-:Y:S01]  /*c290*/  @!P6 IMAD.IADD R64, R64, 0x1, -R5 ;  /* 0x000000014040e824 */ /* 0x000fe200078e0a05 */
[----:B------:R-:W-:-:S03]  /*c2a0*/  ISETP.GT.U32.AND P6, PT, R5, R56, PT ;  /* 0x000000380500720c */ /* 0x000fc60003fc4070 */
[--C-:B------:R-:W-:Y:S01]  /*c2b0*/  @!P0 IMAD.IADD R61, R61, 0x1, -R5.reuse ;  /* 0x000000013d3d8824 */ /* 0x100fe200078e0a05 */
[C---:B------:R-:W-:Y:S01]  /*c2c0*/  ISETP.GT.U32.AND P0, PT, R5.reuse, R55, PT ;  /* 0x000000370500720c */ /* 0x040fe20003f04070 */
[--C-:B------:R-:W-:Y:S01]  /*c2d0*/  @!P1 IMAD.IADD R60, R60, 0x1, -R5.reuse ;  /* 0x000000013c3c9824 */ /* 0x100fe200078e0a05 */
[C---:B------:R-:W-:Y:S01]  /*c2e0*/  ISETP.GT.U32.AND P1, PT, R5.reuse, R54, PT ;  /* 0x000000360500720c */ /* 0x040fe20003f24070 */
[--C-:B------:R-:W-:Y:S01]  /*c2f0*/  @!P4 IMAD.IADD R62, R62, 0x1, -R5.reuse ;  /* 0x000000013e3ec824 */ /* 0x100fe200078e0a05 */
[----:B------:R-:W-:Y:S01]  /*c300*/  ISETP.GT.U32.AND P4, PT, R5, R57, PT ;  /* 0x000000390500720c */ /* 0x000fe20003f84070 */
[--C-:B------:R-:W-:Y:S01]  /*c310*/  @!P2 IMAD.IADD R59, R59, 0x1, -R5.reuse ;  /* 0x000000013b3ba824 */ /* 0x100fe200078e0a05 */
[C---:B------:R-:W-:Y:S01]  /*c320*/  ISETP.GT.U32.AND P2, PT, R5.reuse, R53, PT ;  /* 0x000000350500720c */ /* 0x040fe20003f44070 */
[--C-:B------:R-:W-:Y:S01]  /*c330*/  @!P3 IMAD.IADD R58, R58, 0x1, -R5.reuse ;  /* 0x000000013a3ab824 */ /* 0x100fe200078e0a05 */
[C---:B------:R-:W-:Y:S01]  /*c340*/  ISETP.GT.U32.AND P3, PT, R5.reuse, R52, PT ;  /* 0x000000340500720c */ /* 0x040fe20003f64070 */
[----:B------:R-:W-:Y:S01]  /*c350*/  @!P6 IMAD.IADD R56, R56, 0x1, -R5 ;  /* 0x000000013838e824 */ /* 0x000fe200078e0a05 */
[----:B------:R-:W-:-:S03]  /*c360*/  ISETP.GT.U32.AND P6, PT, R5, R51, PT ;  /* 0x000000330500720c */ /* 0x000fc60003fc4070 */
[--C-:B------:R-:W-:Y:S01]  /*c370*/  @!P0 IMAD.IADD R55, R55, 0x1, -R5.reuse ;  /* 0x0000000137378824 */ /* 0x100fe200078e0a05 */
[----:B------:R-:W-:Y:S01]  /*c380*/  ISETP.GT.U32.AND P0, PT, R5, R50, PT ;  /* 0x000000320500720c */ /* 0x000fe20003f04070 */
[----:B------:R-:W-:-:S03]  /*c390*/  @!P1 IMAD.IADD R54, R54, 0x1, -R5 ;  /* 0x0000000136369824 */ /* 0x000fc600078e0a05 */
[----:B------:R-:W-:Y:S01]  /*c3a0*/  ISETP.GT.U32.AND P1, PT, R5, R55, PT ;  /* 0x000000370500720c */ /* 0x000fe20003f24070 */
[--C-:B------:R-:W-:Y:S01]  /*c3b0*/  @!P4 IMAD.IADD R57, R57, 0x1, -R5.reuse ;  /* 0x000000013939c824 */ /* 0x100fe200078e0a05 */
[----:B------:R-:W-:Y:S01]  /*c3c0*/  ISETP.GT.U32.AND P4, PT, R5, R56, PT ;  /* 0x000000380500720c */ /* 0x000fe20003f84070 */
[--C-:B------:R-:W-:Y:S01]  /*c3d0*/  @!P2 IMAD.IADD R53, R53, 0x1, -R5.reuse ;  /* 0x000000013535a824 */ /* 0x100fe200078e0a05 */
[C---:B------:R-:W-:Y:S01]  /*c3e0*/  ISETP.GT.U32.AND P2, PT, R5.reuse, R49, PT ;  /* 0x000000310500720c */ /* 0x040fe20003f44070 */
[--C-:B------:R-:W-:Y:S01]  /*c3f0*/  @!P3 IMAD.IADD R52, R52, 0x1, -R5.reuse ;  /* 0x000000013434b824 */ /* 0x100fe200078e0a05 */
[----:B------:R-:W-:Y:S01]  /*c400*/  ISETP.GT.U32.AND P3, PT, R5, R48, PT ;  /* 0x000000300500720c */ /* 0x000fe20003f64070 */
[--C-:B------:R-:W-:Y:S02]  /*c410*/  @!P6 IMAD.IADD R51, R51, 0x1, -R5.reuse ;  /* 0x000000013333e824 */ /* 0x100fe400078e0a05 */
        /* <DEDUP_REMOVED lines=8> */
[C---:B------:R-:W-:Y:S01]  /*c4a0*/  ISETP.GT.U32.AND P2, PT, R5.reuse, R50, PT ;  /* 0x000000320500720c */ /* 0x040fe20003f44070 */
[--C-:B------:R-:W-:Y:S01]  /*c4b0*/  @!P3 IMAD.IADD R48, R48, 0x1, -R5.reuse ;  /* 0x000000013030b824 */ /* 0x100fe200078e0a05 */
[----:B------:R-:W-:Y:S01]  /*c4c0*/  ISETP.GT.U32.AND P3, PT, R5, R49, PT ;  /* 0x000000310500720c */ /* 0x000fe20003f64070 */
[----:B------:R-:W-:Y:S01]  /*c4d0*/  @!P0 IMAD.IADD R53, R53, 0x1, -R5 ;  /* 0x0000000135358824 */ /* 0x000fe200078e0a05 */
[----:B------:R-:W-:-:S03]  /*c4e0*/  ISETP.GT.U32.AND P0, PT, R5, R47, PT ;  /* 0x0000002f0500720c */ /* 0x000fc60003f04070 */
[--C-:B------:R-:W-:Y:S01]  /*c4f0*/  @!P1 IMAD.IADD R51, R51, 0x1, -R5.reuse ;  /* 0x0000000133339824 */ /* 0x100fe200078e0a05 */
[C---:B------:R-:W-:Y:S01]  /*c500*/  ISETP.GT.U32.AND P1, PT, R5.reuse, R45, PT ;  /* 0x0000002d0500720c */ /* 0x040fe20003f24070 */
[--C-:B------:R-:W-:Y:S01]  /*c510*/  @!P6 IMAD.IADD R54, R54, 0x1, -R5.reuse ;  /* 0x000000013636e824 */ /* 0x100fe200078e0a05 */
[C---:B------:R-:W-:Y:S01]  /*c520*/  ISETP.GT.U32.AND P6, PT, R5.reuse, R48, PT ;  /* 0x000000300500720c */ /* 0x040fe20003fc4070 */
[--C-:B------:R-:W-:Y:S01]  /*c530*/  @!P4 IMAD.IADD R52, R52, 0x1, -R5.reuse ;  /* 0x000000013434c824 */ /* 0x100fe200078e0a05 */
[C---:B------:R-:W-:Y:S01]  /*c540*/  ISETP.GT.U32.AND P4, PT, R5.reuse, R46, PT ;  /* 0x0000002e0500720c */ /* 0x040fe20003f84070 */
[--C-:B------:R-:W-:Y:S01]  /*c550*/  @!P2 IMAD.IADD R50, R50, 0x1, -R5.reuse ;  /* 0x000000013232a824 */ /* 0x100fe200078e0a05 */
[----:B------:R-:W-:Y:S01]  /*c560*/  ISETP.GT.U32.AND P2, PT, R5, R44, PT ;  /* 0x0000002c0500720c */ /* 0x000fe20003f44070 */
        /* <DEDUP_REMOVED lines=55> */
[----:B------:R-:W-:Y:S01]  /*c8e0*/  ISETP.GT.U32.AND P6, PT, R5, R36, PT ;  /* 0x000000240500720c */ /* 0x000fe20003fc4070 */
[--C-:B------:R-:W-:Y:S02]  /*c8f0*/  @!P4 IMAD.IADD R32, R32, 0x1, -R5.reuse ;  /* 0x000000012020c824 */ /* 0x100fe400078e0a05 */
        /* <DEDUP_REMOVED lines=9> */
[C---:B------:R-:W-:Y:S02]  /*c990*/  ISETP.GT.U32.AND P4, PT, R5.reuse, R34, PT ;  /* 0x000000220500720c */ /* 0x040fe40003f84070 */
        /* <DEDUP_REMOVED lines=15> */
[----:B------:R-:W-:-:S03]  /*ca90*/  @!P3 IMAD.IADD R26, R26, 0x1, -R5 ;  /* 0x000000011a1ab824 */ /* 0x000fc600078e0a05 */
[----:B------:R-:W-:Y:S01]  /*caa0*/  ISETP.GT.U32.AND P3, PT, R5, R27, PT ;  /* 0x0000001b0500720c */ /* 0x000fe20003f64070 */
[--C-:B------:R-:W-:Y:S01]  /*cab0*/  @!P0 IMAD.IADD R25, R25, 0x1, -R5.reuse ;  /* 0x0000000119198824 */ /* 0x100fe200078e0a05 */
[C---:B------:R-:W-:Y:S01]  /*cac0*/  ISETP.GT.U32.AND P0, PT, R5.reuse, R20, PT ;  /* 0x000000140500720c */ /* 0x040fe20003f04070 */
[--C-:B------:R-:W-:Y:S01]  /*cad0*/  @!P1 IMAD.IADD R24, R24, 0x1, -R5.reuse ;  /* 0x0000000118189824 */ /* 0x100fe200078e0a05 */
[----:B------:R-:W-:Y:S01]  /*cae0*/  ISETP.GT.U32.AND P1, PT, R5, R19, PT ;  /* 0x000000130500720c */ /* 0x000fe20003f24070 */
[--C-:B------:R-:W-:Y:S01]  /*caf0*/  @!P4 IMAD.IADD R29, R29, 0x1, -R5.reuse ;  /* 0x000000011d1dc824 */ /* 0x100fe200078e0a05 */
[C---:B------:R-:W-:Y:S01]  /*cb00*/  ISETP.GT.U32.AND P4, PT, R5.reuse, R28, PT ;  /* 0x0000001c0500720c */ /* 0x040fe20003f84070 */
[----:B------:R-:W-:Y:S01]  /*cb10*/  @!P6 IMAD.IADD R22, R22, 0x1, -R5 ;  /* 0x000000011616e824 */ /* 0x000fe200078e0a05 */
[----:B------:R-:W-:Y:S01]  /*cb20*/  ISETP.GT.U32.AND P6, PT, R5, R26, PT ;  /* 0x0000001a0500720c */ /* 0x000fe20003fc4070 */
[----:B------:R-:W-:Y:S01]  /*cb30*/  IMAD.MOV.U32 R2, RZ, RZ, R12 ;  /* 0x000000ffff027224 */ /* 0x000fe200078e000c */
[----:B------:R-:W-:Y:S01]  /*cb40*/  LOP3.LUT R12, R6, 0xa0, RZ, 0xfc, !PT ;  /* 0x000000a0060c7812 */ /* 0x000fe200078efcff */
[----:B------:R-:W-:-:S04]  /*cb50*/  IMAD.HI.U32 R11, R7, R16, RZ ;  /* 0x00000010070b7227 */ /* 0x000fc800078e00ff */
[--C-:B------:R-:W-:Y:S01]  /*cb60*/  @!P2 IMAD.IADD R21, R21, 0x1, -R5.reuse ;  /* 0x000000011515a824 */ /* 0x100fe200078e0a05 */
[----:B------:R-:W-:Y:S01]  /*cb70*/  ISETP.GT.U32.AND P2, PT, R5, R25, PT ;  /* 0x000000190500720c */ /* 0x000fe20003f44070 */
[----:B------:R-:W-:Y:S01]  /*cb80*/  @!P3 IMAD.IADD R27, R27, 0x1, -R5 ;  /* 0x000000011b1bb824 */ /* 0x000fe200078e0a05 */
[----:B------:R-:W-:Y:S01]  /*cb90*/  IABS R12, R12 ;  /* 0x0000000c000c7213 */ /* 0x000fe20000000000 */
[----:B------:R-:W-:Y:S01]  /*cba0*/  IMAD.MOV R9, RZ, RZ, -R11 ;  /* 0x000000ffff097224 */ /* 0x000fe200078e0a0b */
[C---:B------:R-:W-:Y:S01]  /*cbb0*/  ISETP.GT.U32.AND P3, PT, R5.reuse, R24, PT ;  /* 0x000000180500720c */ /* 0x040fe20003f64070 */
[----:B------:R-:W-:Y:S01]  /*cbc0*/  @!P0 IMAD.IADD R20, R20, 0x1, -R5 ;  /* 0x0000000114148824 */ /* 0x000fe200078e0a05 */
[----:B------:R-:W-:Y:S01]  /*cbd0*/  LOP3.LUT R11, R6, 0xa2, RZ, 0xfc, !PT ;  /* 0x000000a2060b7812 */ /* 0x000fe200078efcff */
[----:B------:R-:W-:Y:S02]  /*cbe0*/  IMAD R16, R5, R9, R16 ;  /* 0x0000000905107224 */ /* 0x000fe400078e0210 */
[----:B------:R-:W-:Y:S01]  /*cbf0*/  IMAD.HI.U32 R9, R7, R12, RZ ;  /* 0x0000000c07097227 */ /* 0x000fe200078e00ff */
[----:B------:R-:W-:-:S03]  /*cc00*/  ISETP.GT.U32.AND P0, PT, R5, R21, PT ;  /* 0x000000150500720c */ /* 0x000fc60003f04070 */
[--C-:B------:R-:W-:Y:S02]  /*cc10*/  @!P1 IMAD.IADD R19, R19, 0x1, -R5.reuse ;  /* 0x0000000113139824 */ /* 0x100fe400078e0a05 */
[--C-:B------:R-:W-:Y:S01]  /*cc20*/  @!P4 IMAD.IADD R28, R28, 0x1, -R5.reuse ;  /* 0x000000011c1cc824 */ /* 0x100fe200078e0a05 */
[C---:B------:R-:W-:Y:S01]  /*cc30*/  ISETP.GT.U32.AND P4, PT, R5.reuse, R22, PT ;  /* 0x000000160500720c */ /* 0x040fe20003f84070 */
[----:B------:R-:W-:Y:S01]  /*cc40*/  @!P6 IMAD.IADD R26, R26, 0x1, -R5 ;  /* 0x000000011a1ae824 */ /* 0x000fe200078e0a05 */
[----:B------:R-:W-:Y:S01]  /*cc50*/  IABS R11, R11 ;  /* 0x0000000b000b7213 */ /* 0x000fe20000000000 */
[----:B------:R-:W-:Y:S01]  /*cc60*/  IMAD.MOV R9, RZ, RZ, -R9 ;  /* 0x000000ffff097224 */ /* 0x000fe200078e0a09 */
[C---:B------:R-:W-:Y:S02]  /*cc70*/  ISETP.GT.U32.AND P6, PT, R5.reuse, R20, PT ;  /* 0x000000140500720c */ /* 0x040fe40003fc4070 */
[----:B------:R-:W-:Y:S01]  /*cc80*/  ISETP.GT.U32.AND P1, PT, R5, R19, PT ;  /* 0x000000130500720c */ /* 0x000fe20003f24070 */
[----:B------:R-:W-:Y:S01]  /*cc90*/  @!P2 IMAD.IADD R25, R25, 0x1, -R5 ;  /* 0x000000011919a824 */ /* 0x000fe200078e0a05 */
[C---:B------:R-:W-:Y:S01]  /*cca0*/  ISETP.GT.U32.AND P2, PT, R5.reuse, R18, PT ;  /* 0x000000120500720c */ /* 0x040fe20003f44070 */
[----:B------:R-:W-:-:S02]  /*ccb0*/  IMAD R12, R5, R9, R12 ;  /* 0x00000009050c7224 */ /* 0x000fc400078e020c */
[----:B------:R-:W-:Y:S01]  /*ccc0*/  @!P3 IMAD.IADD R24, R24, 0x1, -R5 ;  /* 0x000000011818b824 */ /* 0x000fe200078e0a05 */
[----:B------:R-:W-:Y:S01]  /*ccd0*/  ISETP.GT.U32.AND P3, PT, R5, R17, PT ;  /* 0x000000110500720c */ /* 0x000fe20003f64070 */
[----:B------:R-:W-:-:S04]  /*cce0*/  IMAD.HI.U32 R9, R7, R11, RZ ;  /* 0x0000000b07097227 */ /* 0x000fc800078e00ff */
[----:B------:R-:W-:Y:S02]  /*ccf0*/  IMAD.MOV R9, RZ, RZ, -R9 ;  /* 0x000000ffff097224 */ /* 0x000fe400078e0a09 */
[--C-:B------:R-:W-:Y:S01]  /*cd00*/  @!P4 IMAD.IADD R22, R22, 0x1, -R5.reuse ;  /* 0x000000011616c824 */ /* 0x100fe200078e0a05 */
[----:B------:R-:W-:Y:S01]  /*cd10*/  ISETP.GT.U32.AND P4, PT, R5, R16, PT ;  /* 0x000000100500720c */ /* 0x000fe20003f84070 */
[----:B------:R-:W-:Y:S01]  /*cd20*/  @!P0 IMAD.IADD R21, R21, 0x1, -R5 ;  /* 0x0000000115158824 */ /* 0x000fe200078e0a05 */
[C---:B------:R-:W-:Y:S01]  /*cd30*/  ISETP.GT.U32.AND P0, PT, R5.reuse, R15, PT ;  /* 0x0000000f0500720c */ /* 0x040fe20003f04070 */
[C---:B------:R-:W-:Y:S02]  /*cd40*/  IMAD R11, R5.reuse, R9, R11 ;  /* 0x00000009050b7224 */ /* 0x040fe400078e020b */
[--C-:B------:R-:W-:Y:S01]  /*cd50*/  @!P6 IMAD.IADD R20, R20, 0x1, -R5.reuse ;  /* 0x000000011414e824 */ /* 0x100fe200078e0a05 */
[----:B------:R-:W-:Y:S01]  /*cd60*/  ISETP.GT.U32.AND P6, PT, R5, R14, PT ;  /* 0x0000000e0500720c */ /* 0x000fe20003fc4070 */
        /* <DEDUP_REMOVED lines=19> */
[----:B------:R-:W-:-:S02]  /*cea0*/  ISETP.GT.U32.AND P4, PT, R5, R70, PT ;  /* 0x000000460500720c */ /* 0x000fc40003f84070 */
[----:B------:R-:W-:-:S03]  /*ceb0*/  ISETP.GT.U32.AND P0, PT, R5, R11, PT ;  /* 0x0000000b0500720c */ /* 0x000fc60003f04070 */
[--C-:B------:R-:W-:Y:S01]  /*cec0*/  @!P1 IMAD.IADD R15, R15, 0x1, -R5.reuse ;  /* 0x000000010f0f9824 */ /* 0x100fe200078e0a05 */
[----:B------:R-:W-:Y:S01]  /*ced0*/  ISETP.GE.AND P1, PT, R6, RZ, PT ;  /* 0x000000ff0600720c */ /* 0x000fe20003f26270 */
[--C-:B------:R-:W-:Y:S01]  /*cee0*/  @!P2 IMAD.IADD R14, R14, 0x1, -R5.reuse ;  /* 0x000000010e0ea824 */ /* 0x100fe200078e0a05 */
[----:B------:R-:W-:Y:S01]  /*cef0*/  ISETP.GE.AND P2, PT, R69, RZ, PT ;  /* 0x000000ff4500720c */ /* 0x000fe20003f46270 */
[--C-:B------:R-:W-:Y:S01]  /*cf00*/  @!P3 IMAD.IADD R12, R12, 0x1, -R5.reuse ;  /* 0x000000010c0cb824 */ /* 0x100fe200078e0a05 */
[----:B----4-:R-:W-:Y:S01]  /*cf10*/  ISETP.GE.AND P3, PT, R75, RZ, PT ;  /* 0x000000ff4b00720c */ /* 0x010fe20003f66270 */
[----:B------:R-:W4:Y:S02]  /*cf20*/  LDL.LU R69, [R1+0xb0] ;  /* 0x0000b00001457983 */ /* 0x000f240000300800 */
[--C-:B------:R-:W-:Y:S02]  /*cf30*/  @!P4 IMAD.IADD R70, R70, 0x1, -R5.reuse ;  /* 0x000000014646c824 */ /* 0x100fe400078e0a05 */
[----:B------:R-:W-:Y:S01]  /*cf40*/  @!P0 IMAD.IADD R11, R11, 0x1, -R5 ;  /* 0x000000010b0b8824 */ /* 0x000fe200078e0a05 */
[----:B------:R-:W3:Y:S01]  /*cf50*/  LDL.LU R75, [R1+0xb4] ;  /* 0x0000b400014b7983 */ /* 0x000ee20000300800 */
[----:B------:R-:W-:Y:S01]  /*cf60*/  IMAD.MOV.U32 R10, RZ, RZ, R23 ;  /* 0x000000ffff0a7224 */ /* 0x000fe200078e0017 */
[----:B--2---:R-:W-:Y:S01]  /*cf70*/  ISETP.GE.AND P0, PT, R73, RZ, PT ;  /* 0x000000ff4900720c */ /* 0x004fe20003f06270 */
[----:B------:R-:W-:Y:S01]  /*cf80*/  @!P1 IMAD.MOV R68, RZ, RZ, -R68 ;  /* 0x000000ffff449224 */ /* 0x000fe200078e0a44 */
[----:B------:R-:W2:Y:S01]  /*cf90*/  LDL.LU R73, [R1+0xb8] ;  /* 0x0000b80001497983 */ /* 0x000ea20000300800 */
[----:B------:R-:W-:Y:S01]  /*cfa0*/  ISETP.GE.AND P4, PT, R2, RZ, PT ;  /* 0x000000ff0200720c */ /* 0x000fe20003f86270 */
[----:B------:R-:W-:Y:S01]  /*cfb0*/  @!P2 IMAD.MOV R10, RZ, RZ, -R10 ;  /* 0x000000ffff0aa224 */ /* 0x000fe200078e0a0a */
[----:B------:R-:W-:Y:S01]  /*cfc0*/  ISETP.GE.AND P1, PT, R71, RZ, PT ;  /* 0x000000ff4700720c */ /* 0x000fe20003f26270 */
[----:B------:R0:W-:Y:S01]  /*cfd0*/  STL [R1+0xd68], R70 ;  /* 0x000d684601007387 */ /* 0x0001e20000100800 */
[----:B------:R-:W-:Y:S01]  /*cfe0*/  ISETP.GE.AND P2, PT, R67, RZ, PT ;  /* 0x000000ff4300720c */ /* 0x000fe20003f46270 */
[----:B------:R-:W-:-:S02]  /*cff0*/  @!P3 IMAD.MOV R4, RZ, RZ, -R4 ;  /* 0x000000ffff04b224 */ /* 0x000fc400078e0a04 */
[----:B------:R-:W4:Y:S01]  /*d000*/  LDL.LU R2, [R1+0xbc] ;  /* 0x0000bc0001027983 */ /* 0x000f220000300800 */
[----:B------:R-:W-:-:S03]  /*d010*/  ISETP.GE.AND P3, PT, R0, RZ, PT ;  /* 0x000000ff0000720c */ /* 0x000fc60003f66270 */
[----:B------:R-:W4:Y:S04]  /*d020*/  LDL.LU R71, [R1+0xc0] ;  /* 0x0000c00001477983 */ /* 0x000f280000300800 */
[----:B------:R-:W4:Y:S04]  /*d030*/  LDL.LU R67, [R1+0xc4] ;  /* 0x0000c40001437983 */ /* 0x000f280000300800 */
[----:B------:R-:W4:Y:S04]  /*d040*/  LDL.LU R0, [R1+0xc8] ;  /* 0x0000c80001007983 */ /* 0x000f280000300800 */
[----:B------:R-:W4:Y:S01]  /*d050*/  LDL.LU R23, [R1] ;  /* 0x0000000001177983 */ /* 0x000f220000300800 */
[----:B------:R-:W-:Y:S01]  /*d060*/  @!P0 IMAD.MOV R3, RZ, RZ, -R3 ;  /* 0x000000ffff038224 */ /* 0x000fe200078e0a03 */
[----:B------:R-:W-:-:S02]  /*d070*/  ISETP.GE.AND P0, PT, R77, RZ, PT ;  /* 0x000000ff4d00720c */ /* 0x000fc40003f06270 */
[----:B------:R-:W4:Y:S01]  /*d080*/  LDL.LU R77, [R1+0xcc] ;  /* 0x0000cc00014d7983 */ /* 0x000f220000300800 */
[----:B------:R-:W-:Y:S02]  /*d090*/  @!P1 IMAD.MOV R93, RZ, RZ, -R93 ;  /* 0x000000ffff5d9224 */ /* 0x000fe400078e0a5d */
[----:B------:R-:W-:Y:S02]  /*d0a0*/  @!P2 IMAD.MOV R92, RZ, RZ, -R92 ;  /* 0x000000ffff5ca224 */ /* 0x000fe400078e0a5c */
[----:B------:R-:W-:-:S06]  /*d0b0*/  @!P3 IMAD.MOV R91, RZ, RZ, -R91 ;  /* 0x000000ffff5bb224 */ /* 0x000fcc00078e0a5b */
[----:B------:R-:W-:Y:S01]  /*d0c0*/  @!P0 IMAD.MOV R90, RZ, RZ, -R90 ;  /* 0x000000ffff5a8224 */ /* 0x000fe200078e0a5a */
[----:B---3--:R-:W-:Y:S02]  /*d0d0*/  ISETP.GE.AND P1, PT, R75, RZ, PT ;  /* 0x000000ff4b00720c */ /* 0x008fe40003f26270 */
[----:B--2---:R-:W-:Y:S02]  /*d0e0*/  ISETP.GE.AND P2, PT, R73, RZ, PT ;  /* 0x000000ff4900720c */ /* 0x004fe40003f46270 */
[----:B----4-:R-:W-:-:S09]  /*d0f0*/  ISETP.GE.AND P3, PT, R2, RZ, PT ;  /* 0x000000ff0200720c */ /* 0x010fd20003f66270 */
[----:B------:R-:W-:Y:S02]  /*d100*/  @!P1 IMAD.MOV R88, RZ, RZ, -R88 ;  /* 0x000000ffff589224 */ /* 0x000fe400078e0a58 */
[----:B------:R-:W-:Y:S01]  /*d110*/  @!P4 IMAD.MOV R23, RZ, RZ, -R23 ;  /* 0x000000ffff17c224 */ /* 0x000fe200078e0a17 */
[----:B------:R-:W-:Y:S02]  /*d120*/  ISETP.GE.AND P4, PT, R69, RZ, PT ;  /* 0x000000ff4500720c */ /* 0x000fe40003f86270 */
[----:B------:R-:W2:Y:S04]  /*d130*/  LDL.LU R69, [R1+0xd0] ;  /* 0x0000d00001457983 */ /* 0x000ea80000300800 */
[----:B------:R-:W3:Y:S04]  /*d140*/  LDL.LU R75, [R1+0xd4] ;  /* 0x0000d400014b7983 */ /* 0x000ee80000300800 */
[----:B------:R-:W4:Y:S01]  /*d150*/  LDL.LU R73, [R1+0xd8] ;  /* 0x0000d80001497983 */ /* 0x000f220000300800 */
[----:B------:R-:W-:-:S02]  /*d160*/  ISETP.GE.AND P0, PT, R71, RZ, PT ;  /* 0x000000ff4700720c */ /* 0x000fc40003f06270 */
[----:B------:R-:W-:Y:S01]  /*d170*/  @!P4 IMAD.MOV R89, RZ, RZ, -R89 ;  /* 0x000000ffff59c224 */ /* 0x000fe200078e0a59 */
[----:B------:R-:W4:Y:S01]  /*d180*/  LDL.LU R2, [R1+0x170] ;  /* 0x0001700001027983 */ /* 0x000f220000300800 */
[----:B------:R-:W-:Y:S01]  /*d190*/  ISETP.GE.AND P4, PT, R67, RZ, PT ;  /* 0x000000ff4300720c */ /* 0x000fe20003f86270 */
[----:B------:R-:W-:Y:S01]  /*d1a0*/  @!P2 IMAD.MOV R87, RZ, RZ, -R87 ;  /* 0x000000ffff57a224 */ /* 0x000fe200078e0a57 */
[----:B------:R-:W-:Y:S01]  /*d1b0*/  ISETP.GE.AND P1, PT, R0, RZ, PT ;  /* 0x000000ff0000720c */ /* 0x000fe20003f26270 */
[----:B------:R-:W4:Y:S01]  /*d1c0*/  LDL.LU R71, [R1+0x174] ;  /* 0x0001740001477983 */ /* 0x000f220000300800 */
[----:B------:R-:W-:-:S03]  /*d1d0*/  ISETP.GE.AND P2, PT, R77, RZ, PT ;  /* 0x000000ff4d00720c */ /* 0x000fc60003f46270 */
[----:B------:R-:W4:Y:S04]  /*d1e0*/  LDL.LU R67, [R1+0x178] ;  /* 0x0001780001437983 */ /* 0x000f280000300800 */
[----:B------:R-:W4:Y:S04]  /*d1f0*/  LDL.LU R0, [R1+0x17c] ;  /* 0x00017c0001007983 */ /* 0x000f280000300800 */
[----:B------:R-:W4:Y:S01]  /*d200*/  LDL.LU R77, [R1+0x180] ;  /* 0x00018000014d7983 */ /* 0x000f220000300800 */
[----:B------:R-:W-:Y:S02]  /*d210*/  @!P3 IMAD.MOV R86, RZ, RZ, -R86 ;  /* 0x000000ffff56b224 */ /* 0x000fe400078e0a56 */
[----:B------:R-:W-:-:S02]  /*d220*/  @!P0 IMAD.MOV R85, RZ, RZ, -R85 ;  /* 0x000000ffff558224 */ /* 0x000fc400078e0a55 */
[----:B------:R-:W-:Y:S02]  /*d230*/  @!P4 IMAD.MOV R84, RZ, RZ, -R84 ;  /* 0x000000ffff54c224 */ /* 0x000fe400078e0a54 */
[----:B------:R-:W-:Y:S02]  /*d240*/  @!P1 IMAD.MOV R83, RZ, RZ, -R83 ;  /* 0x000000ffff539224 */ /* 0x000fe400078e0a53 */
[----:B------:R-:W-:Y:S01]  /*d250*/  @!P2 IMAD.MOV R82, RZ, RZ, -R82 ;  /* 0x000000ffff52a224 */ /* 0x000fe200078e0a52 */
[----:B--2---:R-:W-:Y:S02]  /*d260*/  ISETP.GE.AND P3, PT, R69, RZ, PT ;  /* 0x000000ff4500720c */ /* 0x004fe40003f66270 */
[----:B------:R-:W2:Y:S01]  /*d270*/  LDL.LU R69, [R1+0x198] ;  /* 0x0001980001457983 */ /* 0x000ea20000300800 */
[----:B---3--:R-:W-:-:S03]  /*d280*/  ISETP.GE.AND P0, PT, R75, RZ, PT ;  /* 0x000000ff4b00720c */ /* 0x008fc60003f06270 */
[----:B------:R-:W3:Y:S01]  /*d290*/  LDL.LU R75, [R1+0x1a0] ;  /* 0x0001a000014b7983 */ /* 0x000ee20000300800 */
[----:B----4-:R-:W-:-:S03]  /*d2a0*/  ISETP.GE.AND P4, PT, R73, RZ, PT ;  /* 0x000000ff4900720c */ /* 0x010fc60003f86270 */
[----:B0-----:R-:W4:Y:S01]  /*d2b0*/  LDL.LU R70, [R1+0x1a8] ;  /* 0x0001a80001467983 */ /* 0x001f220000300800 */
[----:B------:R-:W-:Y:S02]  /*d2c0*/  ISETP.GE.AND P1, PT, R2, RZ, PT ;  /* 0x000000ff0200720c */ /* 0x000fe40003f26270 */
[----:B------:R-:W-:Y:S01]  /*d2d0*/  @!P3 IMAD.MOV R81, RZ, RZ, -R81 ;  /* 0x000000ffff51b224 */ /* 0x000fe200078e0a51 */
[----:B------:R-:W3:Y:S01]  /*d2e0*/  LDL.LU R73, [R1+0x1b0] ;  /* 0x0001b00001497983 */ /* 0x000ee20000300800 */
[----:B------:R-:W-:Y:S01]  /*d2f0*/  ISETP.GE.AND P2, PT, R71, RZ, PT ;  /* 0x000000ff4700720c */ /* 0x000fe20003f46270 */
[----:B------:R-:W-:Y:S02]  /*d300*/  @!P0 IMAD.MOV R80, RZ, RZ, -R80 ;  /* 0x000000ffff508224 */ /* 0x000fe400078e0a50 */
[----:B------:R-:W3:Y:S01]  /*d310*/  LDL.LU R2, [R1+0x1b4] ;  /* 0x0001b40001027983 */ /* 0x000ee20000300800 */
[----:B------:R-:W-:Y:S01]  /*d320*/  ISETP.GE.AND P3, PT, R67, RZ, PT ;  /* 0x000000ff4300720c */ /* 0x000fe20003f66270 */
[----:B------:R-:W-:-:S02]  /*d330*/  @!P4 IMAD.MOV R79, RZ, RZ, -R79 ;  /* 0x000000ffff4fc224 */ /* 0x000fc400078e0a4f */
[----:B------:R-:W3:Y:S01]  /*d340*/  LDL.LU R71, [R1+0x1cc] ;  /* 0x0001cc0001477983 */ /* 0x000ee20000300800 */
[----:B------:R-:W-:-:S03]  /*d350*/  ISETP.GE.AND P0, PT, R0, RZ, PT ;  /* 0x000000ff0000720c */ /* 0x000fc60003f06270 */
[----:B------:R-:W3:Y:S01]  /*d360*/  LDL.LU R67, [R1+0x1d0] ;  /* 0x0001d00001437983 */ /* 0x000ee20000300800 */
[----:B------:R-:W-:-:S03]  /*d370*/  ISETP.GE.AND P4, PT, R77, RZ, PT ;  /* 0x000000ff4d00720c */ /* 0x000fc60003f86270 */
[----:B------:R-:W3:Y:S04]  /*d380*/  LDL.LU R0, [R1+0x1d4] ;  /* 0x0001d40001007983 */ /* 0x000ee80000300800 */
[----:B------:R-:W3:Y:S01]  /*d390*/  LDL.LU R77, [R1+0xe9c] ;  /* 0x000e9c00014d7983 */ /* 0x000ee20000300800 */
[----:B------:R-:W-:Y:S01]  /*d3a0*/  @!P1 IMAD.MOV R78, RZ, RZ, -R78 ;  /* 0x000000ffff4e9224 */ /* 0x000fe200078e0a4e */
[----:B--2---:R-:W-:Y:S02]  /*d3b0*/  ISETP.GE.AND P1, PT, R69, RZ, PT ;  /* 0x000000ff4500720c */ /* 0x004fe40003f26270 */
[----:B------:R-:W2:Y:S01]  /*d3c0*/  LDL.LU R69, [R1+0x1e0] ;  /* 0x0001e00001457983 */ /* 0x000ea20000300800 */
[----:B---3--:R-:W-:Y:S01]  /*d3d0*/  @!P2 IMAD.MOV R77, RZ, RZ, -R77 ;  /* 0x000000ffff4da224 */ /* 0x008fe200078e0a4d */
[----:B------:R-:W-:-:S02]  /*d3e0*/  ISETP.GE.AND P2, PT, R75, RZ, PT ;  /* 0x000000ff4b00720c */ /* 0x000fc40003f46270 */
[----:B------:R-:W3:Y:S01]  /*d3f0*/  LDL.LU R75, [R1+0xe98] ;  /* 0x000e9800014b7983 */ /* 0x000ee20000300800 */
[----:B------:R-:W-:Y:S01]  /*d400*/  @!P3 IMAD.MOV R76, RZ, RZ, -R76 ;  /* 0x000000ffff4cb224 */ /* 0x000fe200078e0a4c */
[----:B----4-:R-:W-:Y:S02]  /*d410*/  ISETP.GE.AND P3, PT, R70, RZ, PT ;  /* 0x000000ff4600720c */ /* 0x010fe40003f66270 */
[----:B------:R-:W4:Y:S01]  /*d420*/  LDL.LU R70, [R1+0x208] ;  /* 0x0002080001467983 */ /* 0x000f220000300800 */
[----:B---3--:R-:W-:Y:S01]  /*d430*/  @!P0 IMAD.MOV R75, RZ, RZ, -R75 ;  /* 0x000000ffff4b8224 */ /* 0x008fe200078e0a4b */
[----:B------:R-:W-:Y:S02]  /*d440*/  ISETP.GE.AND P0, PT, R73, RZ, PT ;  /* 0x000000ff4900720c */ /* 0x000fe40003f06270 */
[----:B------:R-:W3:Y:S01]  /*d450*/  LDL.LU R73, [R1+0xe94] ;  /* 0x000e940001497983 */ /* 0x000ee20000300800 */
[----:B------:R-:W-:Y:S01]  /*d460*/  @!P4 IMAD.MOV R74, RZ, RZ, -R74 ;  /* 0x000000ffff4ac224 */ /* 0x000fe200078e0a4a */
[----:B------:R-:W-:-:S02]  /*d470*/  ISETP.GE.AND P4, PT, R2, RZ, PT ;  /* 0x000000ff0200720c */ /* 0x000fc40003f86270 */
[----:B------:R-:W2:Y:S01]  /*d480*/  LDL.LU R2, [R1+0x20c] ;  /* 0x00020c0001027983 */ /* 0x000ea20000300800 */
[----:B---3--:R-:W-:Y:S01]  /*d490*/  @!P1 IMAD.MOV R73, RZ, RZ, -R73 ;  /* 0x000000ffff499224 */ /* 0x008fe200078e0a49 */
[----:B------:R-:W-:Y:S02]  /*d4a0*/  ISETP.GE.AND P1, PT, R71, RZ, PT ;  /* 0x000000ff4700720c */ /* 0x000fe40003f26270 */
[----:B------:R-:W3:Y:S01]  /*d4b0*/  LDL.LU R71, [R1+0xe90] ;  /* 0x000e900001477983 */ /* 0x000ee20000300800 */
[----:B------:R-:W-:Y:S01]  /*d4c0*/  @!P2 IMAD.MOV R72, RZ, RZ, -R72 ;  /* 0x000000ffff48a224 */ /* 0x000fe200078e0a48 */
[----:B------:R-:W-:Y:S02]  /*d4d0*/  ISETP.GE.AND P2, PT, R67, RZ, PT ;  /* 0x000000ff4300720c */ /* 0x000fe40003f46270 */
[----:B------:R-:W2:Y:S01]  /*d4e0*/  LDL.LU R67, [R1+0xe8c] ;  /* 0x000e8c0001437983 */ /* 0x000ea20000300800 */
[----:B---3--:R-:W-:-:S05]  /*d4f0*/  @!P3 IMAD.MOV R71, RZ, RZ, -R71 ;  /* 0x000000ffff47b224 */ /* 0x008fca00078e0a47 */
[----:B------:R0:W-:Y:S04]  /*d500*/  STL [R1+0xd70], R71 ;  /* 0x000d704701007387 */ /* 0x0001e80000100800 */
[----:B0-----:R-:W3:Y:S01]  /*d510*/  LDL.LU R71, [R1+0x1d8] ;  /* 0x0001d80001477983 */ /* 0x001ee20000300800 */
[----:B--2---:R-:W-:Y:S01]  /*d520*/  @!P0 IMAD.MOV R67, RZ, RZ, -R67 ;  /* 0x000000ffff438224 */ /* 0x004fe200078e0a43 */
[----:B------:R-:W-:Y:S01]  /*d530*/  ISETP.GE.AND P3, PT, R0, RZ, PT ;  /* 0x000000ff0000720c */ /* 0x000fe20003f66270 */
[----:B------:R-:W-:Y:S01]  /*d540*/  @!P1 IMAD.MOV R65, RZ, RZ, -R65 ;  /* 0x000000ffff419224 */ /* 0x000fe200078e0a41 */
[----:B------:R-:W2:Y:S01]  /*d550*/  LDL.LU R0, [R1+0xe88] ;  /* 0x000e880001007983 */ /* 0x000ea20000300800 */
[----:B------:R-:W-:Y:S01]  /*d560*/  @!P4 IMAD.MOV R66, RZ, RZ, -R66 ;  /* 0x000000ffff42c224 */ /* 0x000fe200078e0a42 */
[----:B------:R-:W-:-:S02]  /*d570*/  ISETP.GE.AND P4, PT, R69, RZ, PT ;  /* 0x000000ff4500720c */ /* 0x000fc40003f86270 */
[----:B------:R0:W-:Y:S01]  /*d580*/  STL [R1+0xd74], R67 ;  /* 0x000d744301007387 */ /* 0x0001e20000100800 */
[----:B------:R-:W-:Y:S01]  /*d590*/  @!P2 IMAD.MOV R64, RZ, RZ, -R64 ;  /* 0x000000ffff40a224 */ /* 0x000fe200078e0a40 */
[----:B----4-:R-:W-:Y:S02]  /*d5a0*/  ISETP.GE.AND P1, PT, R70, RZ, PT ;  /* 0x000000ff4600720c */ /* 0x010fe40003f26270 */
[----:B0-----:R-:W4:Y:S01]  /*d5b0*/  LDL.LU R67, [R1+0x218] ;  /* 0x0002180001437983 */ /* 0x001f220000300800 */
[----:B---3--:R-:W-:-:S03]  /*d5c0*/  ISETP.GE.AND P0, PT, R71, RZ, PT ;  /* 0x000000ff4700720c */ /* 0x008fc60003f06270 */
[----:B------:R-:W3:Y:S04]  /*d5d0*/  LDL.LU R71, [R1+0x21c] ;  /* 0x00021c0001477983 */ /* 0x000ee80000300800 */
[----:B------:R-:W2:Y:S04]  /*d5e0*/  LDL.LU R69, [R1+0x220] ;  /* 0x0002200001457983 */ /* 0x000ea80000300800 */
[----:B------:R0:W-:Y:S04]  /*d5f0*/  STL [R1+0xd7c], R65 ;  /* 0x000d7c4101007387 */ /* 0x0001e80000100800 */
[----:B0-----:R-:W2:Y:S04]  /*d600*/  LDL.LU R65, [R1+0x214] ;  /* 0x0002140001417983 */ /* 0x001ea80000300800 */
[----:B------:R-:W2:Y:S04]  /*d610*/  LDL.LU R70, [R1+0x224] ;  /* 0x0002240001467983 */ /* 0x000ea80000300800 */
[----:B------:R0:W-:Y:S04]  /*d620*/  STL [R1+0xd80], R64 ;  /* 0x000d804001007387 */ /* 0x0001e80000100800 */
[----:B0-----:R-:W2:Y:S01]  /*d630*/  LDL.LU R64, [R1+0x210] ;  /* 0x0002100001407983 */ /* 0x001ea20000300800 */
[----:B------:R-:W-:Y:S01]  /*d640*/  ISETP.GE.AND P2, PT, R2, RZ, PT ;  /* 0x000000ff0200720c */ /* 0x000fe20003f46270 */
[----:B------:R-:W-:-:S02]  /*d650*/  @!P3 IMAD.MOV R63, RZ, RZ, -R63 ;  /* 0x000000ffff3fb224 */ /* 0x000fc400078e0a3f */
[----:B------:R-:W2:Y:S01]  /*d660*/  LDL.LU R2, [R1+0x228] ;  /* 0x0002280001027983 */ /* 0x000ea20000300800 */
[----:B------:R-:W-:-:S03]  /*d670*/  @!P4 IMAD.MOV R61, RZ, RZ, -R61 ;  /* 0x000000ffff3dc224 */ /* 0x000fc600078e0a3d */
[----:B------:R0:W-:Y:S01]  /*d680*/  STL [R1+0xd88], R63 ;  /* 0x000d883f01007387 */ /* 0x0001e20000100800 */
[----:B------:R-:W-:Y:S02]  /*d690*/  @!P0 IMAD.MOV R62, RZ, RZ, -R62 ;  /* 0x000000ffff3e8224 */ /* 0x000fe400078e0a3e */
[----:B------:R-:W-:Y:S01]  /*d6a0*/  @!P1 IMAD.MOV R60, RZ, RZ, -R60 ;  /* 0x000000ffff3c9224 */ /* 0x000fe200078e0a3c */
[----:B----4-:R-:W-:Y:S02]  /*d6b0*/  ISETP.GE.AND P4, PT, R67, RZ, PT ;  /* 0x000000ff4300720c */ /* 0x010fe40003f86270 */
[----:B------:R-:W-:Y:S01]  /*d6c0*/  @!P2 IMAD.MOV R59, RZ, RZ, -R59 ;  /* 0x000000ffff3ba224 */ /* 0x000fe200078e0a3b */
[----:B---3--:R-:W-:Y:S02]  /*d6d0*/  ISETP.GE.AND P1, PT, R71, RZ, PT ;  /* 0x000000ff4700720c */ /* 0x008fe40003f26270 */
[----:B--2---:R-:W-:Y:S02]  /*d6e0*/  ISETP.GE.AND P2, PT, R69, RZ, PT ;  /* 0x000000ff4500720c */ /* 0x004fe40003f46270 */
[----:B------:R-:W-:-:S02]  /*d6f0*/  ISETP.GE.AND P0, PT, R65, RZ, PT ;  /* 0x000000ff4100720c */ /* 0x000fc40003f06270 */
[----:B------:R-:W-:Y:S02]  /*d700*/  ISETP.GE.AND P3, PT, R64, RZ, PT ;  /* 0x000000ff4000720c */ /* 0x000fe40003f66270 */
[----:B------:R-:W2:Y:S04]  /*d710*/  LDL.LU R64, [R1+0x1f4] ;  /* 0x0001f40001407983 */ /* 0x000ea80000300800 */
[----:B------:R-:W3:Y:S04]  /*d720*/  LDL.LU R65, [R1+0x1f8] ;  /* 0x0001f80001417983 */ /* 0x000ee80000300800 */
[----:B------:R-:W-:Y:S04]  /*d730*/  STL [R1+0xd8c], R61 ;  /* 0x000d8c3d01007387 */ /* 0x000fe80000100800 */
[----:B------:R-:W4:Y:S04]  /*d740*/  LDL.LU R67, [R1+0x1fc] ;  /* 0x0001fc0001437983 */ /* 0x000f280000300800 */
[----:B------:R-:W-:Y:S04]  /*d750*/  STL [R1+0xd94], R60 ;  /* 0x000d943c01007387 */ /* 0x000fe80000100800 */
[----:B------:R-:W4:Y:S04]  /*d760*/  LDL.LU R71, [R1+0x200] ;  /* 0x0002000001477983 */ /* 0x000f280000300800 */
[----:B------:R-:W-:Y:S04]  /*d770*/  STL [R1+0xd98], R59 ;  /* 0x000d983b01007387 */ /* 0x000fe80000100800 */
[----:B------:R-:W4:Y:S01]  /*d780*/  LDL.LU R69, [R1+0x204] ;  /* 0x0002040001457983 */ /* 0x000f220000300800 */
[----:B------:R-:W-:Y:S01]  /*d790*/  @!P3 IMAD.MOV R58, RZ, RZ, -R58 ;  /* 0x000000ffff3ab224 */ /* 0x000fe200078e0a3a */
[----:B------:R-:W-:-:S02]  /*d7a0*/  ISETP.GE.AND P3, PT, R70, RZ, PT ;  /* 0x000000ff4600720c */ /* 0x000fc40003f66270 */
[----:B------:R-:W4:Y:S01]  /*d7b0*/  LDL.LU R70, [R1+0x1dc] ;  /* 0x0001dc0001467983 */ /* 0x000f220000300800 */
[----:B------:R-:W-:Y:S01]  /*d7c0*/  @!P0 IMAD.MOV R57, RZ, RZ, -R57 ;  /* 0x000000ffff398224 */ /* 0x000fe200078e0a39 */
[----:B------:R-:W-:Y:S01]  /*d7d0*/  ISETP.GE.AND P0, PT, R2, RZ, PT ;  /* 0x000000ff0200720c */ /* 0x000fe20003f06270 */
[----:B------:R-:W-:-:S03]  /*d7e0*/  @!P4 IMAD.MOV R56, RZ, RZ, -R56 ;  /* 0x000000ffff38c224 */ /* 0x000fc600078e0a38 */
[----:B------:R-:W-:Y:S01]  /*d7f0*/  STL [R1+0xda0], R57 ;  /* 0x000da03901007387 */ /* 0x000fe20000100800 */
[----:B------:R-:W-:-:S03]  /*d800*/  @!P1 IMAD.MOV R55, RZ, RZ, -R55 ;  /* 0x000000ffff379224 */ /* 0x000fc600078e0a37 */
[----:B------:R-:W4:Y:S01]  /*d810*/  LDL.LU R2, [R1+0x1e4] ;  /* 0x0001e40001027983 */ /* 0x000f220000300800 */
[----:B------:R-:W-:-:S03]  /*d820*/  @!P3 IMAD.MOV R53, RZ, RZ, -R53 ;  /* 0x000000ffff35b224 */ /* 0x000fc600078e0a35 */
[----:B------:R-:W-:Y:S04]  /*d830*/  STL [R1+0xda4], R56 ;  /* 0x000da43801007387 */ /* 0x000fe80000100800 */
[----:B0-----:R-:W4:Y:S01]  /*d840*/  LDL.LU R63, [R1+0x1e8] ;  /* 0x0001e800013f7983 */ /* 0x001f220000300800 */
[----:B------:R-:W-:-:S03]  /*d850*/  @!P0 IMAD.MOV R52, RZ, RZ, -R52 ;  /* 0x000000ffff348224 */ /* 0x000fc600078e0a34 */
[----:B------:R-:W-:Y:S01]  /*d860*/  STL [R1+0xdac], R55 ;  /* 0x000dac3701007387 */ /* 0x000fe20000100800 */
[----:B------:R-:W-:Y:S01]  /*d870*/  @!P2 IMAD.MOV R54, RZ, RZ, -R54 ;  /* 0x000000ffff36a224 */ /* 0x000fe200078e0a36 */
[----:B--2---:R-:W-:Y:S02]  /*d880*/  ISETP.GE.AND P4, PT, R64, RZ, PT ;  /* 0x000000ff4000720c */ /* 0x004fe40003f86270 */
[----:B------:R-:W2:Y:S01]  /*d890*/  LDL.LU R64, [R1+0x1ec] ;  /* 0x0001ec0001407983 */ /* 0x000ea20000300800 */
[----:B---3--:R-:W-:-:S03]  /*d8a0*/  ISETP.GE.AND P1, PT, R65, RZ, PT ;  /* 0x000000ff4100720c */ /* 0x008fc60003f26270 */
[----:B------:R-:W3:Y:S04]  /*d8b0*/  LDL.LU R65, [R1+0x1f0] ;  /* 0x0001f00001417983 */ /* 0x000ee80000300800 */
[----:B------:R-:W-:Y:S01]  /*d8c0*/  STL [R1+0xdb0], R53 ;  /* 0x000db03501007387 */ /* 0x000fe20000100800 */
[----:B----4-:R-:W-:-:S03]  /*d8d0*/  ISETP.GE.AND P2, PT, R67, RZ, PT ;  /* 0x000000ff4300720c */ /* 0x010fc60003f46270 */
[----:B------:R-:W4:Y:S01]  /*d8e0*/  LDL.LU R67, [R1+0x1b8] ;  /* 0x0001b80001437983 */ /* 0x000f220000300800 */
[----:B------:R-:W-:-:S03]  /*d8f0*/  @!P4 IMAD.MOV R51, RZ, RZ, -R51 ;  /* 0x000000ffff33c224 */ /* 0x000fc600078e0a33 */
[----:B------:R-:W-:Y:S01]  /*d900*/  STL [R1+0xdb8], R52 ;  /* 0x000db83401007387 */ /* 0x000fe20000100800 */
[----:B------:R-:W-:Y:S02]  /*d910*/  ISETP.GE.AND P3, PT, R71, RZ, PT ;  /* 0x000000ff4700720c */ /* 0x000fe40003f66270 */
[----:B------:R-:W-:Y:S02]  /*d920*/  ISETP.GE.AND P0, PT, R69, RZ, PT ;  /* 0x000000ff4500720c */ /* 0x000fe40003f06270 */
[----:B------:R-:W4:Y:S04]  /*d930*/  LDL.LU R69, [R1+0x1bc] ;  /* 0x0001bc0001457983 */ /* 0x000f280000300800 */
[----:B------:R-:W-:Y:S01]  /*d940*/  STL [R1+0xdbc], R51 ;  /* 0x000dbc3301007387 */ /* 0x000fe20000100800 */
[----:B------:R-:W-:-:S03]  /*d950*/  ISETP.GE.AND P4, PT, R70, RZ, PT ;  /* 0x000000ff4600720c */ /* 0x000fc60003f86270 */
[----:B------:R-:W4:Y:S04]  /*d960*/  LDL.LU R71, [R1+0x1c0] ;  /* 0x0001c00001477983 */ /* 0x000f280000300800 */
[----:B------:R-:W4:Y:S01]  /*d970*/  LDL.LU R70, [R1+0x1c4] ;  /* 0x0001c40001467983 */ /* 0x000f220000300800 */
[----:B------:R-:W-:Y:S01]  /*d980*/  @!P1 IMAD.MOV R50, RZ, RZ, -R50 ;  /* 0x000000ffff329224 */ /* 0x000fe200078e0a32 */
[----:B------:R-:W-:Y:S01]  /*d990*/  ISETP.GE.AND P1, PT, R2, RZ, PT ;  /* 0x000000ff0200720c */ /* 0x000fe20003f26270 */
[----:B------:R-:W-:Y:S01]  /*d9a0*/  @!P2 IMAD.MOV R49, RZ, RZ, -R49 ;  /* 0x000000ffff31a224 */ /* 0x000fe200078e0a31 */
[----:B------:R-:W4:Y:S01]  /*d9b0*/  LDL.LU R2, [R1+0x1c8] ;  /* 0x0001c80001027983 */ /* 0x000f220000300800 */
[----:B------:R-:W-:Y:S01]  /*d9c0*/  @!P3 IMAD.MOV R48, RZ, RZ, -R48 ;  /* 0x000000ffff30b224 */ /* 0x000fe200078e0a30 */
[----:B------:R-:W-:-:S02]  /*d9d0*/  ISETP.GE.AND P2, PT, R63, RZ, PT ;  /* 0x000000ff3f00720c */ /* 0x000fc40003f46270 */
[----:B------:R-:W-:Y:S01]  /*d9e0*/  STL [R1+0xdc4], R49 ;  /* 0x000dc43101007387 */ /* 0x000fe20000100800 */
[----:B------:R-:W-:-:S03]  /*d9f0*/  @!P0 IMAD.MOV R47, RZ, RZ, -R47 ;  /* 0x000000ffff2f8224 */ /* 0x000fc600078e0a2f */
[----:B------:R-:W4:Y:S03]  /*da00*/  LDL.LU R63, [R1+0x190] ;  /* 0x00019000013f7983 */ /* 0x000f260000300800 */
[----:B------:R-:W-:Y:S01]  /*da10*/  @!P1 IMAD.MOV R45, RZ, RZ, -R45 ;  /* 0x000000ffff2d9224 */ /* 0x000fe200078e0a2d */
[----:B------:R-:W-:Y:S01]  /*da20*/  STL [R1+0xdc8], R48 ;  /* 0x000dc83001007387 */ /* 0x000fe20000100800 */
[----:B------:R-:W-:Y:S02]  /*da30*/  @!P4 IMAD.MOV R46, RZ, RZ, -R46 ;  /* 0x000000ffff2ec224 */ /* 0x000fe400078e0a2e */
[----:B------:R-:W-:Y:S01]  /*da40*/  @!P2 IMAD.MOV R44, RZ, RZ, -R44 ;  /* 0x000000ffff2ca224 */ /* 0x000fe200078e0a2c */
[----:B--2---:R-:W-:Y:S02]  /*da50*/  ISETP.GE.AND P3, PT, R64, RZ, PT ;  /* 0x000000ff4000720c */ /* 0x004fe40003f66270 */
[----:B------:R-:W2:Y:S01]  /*da60*/  LDL.LU R64, [R1+0x194] ;  /* 0x0001940001407983 */ /* 0x000ea20000300800 */
[----:B---3--:R-:W-:-:S03]  /*da70*/  ISETP.GE.AND P0, PT, R65, RZ, PT ;  /* 0x000000ff4100720c */ /* 0x008fc60003f06270 */
[----:B------:R-:W-:Y:S04]  /*da80*/  STL [R1+0xdd0], R47 ;  /* 0x000dd02f01007387 */ /* 0x000fe80000100800 */
[----:B------:R-:W3:Y:S01]  /*da90*/  LDL.LU R65, [R1+0x19c] ;  /* 0x00019c0001417983 */ /* 0x000ee20000300800 */
[----:B----4-:R-:W-:-:S03]  /*daa0*/  ISETP.GE.AND P4, PT, R67, RZ, PT ;  /* 0x000000ff4300720c */ /* 0x010fc60003f86270 */
[----:B------:R-:W4:Y:S04]  /*dab0*/  LDL.LU R67, [R1+0x1a4] ;  /* 0x0001a40001437983 */ /* 0x000f280000300800 */
[----:B------:R-:W-:Y:S01]  /*dac0*/  STL [R1+0xdd4], R45 ;  /* 0x000dd42d01007387 */ /* 0x000fe20000100800 */
[----:B------:R-:W-:Y:S01]  /*dad0*/  ISETP.GE.AND P1, PT, R69, RZ, PT ;  /* 0x000000ff4500720c */ /* 0x000fe20003f26270 */
[----:B------:R-:W-:-:S04]  /*dae0*/  IMAD.MOV.U32 R69, RZ, RZ, R43 ;  /* 0x000000ffff457224 */ /* 0x000fc800078e002b */
[----:B------:R-:W-:Y:S01]  /*daf0*/  @!P3 IMAD.MOV R69, RZ, RZ, -R69 ;  /* 0x000000ffff45b224 */ /* 0x000fe200078e0a45 */
[----:B------:R-:W-:Y:S02]  /*db00*/  ISETP.GE.AND P2, PT, R71, RZ, PT ;  /* 0x000000ff4700720c */ /* 0x000fe40003f46270 */
[----:B------:R-:W4:Y:S01]  /*db10*/  LDL.LU R71, [R1+0x1ac] ;  /* 0x0001ac0001477983 */ /* 0x000f220000300800 */
[----:B------:R-:W-:-:S03]  /*db20*/  ISETP.GE.AND P3, PT, R70, RZ, PT ;  /* 0x000000ff4600720c */ /* 0x000fc60003f66270 */
[----:B------:R-:W-:Y:S04]  /*db30*/  STL [R1], R44 ;  /* 0x0000002c01007387 */ /* 0x000fe80000100800 */
[----:B------:R-:W-:Y:S04]  /*db40*/  STL [R1+0xddc], R69 ;  /* 0x000ddc4501007387 */ /* 0x000fe80000100800 */
[----:B------:R-:W4:Y:S01]  /*db50*/  LDL.LU R70, [R1+0x184] ;  /* 0x0001840001467983 */ /* 0x000f220000300800 */
[----:B------:R-:W-:Y:S01]  /*db60*/  @!P0 IMAD.MOV R42, RZ, RZ, -R42 ;  /* 0x000000ffff2a8224 */ /* 0x000fe200078e0a2a */
[----:B------:R-:W-:Y:S01]  /*db70*/  ISETP.GE.AND P0, PT, R2, RZ, PT ;  /* 0x000000ff0200720c */ /* 0x000fe20003f06270 */
[----:B------:R-:W-:-:S02]  /*db80*/  IMAD.MOV.U32 R2, RZ, RZ, R40 ;  /* 0x000000ffff027224 */ /* 0x000fc400078e0028 */
[----:B------:R-:W-:Y:S02]  /*db90*/  @!P4 IMAD.MOV R41, RZ, RZ, -R41 ;  /* 0x000000ffff29c224 */ /* 0x000fe400078e0a29 */
[----:B------:R-:W-:Y:S01]  /*dba0*/  @!P1 IMAD.MOV R2, RZ, RZ, -R2 ;  /* 0x000000ffff029224 */ /* 0x000fe200078e0a02 */
[----:B------:R-:W-:Y:S01]  /*dbb0*/  ISETP.GE.AND P4, PT, R63, RZ, PT ;  /* 0x000000ff3f00720c */ /* 0x000fe20003f86270 */
[----:B------:R-:W-:Y:S01]  /*dbc0*/  IMAD.MOV.U32 R40, RZ, RZ, R39 ;  /* 0x000000ffff287224 */ /* 0x000fe200078e0027 */
[----:B------:R0:W-:Y:S03]  /*dbd0*/  STL [R1+0x4c], R41 ;  /* 0x00004c2901007387 */ /* 0x0001e60000100800 */
[----:B------:R-:W-:Y:S01]  /*dbe0*/  @!P2 IMAD.MOV R40, RZ, RZ, -R40 ;  /* 0x000000ffff28a224 */ /* 0x000fe200078e0a28 */
[----:B------:R1:W-:Y:S01]  /*dbf0*/  STL [R1+0x50], R2 ;  /* 0x0000500201007387 */ /* 0x0003e20000100800 */
[----:B------:R-:W-:-:S02]  /*dc00*/  IMAD.MOV.U32 R43, RZ, RZ, R36 ;  /* 0x000000ffff2b7224 */ /* 0x000fc400078e0024 */
[----:B0-----:R-:W-:Y:S01]  /*dc10*/  IMAD.MOV.U32 R41, RZ, RZ, R37 ;  /* 0x000000ffff297224 */ /* 0x001fe200078e0025 */
[----:B-1----:R-:W4:Y:S04]  /*dc20*/  LDL.LU R2, [R1+0x18c] ;  /* 0x00018c0001027983 */ /* 0x002f280000300800 */
[----:B------:R-:W4:Y:S01]  /*dc30*/  LDL.LU R63, [R1+0x188] ;  /* 0x00018800013f7983 */ /* 0x000f220000300800 */
[----:B------:R-:W-:-:S03]  /*dc40*/  @!P0 IMAD.MOV R41, RZ, RZ, -R41 ;  /* 0x000000ffff298224 */ /* 0x000fc600078e0a29 */
[----:B------:R-:W-:Y:S01]  /*dc50*/  STL [R1+0xde0], R40 ;  /* 0x000de02801007387 */ /* 0x000fe20000100800 */
[----:B------:R-:W-:Y:S02]  /*dc60*/  @!P3 IMAD.MOV R38, RZ, RZ, -R38 ;  /* 0x000000ffff26b224 */ /* 0x000fe400078e0a26 */
[----:B------:R-:W-:Y:S01]  /*dc70*/  @!P4 IMAD.MOV R43, RZ, RZ, -R43 ;  /* 0x000000ffff2bc224 */ /* 0x000fe200078e0a2b */
[----:B--2---:R-:W-:Y:S02]  /*dc80*/  ISETP.GE.AND P1, PT, R64, RZ, PT ;  /* 0x000000ff4000720c */ /* 0x004fe40003f26270 */
[----:B------:R-:W2:Y:S01]  /*dc90*/  LDL.LU R64, [R1+0xdc] ;  /* 0x0000dc0001407983 */ /* 0x000ea20000300800 */
[----:B---3--:R-:W-:-:S03]  /*dca0*/  ISETP.GE.AND P2, PT, R65, RZ, PT ;  /* 0x000000ff4100720c */ /* 0x008fc60003f46270 */
[----:B------:R-:W3:Y:S01]  /*dcb0*/  LDL.LU R65, [R1+0xe0] ;  /* 0x0000e00001417983 */ /* 0x000ee20000300800 */
[----:B----4-:R-:W-:-:S03]  /*dcc0*/  ISETP.GE.AND P3, PT, R67, RZ, PT ;  /* 0x000000ff4300720c */ /* 0x010fc60003f66270 */
[----:B------:R-:W4:Y:S04]  /*dcd0*/  LDL.LU R67, [R1+0xe4] ;  /* 0x0000e40001437983 */ /* 0x000f280000300800 */
[----:B------:R-:W-:Y:S01]  /*dce0*/  STL [R1+0xde8], R41 ;  /* 0x000de82901007387 */ /* 0x000fe20000100800 */
[----:B------:R-:W-:-:S03]  /*dcf0*/  ISETP.GE.AND P0, PT, R71, RZ, PT ;  /* 0x000000ff4700720c */ /* 0x000fc60003f06270 */
[----:B------:R-:W4:Y:S04]  /*dd00*/  LDL.LU R71, [R1+0x168] ;  /* 0x0001680001477983 */ /* 0x000f280000300800 */
[----:B------:R-:W-:Y:S01]  /*dd10*/  STL [R1+0xdec], R43 ;  /* 0x000dec2b01007387 */ /* 0x000fe20000100800 */
[----:B------:R-:W-:-:S03]  /*dd20*/  ISETP.GE.AND P4, PT, R70, RZ, PT ;  /* 0x000000ff4600720c */ /* 0x000fc60003f86270 */
[----:B------:R-:W4:Y:S01]  /*dd30*/  LDL.LU R70, [R1+0x16c] ;  /* 0x00016c0001467983 */ /* 0x000f220000300800 */
[----:B------:R-:W-:Y:S02]  /*dd40*/  IMAD.MOV.U32 R44, RZ, RZ, R35 ;  /* 0x000000ffff2c7224 */ /* 0x000fe400078e0023 */
[----:B------:R-:W-:Y:S02]  /*dd50*/  @!P2 IMAD.MOV R34, RZ, RZ, -R34 ;  /* 0x000000ffff22a224 */ /* 0x000fe400078e0a22 */
[----:B------:R-:W-:Y:S02]  /*dd60*/  @!P1 IMAD.MOV R44, RZ, RZ, -R44 ;  /* 0x000000ffff2c9224 */ /* 0x000fe400078e0a2c */
[----:B------:R-:W-:-:S03]  /*dd70*/  @!P0 IMAD.MOV R32, RZ, RZ, -R32 ;  /* 0x000000ffff208224 */ /* 0x000fc600078e0a20 */
[----:B------:R-:W-:Y:S01]  /*dd80*/  @!P4 IMAD.MOV R31, RZ, RZ, -R31 ;  /* 0x000000ffff1fc224 */ /* 0x000fe200078e0a1f */
[----:B------:R-:W-:Y:S02]  /*dd90*/  ISETP.GE.AND P1, PT, R2, RZ, PT ;  /* 0x000000ff0200720c */ /* 0x000fe40003f26270 */
[----:B------:R-:W-:Y:S01]  /*dda0*/  ISETP.GE.AND P2, PT, R63, RZ, PT ;  /* 0x000000ff3f00720c */ /* 0x000fe20003f46270 */
[----:B------:R-:W-:-:S04]  /*ddb0*/  IMAD.MOV.U32 R2, RZ, RZ, R33 ;  /* 0x000000ffff027224 */ /* 0x000fc800078e0021 */
[----:B------:R-:W-:-:S06]  /*ddc0*/  @!P3 IMAD.MOV R2, RZ, RZ, -R2 ;  /* 0x000000ffff02b224 */ /* 0x000fcc00078e0a02 */
[----:B------:R-:W-:Y:S02]  /*ddd0*/  @!P1 IMAD.MOV R30, RZ, RZ, -R30 ;  /* 0x000000ffff1e9224 */ /* 0x000fe400078e0a1e */
[----:B------:R-:W-:Y:S02]  /*dde0*/  @!P2 IMAD.MOV R29, RZ, RZ, -R29 ;  /* 0x000000ffff1da224 */ /* 0x000fe400078e0a1d */
[----:B------:R-:W-:Y:S01]  /*ddf0*/  IMAD.MOV.U32 R33, RZ, RZ, R25 ;  /* 0x000000ffff217224 */ /* 0x000fe200078e0019 */
[----:B------:R-:W-:Y:S01]  /*de00*/  STL [R1+0xdf4], R44 ;  /* 0x000df42c01007387 */ /* 0x000fe20000100800 */
[----:B------:R-:W-:Y:S02]  /*de10*/  IMAD.MOV.U32 R39, RZ, RZ, R24 ;  /* 0x000000ffff277224 */ /* 0x000fe400078e0018 */
[----:B------:R-:W-:Y:S01]  /*de20*/  IMAD.MOV.U32 R37, RZ, RZ, R22 ;  /* 0x000000ffff257224 */ /* 0x000fe200078e0016 */
[----:B------:R-:W-:Y:S01]  /*de30*/  STL [R1+0xdf8], R32 ;  /* 0x000df82001007387 */ /* 0x000fe20000100800 */
[----:B------:R-:W-:-:S02]  /*de40*/  IMAD.MOV.U32 R36, RZ, RZ, R21 ;  /* 0x000000ffff247224 */ /* 0x000fc400078e0015 */
[----:B------:R-:W-:Y:S01]  /*de50*/  IMAD.MOV.U32 R35, RZ, RZ, R20 ;  /* 0x000000ffff237224 */ /* 0x000fe200078e0014 */
[----:B------:R-:W-:Y:S01]  /*de60*/  STL [R1+0xe00], R31 ;  /* 0x000e001f01007387 */ /* 0x000fe20000100800 */
[----:B------:R-:W-:-:S03]  /*de70*/  IMAD.MOV.U32 R24, RZ, RZ, R19 ;  /* 0x000000ffff187224 */ /* 0x000fc600078e0013 */
[----:B------:R-:W-:Y:S01]  /*de80*/  STL [R1+0xe04], R29 ;  /* 0x000e041d01007387 */ /* 0x000fe20000100800 */
[----:B--2---:R-:W-:Y:S02]  /*de90*/  ISETP.GE.AND P3, PT, R64, RZ, PT ;  /* 0x000000ff4000720c */ /* 0x004fe40003f66270 */
[----:B---3--:R-:W-:Y:S02]  /*dea0*/  ISETP.GE.AND P0, PT, R65, RZ, PT ;  /* 0x000000ff4100720c */ /* 0x008fe40003f06270 */
[----:B----4-:R-:W-:-:S09]  /*deb0*/  ISETP.GE.AND P4, PT, R67, RZ, PT ;  /* 0x000000ff4300720c */ /* 0x010fd20003f86270 */
[----:B------:R-:W-:Y:S02]  /*dec0*/  @!P3 IMAD.MOV R28, RZ, RZ, -R28 ;  /* 0x000000ffff1cb224 */ /* 0x000fe400078e0a1c */
[----:B------:R-:W-:Y:S01]  /*ded0*/  @!P0 IMAD.MOV R27, RZ, RZ, -R27 ;  /* 0x000000ffff1b8224 */ /* 0x000fe200078e0a1b */
[----:B------:R-:W-:Y:S01]  /*dee0*/  ISETP.GE.AND P3, PT, R0, RZ, PT ;  /* 0x000000ff0000720c */ /* 0x000fe20003f66270 */
[----:B------:R-:W-:Y:S01]  /*def0*/  @!P4 IMAD.MOV R26, RZ, RZ, -R26 ;  /* 0x000000ffff1ac224 */ /* 0x000fe200078e0a1a */
[----:B------:R-:W-:Y:S02]  /*df00*/  ISETP.GE.AND P1, PT, R71, RZ, PT ;  /* 0x000000ff4700720c */ /* 0x000fe40003f26270 */
[----:B------:R-:W-:Y:S01]  /*df10*/  ISETP.GE.AND P2, PT, R70, RZ, PT ;  /* 0x000000ff4600720c */ /* 0x000fe20003f46270 */
[----:B------:R-:W-:Y:S01]  /*df20*/  STL [R1+0xe0c], R28 ;  /* 0x000e0c1c01007387 */ /* 0x000fe20000100800 */
[----:B------:R-:W-:-:S09]  /*df30*/  LOP3.LUT R70, R6, 0x90, RZ, 0xfc, !PT ;  /* 0x0000009006467812 */ /* 0x000fd200078efcff */
[----:B------:R-:W-:Y:S01]  /*df40*/  @!P1 IMAD.MOV R33, RZ, RZ, -R33 ;  /* 0x000000ffff219224 */ /* 0x000fe200078e0a21 */
[----:B------:R-:W-:Y:S01]  /*df50*/  ISETP.GT.U32.AND P6, PT, R5, R16, PT ;  /* 0x000000100500720c */ /* 0x000fe20003fc4070 */
[----:B------:R-:W2:Y:S01]  /*df60*/  LDL.LU R0, [R1+0xe84] ;  /* 0x000e840001007983 */ /* 0x000ea20000300800 */
[----:B------:R-:W-:Y:S01]  /*df70*/  ISETP.GE.AND P0, PT, R70, RZ, PT ;  /* 0x000000ff4600720c */ /* 0x000fe20003f06270 */
[----:B------:R-:W-:Y:S01]  /*df80*/  @!P3 IMAD.MOV R37, RZ, RZ, -R37 ;  /* 0x000000ffff25b224 */ /* 0x000fe200078e0a25 */
[----:B------:R-:W-:Y:S01]  /*df90*/  LOP3.LUT R70, R6, 0x92, RZ, 0xfc, !PT ;  /* 0x0000009206467812 */ /* 0x000fe200078efcff */
[----:B------:R-:W-:Y:S01]  /*dfa0*/  IMAD.MOV.U32 R25, RZ, RZ, R18 ;  /* 0x000000ffff197224 */ /* 0x000fe200078e0012 */
[----:B------:R-:W0:Y:S02]  /*dfb0*/  LDC R71, c[0x0][0x3a0] ;  /* 0x0000e800ff477b82 */ /* 0x000e240000000800 */
[----:B------:R-:W-:Y:S02]  /*dfc0*/  ISETP.GE.AND P4, PT, R70, RZ, PT ;  /* 0x000000ff4600720c */ /* 0x000fe40003f86270 */
[----:B------:R-:W-:-:S04]  /*dfd0*/  LOP3.LUT R70, R6, 0x94, RZ, 0xfc, !PT ;  /* 0x0000009406467812 */ /* 0x000fc800078efcff */
[----:B------:R-:W-:Y:S01]  /*dfe0*/  ISETP.GE.AND P1, PT, R70, RZ, PT ;  /* 0x000000ff4600720c */ /* 0x000fe20003f26270 */
[----:B------:R-:W-:Y:S01]  /*dff0*/  @!P2 IMAD.MOV R39, RZ, RZ, -R39 ;  /* 0x000000ffff27a224 */ /* 0x000fe200078e0a27 */
[----:B------:R-:W-:Y:S01]  /*e000*/  STL [R1+0xe10], R27 ;  /* 0x000e101b01007387 */ /* 0x000fe20000100800 */
[----:B------:R-:W-:-:S03]  /*e010*/  @!P0 IMAD.MOV R36, RZ, RZ, -R36 ;  /* 0x000000ffff248224 */ /* 0x000fc600078e0a24 */
[----:B------:R-:W-:Y:S01]  /*e020*/  STL [R1+0xe18], R26 ;  /* 0x000e181a01007387 */ /* 0x000fe20000100800 */
[----:B------:R-:W-:-:S03]  /*e030*/  @!P4 IMAD.MOV R35, RZ, RZ, -R35 ;  /* 0x000000ffff23c224 */ /* 0x000fc600078e0a23 */
[----:B------:R-:W-:Y:S03]  /*e040*/  STL [R1+0xe1c], R33 ;  /* 0x000e1c2101007387 */ /* 0x000fe60000100800 */
[----:B------:R-:W-:Y:S01]  /*e050*/  @!P1 IMAD.MOV R24, RZ, RZ, -R24 ;  /* 0x000000ffff189224 */ /* 0x000fe200078e0a18 */
[----:B------:R-:W-:Y:S01]  /*e060*/  STL [R1+0xe24], R39 ;  /* 0x000e242701007387 */ /* 0x000fe20000100800 */
[----:B------:R-:W-:-:S03]  /*e070*/  ISETP.GE.AND P1, PT, R13, RZ, PT ;  /* 0x000000ff0d00720c */ /* 0x000fc60003f26270 */
[----:B------:R-:W-:Y:S04]  /*e080*/  STL [R1+0xe28], R37 ;  /* 0x000e282501007387 */ /* 0x000fe80000100800 */
[----:B------:R-:W-:Y:S04]  /*e090*/  STL [R1+0xe30], R36 ;  /* 0x000e302401007387 */ /* 0x000fe80000100800 */
[----:B------:R-:W-:Y:S04]  /*e0a0*/  STL [R1+0xe34], R35 ;  /* 0x000e342301007387 */ /* 0x000fe80000100800 */
[----:B------:R-:W-:Y:S04]  /*e0b0*/  STL [R1+0xe3c], R24 ;  /* 0x000e3c1801007387 */ /* 0x000fe80000100800 */
[----:B------:R-:W3:Y:S01]  /*e0c0*/  LDL.LU R13, [R1+0xe80] ;  /* 0x000e8000010d7983 */ /* 0x000ee20000300800 */
[----:B------:R-:W-:-:S04]  /*e0d0*/  LOP3.LUT R70, R6, 0x96, RZ, 0xfc, !PT ;  /* 0x0000009606467812 */ /* 0x000fc800078efcff */
[----:B------:R-:W-:Y:S02]  /*e0e0*/  ISETP.GE.AND P2, PT, R70, RZ, PT ;  /* 0x000000ff4600720c */ /* 0x000fe40003f46270 */
[----:B------:R-:W-:-:S04]  /*e0f0*/  LOP3.LUT R70, R6, 0x98, RZ, 0xfc, !PT ;  /* 0x0000009806467812 */ /* 0x000fc800078efcff */
[----:B------:R-:W-:Y:S02]  /*e100*/  ISETP.GE.AND P3, PT, R70, RZ, PT ;  /* 0x000000ff4600720c */ /* 0x000fe40003f66270 */
[----:B------:R-:W-:-:S04]  /*e110*/  LOP3.LUT R70, R6, 0x9a, RZ, 0xfc, !PT ;  /* 0x0000009a06467812 */ /* 0x000fc800078efcff */
[----:B------:R-:W-:Y:S02]  /*e120*/  ISETP.GE.AND P0, PT, R70, RZ, PT ;  /* 0x000000ff4600720c */ /* 0x000fe40003f06270 */
[----:B------:R-:W-:-:S04]  /*e130*/  LOP3.LUT R70, R6, 0x9c, RZ, 0xfc, !PT ;  /* 0x0000009c06467812 */ /* 0x000fc800078efcff */
[----:B------:R-:W-:Y:S02]  /*e140*/  ISETP.GE.AND P4, PT, R70, RZ, PT ;  /* 0x000000ff4600720c */ /* 0x000fe40003f86270 */
[----:B------:R-:W-:Y:S01]  /*e150*/  LOP3.LUT R70, R6, 0xa0, RZ, 0xfc, !PT ;  /* 0x000000a006467812 */ /* 0x000fe200078efcff */
[----:B------:R-:W-:-:S03]  /*e160*/  @!P2 IMAD.MOV R25, RZ, RZ, -R25 ;  /* 0x000000ffff19a224 */ /* 0x000fc600078e0a19 */
[----:B------:R-:W-:Y:S02]  /*e170*/  ISETP.GE.AND P2, PT, R70, RZ, PT ;  /* 0x000000ff4600720c */ /* 0x000fe40003f46270 */
[----:B------:R-:W-:Y:S01]  /*e180*/  LOP3.LUT R70, R6, 0xa2, RZ, 0xfc, !PT ;  /* 0x000000a206467812 */ /* 0x000fe200078efcff */
[----:B------:R-:W-:-:S03]  /*e190*/  @!P3 IMAD.MOV R17, RZ, RZ, -R17 ;  /* 0x000000ffff11b224 */ /* 0x000fc600078e0a11 */
[----:B------:R-:W-:Y:S01]  /*e1a0*/  ISETP.GE.AND P3, PT, R70, RZ, PT ;  /* 0x000000ff4600720c */ /* 0x000fe20003f66270 */
[----:B------:R-:W-:Y:S02]  /*e1b0*/  @!P6 IMAD.IADD R16, R16, 0x1, -R5 ;  /* 0x000000011010e824 */ /* 0x000fe400078e0a05 */
[----:B------:R-:W-:Y:S02]  /*e1c0*/  @!P4 IMAD.MOV R15, RZ, RZ, -R15 ;  /* 0x000000ffff0fc224 */ /* 0x000fe400078e0a0f */
[----:B------:R-:W-:Y:S01]  /*e1d0*/  @!P0 IMAD.MOV R16, RZ, RZ, -R16 ;  /* 0x000000ffff108224 */ /* 0x000fe200078e0a10 */
[----:B------:R-:W-:Y:S01]  /*e1e0*/  STL [R1+0xe40], R25 ;  /* 0x000e401901007387 */ /* 0x000fe20000100800 */
[----:B------:R-:W-:Y:S02]  /*e1f0*/  @!P1 IMAD.MOV R14, RZ, RZ, -R14 ;  /* 0x000000ffff0e9224 */ /* 0x000fe400078e0a0e */
[----:B------:R-:W-:Y:S01]  /*e200*/  @!P2 IMAD.MOV R12, RZ, RZ, -R12 ;  /* 0x000000ffff0ca224 */ /* 0x000fe200078e0a0c */
[----:B------:R0:W-:Y:S04]  /*e210*/  STL [R1+0x2c], R17 ;  /* 0x00002c1101007387 */ /* 0x0001e80000100800 */
[----:B------:R-:W-:Y:S01]  /*e220*/  STL [R1+0x28], R16 ;  /* 0x0000281001007387 */ /* 0x000fe20000100800 */
[----:B------:R-:W-:-:S03]  /*e230*/  @!P3 IMAD.MOV R11, RZ, RZ, -R11 ;  /* 0x000000ffff0bb224 */ /* 0x000fc600078e0a0b */
[----:B------:R-:W-:Y:S04]  /*e240*/  STL [R1+0x24], R15 ;  /* 0x0000240f01007387 */ /* 0x000fe80000100800 */
[----:B------:R1:W-:Y:S04]  /*e250*/  STL [R1+0x20], R14 ;  /* 0x0000200e01007387 */ /* 0x0003e80000100800 */
[----:B------:R-:W-:Y:S04]  /*e260*/  STL [R1+0xe48], R6 ;  /* 0x000e480601007387 */ /* 0x000fe80000100800 */
[----:B------:R4:W-:Y:S01]  /*e270*/  STL [R1+0x1c], R12 ;  /* 0x00001c0c01007387 */ /* 0x0009e20000100800 */
[----:B------:R-:W-:-:S02]  /*e280*/  IMAD R8, R8, UR13, RZ ;  /* 0x0000000d08087c24 */ /* 0x000fc4000f8e02ff */
[----:B0-----:R-:W-:-:S03]  /*e290*/  VIADD R17, R71, 0x3f ;  /* 0x0000003f47117836 */ /* 0x001fc60000000000 */
[----:B------:R-:W-:Y:S02]  /*e2a0*/  IADD3 R9, P6, PT, R8, UR18, RZ ;  /* 0x0000001208097c10 */ /* 0x000fe4000ffde0ff */
[C---:B------:R-:W-:Y:S02]  /*e2b0*/  LOP3.LUT R67, R6.reuse, 0xa4, RZ, 0xfc, !PT ;  /* 0x000000a406437812 */ /* 0x040fe400078efcff */
[----:B------:R-:W-:Y:S01]  /*e2c0*/  LOP3.LUT R22, R6, 0xac, RZ, 0xfc, !PT ;  /* 0x000000ac06167812 */ /* 0x000fe200078efcff */
[----:B------:R-:W0:Y:S01]  /*e2d0*/  S2R R70, SR_TID.X ;  /* 0x0000000000467919 */ /* 0x000e220000002100 */
[----:B------:R-:W-:Y:S01]  /*e2e0*/  LEA.HI.X.SX32 R8, R8, UR19, 0x1, P6 ;  /* 0x0000001308087c11 */ /* 0x000fe2000b0f0eff */
[----:B------:R-:W0:Y:S01]  /*e2f0*/  LDCU UR18, c[0x0][0x3b0] ;  /* 0x00007600ff1277ac */ /* 0x000e220008000800 */
[----:B------:R-:W-:Y:S02]  /*e300*/  ISETP.GT.AND P0, PT, R17, 0x3f, PT ;  /* 0x0000003f1100780c */ /* 0x000fe40003f04270 */
[C---:B-1----:R-:W-:Y:S01]  /*e310*/  LOP3.LUT R14, R6.reuse, 0xa8, RZ, 0xfc, !PT ;  /* 0x000000a8060e7812 */ /* 0x042fe200078efcff */
[----:B------:R-:W1:Y:S01]  /*e320*/  LDCU UR19, c[0x0][0x3b0] ;  /* 0x00007600ff1377ac */ /* 0x000e620008000800 */
[----:B------:R-:W-:-:S02]  /*e330*/  LOP3.LUT R15, R6, 0xaa, RZ, 0xfc, !PT ;  /* 0x000000aa060f7812 */ /* 0x000fc400078efcff */
[----:B------:R-:W-:Y:S02]  /*e340*/  ISETP.GE.AND P4, PT, R67, RZ, PT ;  /* 0x000000ff4300720c */ /* 0x000fe40003f86270 */
[----:B0-----:R-:W-:-:S04]  /*e350*/  LOP3.LUT R70, R70, 0x3f, RZ, 0xc0, !PT ;  /* 0x0000003f46467812 */ /* 0x001fc800078ec0ff */
[----:B------:R-:W-:Y:S02]  /*e360*/  ISETP.LT.AND P0, PT, R70, R71, P0 ;  /* 0x000000474600720c */ /* 0x000fe40000701270 */
[----:B---3--:R-:W-:Y:S02]  /*e370*/  ISETP.NE.AND P1, PT, R13, RZ, PT ;  /* 0x000000ff0d00720c */ /* 0x008fe40003f25270 */
[----:B------:R-:W-:-:S04]  /*e380*/  LOP3.LUT R16, RZ, R13, RZ, 0x33, !PT ;  /* 0x0000000dff107212 */ /* 0x000fc800078e33ff */
[----:B----4-:R-:W-:Y:S02]  /*e390*/  SEL R12, R16, R68, !P1 ;  /* 0x00000044100c7207 */ /* 0x010fe40004800000 */
[----:B------:R-:W3:Y:S04]  /*e3a0*/  LDL.LU R68, [R1+0xe7c] ;  /* 0x000e7c0001447983 */ /* 0x000ee80000300800 */
[----:B------:R0:W-:Y:S01]  /*e3b0*/  STL [R1+0x18], R11 ;  /* 0x0000180b01007387 */ /* 0x0001e20000100800 */
[----:B------:R-:W-:Y:S01]  /*e3c0*/  LOP3.LUT R13, R6, 0xa6, RZ, 0xfc, !PT ;  /* 0x000000a6060d7812 */ /* 0x000fe200078efcff */
[----:B------:R-:W-:Y:S01]  /*e3d0*/  IMAD R12, R12, UR5, RZ ;  /* 0x000000050c0c7c24 */ /* 0x000fe2000f8e02ff */
[----:B0-----:R-:W-:Y:S02]  /*e3e0*/  SEL R11, R16, R10, !P1 ;  /* 0x0000000a100b7207 */ /* 0x001fe40004800000 */
[----:B------:R-:W-:-:S03]  /*e3f0*/  ISETP.GE.AND P2, PT, R13, RZ, PT ;  /* 0x000000ff0d00720c */ /* 0x000fc60003f46270 */
[----:B------:R-:W-:Y:S01]  /*e400*/  IMAD R11, R11, UR38, RZ ;  /* 0x000000260b0b7c24 */ /* 0x000fe2000f8e02ff */
[----:B------:R-:W-:Y:S02]  /*e410*/  IABS R21, R13 ;  /* 0x0000000d00157213 */ /* 0x000fe40000000000 */
[C---:B------:R-:W-:Y:S02]  /*e420*/  SEL R13, R16.reuse, R93, !P1 ;  /* 0x0000005d100d7207 */ /* 0x040fe40004800000 */
[C---:B------:R-:W-:Y:S02]  /*e430*/  SEL R18, R16.reuse, R3, !P1 ;  /* 0x0000000310127207 */ /* 0x040fe40004800000 */
[-C--:B------:R-:W-:Y:S01]  /*e440*/  IADD3 R3, P3, PT, R11, R9.reuse, RZ ;  /* 0x000000090b037210 */ /* 0x080fe20007f7e0ff */
[----:B------:R-:W-:Y:S01]  /*e450*/  IMAD R13, R13, UR5, RZ ;  /* 0x000000050d0d7c24 */ /* 0x000fe2000f8e02ff */
[----:B------:R-:W-:Y:S02]  /*e460*/  SEL R19, R16, R4, !P1 ;  /* 0x0000000410137207 */ /* 0x000fe40004800000 */
[----:B------:R-:W-:-:S02]  /*e470*/  IADD3 R4, P6, PT, R12, R9, RZ ;  /* 0x000000090c047210 */ /* 0x000fc40007fde0ff */
[C---:B------:R-:W-:Y:S02]  /*e480*/  SEL R17, R16.reuse, R89, !P1 ;  /* 0x0000005910117207 */ /* 0x040fe40004800000 */
[----:B------:R-:W-:Y:S01]  /*e490*/  LEA.HI.X.SX32 R6, R11, R8, 0x1, P3 ;  /* 0x000000080b067211 */ /* 0x000fe200018f0eff */
[----:B------:R0:W-:Y:S01]  /*e4a0*/  STL [R1+0x564], R3 ;  /* 0x0005640301007387 */ /* 0x0001e20000100800 */
[C---:B------:R-:W-:Y:S01]  /*e4b0*/  SEL R85, R16.reuse, R85, !P1 ;  /* 0x0000005510557207 */ /* 0x040fe20004800000 */
[----:B------:R-:W-:Y:S02]  /*e4c0*/  IMAD R17, R17, UR5, RZ ;  /* 0x0000000511117c24 */ /* 0x000fe4000f8e02ff */
[----:B------:R-:W-:Y:S01]  /*e4d0*/  STL [R1+0x16c], R4 ;  /* 0x00016c0401007387 */ /* 0x000fe20000100800 */
[----:B------:R-:W-:-:S03]  /*e4e0*/  SEL R81, R16, R81, !P1 ;  /* 0x0000005110517207 */ /* 0x000fc60004800000 */
[----:B------:R4:W-:Y:S01]  /*e4f0*/  STL [R1+0x560], R6 ;  /* 0x0005600601007387 */ /* 0x0009e20000100800 */
[----:B0-----:R-:W-:Y:S01]  /*e500*/  IADD3 R3, P3, PT, R13, R9, RZ ;  /* 0x000000090d037210 */ /* 0x001fe20007f7e0ff */
[----:B------:R-:W-:-:S04]  /*e510*/  IMAD R85, R85, UR5, RZ ;  /* 0x0000000555557c24 */ /* 0x000fc8000f8e02ff */
[----:B------:R0:W-:Y:S01]  /*e520*/  STL [R1+0x18c], R3 ;  /* 0x00018c0301007387 */ /* 0x0001e20000100800 */
[----:B----4-:R-:W-:Y:S01]  /*e530*/  LEA.HI.X.SX32 R6, R12, R8, 0x1, P6 ;  /* 0x000000080c067211 */ /* 0x010fe200030f0eff */
[----:B------:R-:W-:Y:S01]  /*e540*/  IMAD R81, R81, UR16, RZ ;  /* 0x0000001051517c24 */ /* 0x000fe2000f8e02ff */
[----:B------:R-:W-:-:S03]  /*e550*/  SEL R77, R16, R77, !P1 ;  /* 0x0000004d104d7207 */ /* 0x000fc60004800000 */
[----:B------:R4:W-:Y:S01]  /*e560*/  STL [R1+0x168], R6 ;  /* 0x0001680601007387 */ /* 0x0009e20000100800 */
[----:B0-----:R-:W-:Y:S01]  /*e570*/  IADD3 R3, P6, PT, R17, R9, RZ ;  /* 0x0000000911037210 */ /* 0x001fe20007fde0ff */
[----:B------:R-:W-:Y:S01]  /*e580*/  IMAD R77, R77, UR20, RZ ;  /* 0x000000144d4d7c24 */ /* 0x000fe2000f8e02ff */
[----:B------:R-:W-:-:S03]  /*e590*/  SEL R73, R16, R73, !P1 ;  /* 0x0000004910497207 */ /* 0x000fc60004800000 */
[----:B------:R0:W-:Y:S01]  /*e5a0*/  STL [R1+0x1ac], R3 ;  /* 0x0001ac0301007387 */ /* 0x0001e20000100800 */
[----:B----4-:R-:W-:Y:S02]  /*e5b0*/  LEA.HI.X.SX32 R6, R13, R8, 0x1, P3 ;  /* 0x000000080d067211 */ /* 0x010fe400018f0eff */
[----:B------:R-:W-:-:S03]  /*e5c0*/  IADD3 R10, P3, PT, R85, R9, RZ ;  /* 0x00000009550a7210 */ /* 0x000fc60007f7e0ff */
[----:B------:R4:W-:Y:S01]  /*e5d0*/  STL [R1+0x188], R6 ;  /* 0x0001880601007387 */ /* 0x0009e20000100800 */
[----:B0-----:R-:W-:-:S03]  /*e5e0*/  LEA.HI.X.SX32 R3, R17, R8, 0x1, P6 ;  /* 0x0000000811037211 */ /* 0x001fc600030f0eff */
[----:B------:R-:W-:Y:S01]  /*e5f0*/  STL [R1+0x1cc], R10 ;  /* 0x0001cc0a01007387 */ /* 0x000fe20000100800 */
[----:B------:R-:W-:Y:S01]  /*e600*/  IMAD R73, R73, UR26, RZ ;  /* 0x0000001a49497c24 */ /* 0x000fe2000f8e02ff */
[----:B----4-:R-:W-:Y:S02]  /*e610*/  IADD3 R6, P6, PT, R81, R9, RZ ;  /* 0x0000000951067210 */ /* 0x010fe40007fde0ff */
[----:B------:R0:W-:Y:S01]  /*e620*/  STL [R1+0x1a8], R3 ;  /* 0x0001a80301007387 */ /* 0x0001e20000100800 */
[----:B------:R-:W-:-:S03]  /*e630*/  SEL R66, R16, R66, !P1 ;  /* 0x0000004210427207 */ /* 0x000fc60004800000 */
[----:B------:R4:W-:Y:S01]  /*e640*/  STL [R1+0x1ec], R6 ;  /* 0x0001ec0601007387 */ /* 0x0009e20000100800 */
[-C--:B0-----:R-:W-:Y:S02]  /*e650*/  LEA.HI.X.SX32 R3, R85, R8.reuse, 0x1, P3 ;  /* 0x0000000855037211 */ /* 0x081fe400018f0eff */
[----:B------:R-:W-:Y:S02]  /*e660*/  IADD3 R10, P3, PT, R77, R9, RZ ;  /* 0x000000094d0a7210 */ /* 0x000fe40007f7e0ff */
[----:B----4-:R-:W-:Y:S01]  /*e670*/  LEA.HI.X.SX32 R6, R81, R8, 0x1, P6 ;  /* 0x0000000851067211 */ /* 0x010fe200030f0eff */
[----:B------:R0:W-:Y:S01]  /*e680*/  STL [R1+0x1c8], R3 ;  /* 0x0001c80301007387 */ /* 0x0001e20000100800 */
[----:B------:R-:W-:-:S03]  /*e690*/  IMAD R66, R66, UR28, RZ ;  /* 0x0000001c42427c24 */ /* 0x000fc6000f8e02ff */
[----:B------:R-:W-:Y:S01]  /*e6a0*/  STL [R1+0x20c], R10 ;  /* 0x00020c0a01007387 */ /* 0x000fe20000100800 */
[----:B------:R-:W-:-:S03]  /*e6b0*/  SEL R62, R16, R62, !P1 ;  /* 0x0000003e103e7207 */ /* 0x000fc60004800000 */
[----:B------:R4:W-:Y:S01]  /*e6c0*/  STL [R1+0x1e8], R6 ;  /* 0x0001e80601007387 */ /* 0x0009e20000100800 */
[----:B0-----:R-:W-:Y:S02]  /*e6d0*/  IADD3 R3, P6, PT, R73, R9, RZ ;  /* 0x0000000949037210 */ /* 0x001fe40007fde0ff */
[----:B------:R-:W-:-:S03]  /*e6e0*/  SEL R58, R16, R58, !P1 ;  /* 0x0000003a103a7207 */ /* 0x000fc60004800000 */
[----:B------:R0:W-:Y:S01]  /*e6f0*/  STL [R1+0x474], R3 ;  /* 0x0004740301007387 */ /* 0x0001e20000100800 */
[----:B----4-:R-:W-:-:S03]  /*e700*/  LEA.HI.X.SX32 R6, R77, R8, 0x1, P3 ;  /* 0x000000084d067211 */ /* 0x010fc600018f0eff */
[----:B------:R-:W-:Y:S01]  /*e710*/  STL [R1+0xe4c], R77 ;  /* 0x000e4c4d01007387 */ /* 0x000fe20000100800 */
[----:B------:R-:W-:Y:S01]  /*e720*/  SEL R54, R16, R54, !P1 ;  /* 0x0000003610367207 */ /* 0x000fe20004800000 */
[----:B------:R-:W-:Y:S02]  /*e730*/  IMAD R62, R62, UR29, RZ ;  /* 0x0000001d3e3e7c24 */ /* 0x000fe4000f8e02ff */
[----:B------:R4:W-:Y:S01]  /*e740*/  STL [R1+0x208], R6 ;  /* 0x0002080601007387 */ /* 0x0009e20000100800 */
[----:B0-----:R-:W-:Y:S01]  /*e750*/  IADD3 R3, P3, PT, R66, R9, RZ ;  /* 0x0000000942037210 */ /* 0x001fe20007f7e0ff */
[----:B------:R-:W-:Y:S01]  /*e760*/  IMAD R58, R58, UR30, RZ ;  /* 0x0000001e3a3a7c24 */ /* 0x000fe2000f8e02ff */
[----:B------:R-:W-:Y:S01]  /*e770*/  SEL R50, R16, R50, !P1 ;  /* 0x0000003210327207 */ /* 0x000fe20004800000 */
[----:B------:R-:W-:Y:S01]  /*e780*/  STL [R1+0xe54], R73 ;  /* 0x000e544901007387 */ /* 0x000fe20000100800 */
[----:B------:R-:W-:Y:S01]  /*e790*/  IMAD.MOV.U32 R93, RZ, RZ, R2 ;  /* 0x000000ffff5d7224 */ /* 0x000fe200078e0002 */
[----:B----4-:R-:W-:-:S02]  /*e7a0*/  LEA.HI.X.SX32 R6, R73, R8, 0x1, P6 ;  /* 0x0000000849067211 */ /* 0x010fc400030f0eff */
[----:B------:R0:W-:Y:S01]  /*e7b0*/  STL [R1+0x494], R3 ;  /* 0x0004940301007387 */ /* 0x0001e20000100800 */
[----:B------:R-:W-:Y:S01]  /*e7c0*/  LEA.HI.X.SX32 R2, R66, R8, 0x1, P3 ;  /* 0x0000000842027211 */ /* 0x000fe200018f0eff */
[----:B------:R-:W-:Y:S01]  /*e7d0*/  IMAD R54, R54, UR31, RZ ;  /* 0x0000001f36367c24 */ /* 0x000fe2000f8e02ff */
[C---:B------:R-:W-:Y:S01]  /*e7e0*/  SEL R46, R16.reuse, R46, !P1 ;  /* 0x0000002e102e7207 */ /* 0x040fe20004800000 */
[----:B------:R4:W-:Y:S01]  /*e7f0*/  STL [R1+0x470], R6 ;  /* 0x0004700601007387 */ /* 0x0009e20000100800 */
[----:B------:R-:W-:Y:S01]  /*e800*/  SEL R42, R16, R42, !P1 ;  /* 0x0000002a102a7207 */ /* 0x000fe20004800000 */
[----:B------:R-:W-:Y:S01]  /*e810*/  IMAD R50, R50, UR32, RZ ;  /* 0x0000002032327c24 */ /* 0x000fe2000f8e02ff */
[-C--:B0-----:R-:W-:Y:S02]  /*e820*/  IADD3 R3, P6, PT, R62, R9.reuse, RZ ;  /* 0x000000093e037210 */ /* 0x081fe40007fde0ff */
[----:B----4-:R-:W-:Y:S01]  /*e830*/  IADD3 R6, P3, PT, R58, R9, RZ ;  /* 0x000000093a067210 */ /* 0x010fe20007f7e0ff */
[----:B------:R-:W-:Y:S01]  /*e840*/  IMAD R46, R46, UR33, RZ ;  /* 0x000000212e2e7c24 */ /* 0x000fe2000f8e02ff */
[-C--:B------:R-:W-:Y:S01]  /*e850*/  LEA.HI.X.SX32 R73, R62, R8.reuse, 0x1, P6 ;  /* 0x000000083e497211 */ /* 0x080fe200030f0eff */
[----:B------:R-:W-:Y:S01]  /*e860*/  IMAD R42, R42, UR34, RZ ;  /* 0x000000222a2a7c24 */ /* 0x000fe2000f8e02ff */
[----:B------:R-:W-:-:S02]  /*e870*/  LEA.HI.X.SX32 R77, R58, R8, 0x1, P3 ;  /* 0x000000083a4d7211 */ /* 0x000fc400018f0eff */
[C---:B------:R-:W-:Y:S02]  /*e880*/  SEL R38, R16.reuse, R38, !P1 ;  /* 0x0000002610267207 */ /* 0x040fe40004800000 */
[----:B------:R-:W-:Y:S02]  /*e890*/  SEL R34, R16, R34, !P1 ;  /* 0x0000002210227207 */ /* 0x000fe40004800000 */
[-C--:B------:R-:W-:Y:S02]  /*e8a0*/  IADD3 R24, P6, PT, R54, R9.reuse, RZ ;  /* 0x0000000936187210 */ /* 0x080fe40007fde0ff */
[----:B------:R-:W-:Y:S01]  /*e8b0*/  IADD3 R36, P3, PT, R50, R9, RZ ;  /* 0x0000000932247210 */ /* 0x000fe20007f7e0ff */
[----:B------:R-:W-:Y:S01]  /*e8c0*/  IMAD R11, R38, UR35, RZ ;  /* 0x00000023260b7c24 */ /* 0x000fe2000f8e02ff */
[-C--:B------:R-:W-:Y:S01]  /*e8d0*/  LEA.HI.X.SX32 R25, R54, R8.reuse, 0x1, P6 ;  /* 0x0000000836197211 */ /* 0x080fe200030f0eff */
[----:B------:R-:W-:Y:S01]  /*e8e0*/  IMAD R12, R34, UR36, RZ ;  /* 0x00000024220c7c24 */ /* 0x000fe2000f8e02ff */
[----:B------:R-:W-:-:S02]  /*e8f0*/  LEA.HI.X.SX32 R35, R50, R8, 0x1, P3 ;  /* 0x0000000832237211 */ /* 0x000fc400018f0eff */
[----:B------:R-:W-:Y:S02]  /*e900*/  SEL R30, R16, R30, !P1 ;  /* 0x0000001e101e7207 */ /* 0x000fe40004800000 */
[-C--:B------:R-:W-:Y:S02]  /*e910*/  IADD3 R39, P6, PT, R46, R9.reuse, RZ ;  /* 0x000000092e277210 */ /* 0x080fe40007fde0ff */
[----:B------:R-:W-:Y:S01]  /*e920*/  IADD3 R26, P3, PT, R42, R9, RZ ;  /* 0x000000092a1a7210 */ /* 0x000fe20007f7e0ff */
[----:B------:R-:W-:Y:S01]  /*e930*/  IMAD R19, R19, UR5, RZ ;  /* 0x0000000513137c24 */ /* 0x000fe2000f8e02ff */
[-C--:B------:R-:W-:Y:S01]  /*e940*/  LEA.HI.X.SX32 R37, R46, R8.reuse, 0x1, P6 ;  /* 0x000000082e257211 */ /* 0x080fe200030f0eff */
[----:B------:R-:W-:Y:S01]  /*e950*/  IMAD R13, R30, UR37, RZ ;  /* 0x000000251e0d7c24 */ /* 0x000fe2000f8e02ff */
[----:B------:R-:W-:Y:S02]  /*e960*/  LEA.HI.X.SX32 R33, R42, R8, 0x1, P3 ;  /* 0x000000082a217211 */ /* 0x000fe400018f0eff */
[----:B------:R-:W-:-:S02]  /*e970*/  SEL R23, R16, R23, !P1 ;  /* 0x0000001710177207 */ /* 0x000fc40004800000 */
[CC--:B------:R-:W-:Y:S02]  /*e980*/  IADD3 R28, P6, PT, R11.reuse, R9.reuse, RZ ;  /* 0x000000090b1c7210 */ /* 0x0c0fe40007fde0ff */
[----:B------:R-:W-:Y:S01]  /*e990*/  IADD3 R31, P3, PT, R12, R9, RZ ;  /* 0x000000090c1f7210 */ /* 0x000fe20007f7e0ff */
[----:B------:R-:W-:Y:S01]  /*e9a0*/  IMAD R20, R18, UR5, RZ ;  /* 0x0000000512147c24 */ /* 0x000fe2000f8e02ff */
[-C--:B------:R-:W-:Y:S01]  /*e9b0*/  LEA.HI.X.SX32 R27, R11, R8.reuse, 0x1, P6 ;  /* 0x000000080b1b7211 */ /* 0x080fe200030f0eff */
[----:B------:R-:W-:Y:S01]  /*e9c0*/  IMAD R23, R23, UR5, RZ ;  /* 0x0000000517177c24 */ /* 0x000fe2000f8e02ff */
[----:B------:R-:W-:Y:S02]  /*e9d0*/  LEA.HI.X.SX32 R29, R12, R8, 0x1, P3 ;  /* 0x000000080c1d7211 */ /* 0x000fe400018f0eff */
[C---:B------:R-:W-:Y:S02]  /*e9e0*/  SEL R92, R16.reuse, R92, !P1 ;  /* 0x0000005c105c7207 */ /* 0x040fe40004800000 */
[----:B------:R-:W-:-:S02]  /*e9f0*/  SEL R91, R16, R91, !P1 ;  /* 0x0000005b105b7207 */ /* 0x000fc40004800000 */
[-C--:B------:R-:W-:Y:S02]  /*ea00*/  IADD3 R44, P6, PT, R13, R9.reuse, RZ ;  /* 0x000000090d2c7210 */ /* 0x080fe40007fde0ff */
        /* <DEDUP_REMOVED lines=8> */
[C---:B------:R-:W-:Y:S01]  /*ea90*/  IADD3 R47, P3, PT, R23.reuse, R9, RZ ;  /* 0x00000009172f7210 */ /* 0x040fe20007f7e0ff */
[----:B------:R-:W-:Y:S01]  /*eaa0*/  IMAD R18, R90, UR5, RZ ;  /* 0x000000055a127c24 */ /* 0x000fe2000f8e02ff */
[-C--:B------:R-:W-:Y:S01]  /*eab0*/  LEA.HI.X.SX32 R40, R20, R8.reuse, 0x1, P6 ;  /* 0x0000000814287211 */ /* 0x080fe200030f0eff */
[----:B------:R-:W-:Y:S01]  /*eac0*/  IMAD R17, R88, UR5, RZ ;  /* 0x0000000558117c24 */ /* 0x000fe2000f8e02ff */
[----:B------:R-:W-:Y:S02]  /*ead0*/  LEA.HI.X.SX32 R45, R23, R8, 0x1, P3 ;  /* 0x00000008172d7211 */ /* 0x000fe400018f0eff */
[C---:B------:R-:W-:Y:S02]  /*eae0*/  SEL R87, R16.reuse, R87, !P1 ;  /* 0x0000005710577207 */ /* 0x040fe40004800000 */
[----:B------:R-:W-:-:S02]  /*eaf0*/  SEL R86, R16, R86, !P1 ;  /* 0x0000005610567207 */ /* 0x000fc40004800000 */
[CC--:B------:R-:W-:Y:S02]  /*eb00*/  IADD3 R49, P6, PT, R92.reuse, R9.reuse, RZ ;  /* 0x000000095c317210 */ /* 0x0c0fe40007fde0ff */
[----:B------:R-:W-:Y:S01]  /*eb10*/  IADD3 R52, P3, PT, R91, R9, RZ ;  /* 0x000000095b347210 */ /* 0x000fe20007f7e0ff */
[----:B------:R-:W-:Y:S01]  /*eb20*/  STL [R1+0x4b4], R3 ;  /* 0x0004b40301007387 */ /* 0x000fe20000100800 */
[-C--:B------:R-:W-:Y:S01]  /*eb30*/  LEA.HI.X.SX32 R48, R92, R8.reuse, 0x1, P6 ;  /* 0x000000085c307211 */ /* 0x080fe200030f0eff */
[----:B------:R-:W-:Y:S01]  /*eb40*/  IMAD R11, R87, UR5, RZ ;  /* 0x00000005570b7c24 */ /* 0x000fe2000f8e02ff */
[----:B------:R-:W-:Y:S01]  /*eb50*/  LEA.HI.X.SX32 R51, R91, R8, 0x1, P3 ;  /* 0x000000085b337211 */ /* 0x000fe200018f0eff */
[----:B------:R-:W-:Y:S01]  /*eb60*/  IMAD R12, R86, UR5, RZ ;  /* 0x00000005560c7c24 */ /* 0x000fe2000f8e02ff */
[C---:B------:R-:W-:Y:S01]  /*eb70*/  SEL R84, R16.reuse, R84, !P1 ;  /* 0x0000005410547207 */ /* 0x040fe20004800000 */
[----:B------:R-:W-:Y:S01]  /*eb80*/  STL [R1+0xd48], R66 ;  /* 0x000d484201007387 */ /* 0x000fe20000100800 */
[----:B------:R-:W-:Y:S01]  /*eb90*/  SEL R83, R16, R83, !P1 ;  /* 0x0000005310537207 */ /* 0x000fe20004800000 */
[----:B------:R-:W0:Y:S01]  /*eba0*/  LDCU UR5, c[0x0][0x3b0] ;  /* 0x00007600ff0577ac */ /* 0x000e220008000800 */
[----:B------:R-:W-:-:S02]  /*ebb0*/  IADD3 R55, P6, PT, R18, R9, RZ ;  /* 0x0000000912377210 */ /* 0x000fc40007fde0ff */
[CC--:B------:R-:W-:Y:S01]  /*ebc0*/  IADD3 R57, P3, PT, R17.reuse, R9.reuse, RZ ;  /* 0x0000000911397210 */ /* 0x0c0fe20007f7e0ff */
[----:B------:R4:W-:Y:S01]  /*ebd0*/  STL [R1+0x490], R2 ;  /* 0x0004900201007387 */ /* 0x0009e20000100800 */
[-C--:B------:R-:W-:Y:S01]  /*ebe0*/  LEA.HI.X.SX32 R53, R18, R8.reuse, 0x1, P6 ;  /* 0x0000000812357211 */ /* 0x080fe200030f0eff */
[----:B------:R-:W-:Y:S01]  /*ebf0*/  IMAD R13, R84, UR6, RZ ;  /* 0x00000006540d7c24 */ /* 0x000fe2000f8e02ff */
[----:B------:R-:W-:Y:S01]  /*ec00*/  LEA.HI.X.SX32 R56, R17, R8, 0x1, P3 ;  /* 0x0000000811387211 */ /* 0x000fe200018f0eff */
[----:B------:R-:W-:Y:S01]  /*ec10*/  STL [R1+0x4d4], R6 ;  /* 0x0004d40601007387 */ /* 0x000fe20000100800 */
[----:B------:R-:W-:Y:S01]  /*ec20*/  SEL R82, R16, R82, !P1 ;  /* 0x0000005210527207 */ /* 0x000fe20004800000 */
[----:B------:R-:W-:Y:S01]  /*ec30*/  IMAD R18, R83, UR14, RZ ;  /* 0x0000000e53127c24 */ /* 0x000fe2000f8e02ff */
[CC--:B------:R-:W-:Y:S01]  /*ec40*/  IADD3 R60, P6, PT, R11.reuse, R9.reuse, RZ ;  /* 0x000000090b3c7210 */ /* 0x0c0fe20007fde0ff */
[----:B------:R-:W-:Y:S01]  /*ec50*/  STL [R1+0x4b0], R73 ;  /* 0x0004b04901007387 */ /* 0x000fe20000100800 */
[C---:B------:R-:W-:Y:S01]  /*ec60*/  IADD3 R63, P3, PT, R12.reuse, R9, RZ ;  /* 0x000000090c3f7210 */ /* 0x040fe20007f7e0ff */
[----:B------:R-:W0:Y:S02]  /*ec70*/  LDCU UR6, c[0x0][0x3b0] ;  /* 0x00007600ff0677ac */ /* 0x000e240008000800 */
[----:B------:R-:W-:Y:S01]  /*ec80*/  STL [R1+0x4f4], R24 ;  /* 0x0004f41801007387 */ /* 0x000fe20000100800 */
[-C--:B------:R-:W-:Y:S01]  /*ec90*/  LEA.HI.X.SX32 R59, R11, R8.reuse, 0x1, P6 ;  /* 0x000000080b3b7211 */ /* 0x080fe200030f0eff */
[----:B------:R-:W0:Y:S02]  /*eca0*/  LDCU UR14, c[0x0][0x3b0] ;  /* 0x00007600ff0e77ac */ /* 0x000e240008000800 */
[----:B------:R-:W-:Y:S01]  /*ecb0*/  STL [R1+0x4d0], R77 ;  /* 0x0004d04d01007387 */ /* 0x000fe20000100800 */
[----:B------:R-:W-:-:S03]  /*ecc0*/  LEA.HI.X.SX32 R61, R12, R8, 0x1, P3 ;  /* 0x000000080c3d7211 */ /* 0x000fc600018f0eff */
[----:B------:R-:W-:Y:S01]  /*ecd0*/  STL [R1+0x514], R36 ;  /* 0x0005142401007387 */ /* 0x000fe20000100800 */
[----:B------:R-:W-:Y:S01]  /*ece0*/  SEL R80, R16, R80, !P1 ;  /* 0x0000005010507207 */ /* 0x000fe20004800000 */
[----:B------:R-:W-:Y:S02]  /*ecf0*/  IMAD R11, R82, UR15, RZ ;  /* 0x0000000f520b7c24 */ /* 0x000fe4000f8e02ff */
[----:B------:R-:W-:Y:S01]  /*ed00*/  STL [R1+0x4f0], R25 ;  /* 0x0004f01901007387 */ /* 0x000fe20000100800 */
[CC--:B------:R-:W-:Y:S01]  /*ed10*/  IADD3 R65, P6, PT, R13.reuse, R9.reuse, RZ ;  /* 0x000000090d417210 */ /* 0x0c0fe20007fde0ff */
[----:B------:R-:W0:Y:S01]  /*ed20*/  LDCU UR15, c[0x0][0x3b0] ;  /* 0x00007600ff0f77ac */ /* 0x000e220008000800 */
[----:B------:R-:W-:Y:S01]  /*ed30*/  IADD3 R71, P3, PT, R18, R9, RZ ;  /* 0x0000000912477210 */ /* 0x000fe20007f7e0ff */
[----:B------:R-:W-:Y:S04]  /*ed40*/  STL [R1+0x534], R39 ;  /* 0x0005342701007387 */ /* 0x000fe80000100800 */
[----:B------:R-:W-:Y:S01]  /*ed50*/  STL [R1+0x510], R35 ;  /* 0x0005102301007387 */ /* 0x000fe20000100800 */
[----:B------:R-:W-:-:S03]  /*ed60*/  LEA.HI.X.SX32 R64, R13, R8, 0x1, P6 ;  /* 0x000000080d407211 */ /* 0x000fc600030f0eff */
[----:B------:R-:W-:Y:S01]  /*ed70*/  STL [R1+0x544], R26 ;  /* 0x0005441a01007387 */ /* 0x000fe20000100800 */
[----:B------:R-:W-:-:S03]  /*ed80*/  LEA.HI.X.SX32 R67, R18, R8, 0x1, P3 ;  /* 0x0000000812437211 */ /* 0x000fc600018f0eff */
[----:B------:R-:W-:Y:S01]  /*ed90*/  STL [R1+0x530], R37 ;  /* 0x0005302501007387 */ /* 0x000fe20000100800 */
[----:B------:R-:W-:Y:S01]  /*eda0*/  SEL R79, R16, R79, !P1 ;  /* 0x0000004f104f7207 */ /* 0x000fe20004800000 */
[----:B------:R-:W-:Y:S02]  /*edb0*/  IMAD R13, R80, UR17, RZ ;  /* 0x00000011500d7c24 */ /* 0x000fe4000f8e02ff */
[----:B------:R-:W-:Y:S01]  /*edc0*/  STL [R1+0x54c], R28 ;  /* 0x00054c1c01007387 */ /* 0x000fe20000100800 */
[----:B------:R-:W-:-:S03]  /*edd0*/  IADD3 R10, P3, PT, R11, R9, RZ ;  /* 0x000000090b0a7210 */ /* 0x000fc60007f7e0ff */
[----:B------:R-:W-:Y:S04]  /*ede0*/  STL [R1+0x540], R33 ;  /* 0x0005402101007387 */ /* 0x000fe80000100800 */
[----:B------:R-:W-:Y:S01]  /*edf0*/  STL [R1+0x554], R31 ;  /* 0x0005541f01007387 */ /* 0x000fe20000100800 */
[----:B------:R-:W-:-:S03]  /*ee00*/  LEA.HI.X.SX32 R70, R11, R8, 0x1, P3 ;  /* 0x000000080b467211 */ /* 0x000fc600018f0eff */
[----:B------:R-:W-:Y:S01]  /*ee10*/  STL [R1+0x548], R27 ;  /* 0x0005481b01007387 */ /* 0x000fe20000100800 */
[----:B------:R-:W-:-:S03]  /*ee20*/  SEL R78, R16, R78, !P1 ;  /* 0x0000004e104e7207 */ /* 0x000fc60004800000 */
[----:B------:R-:W-:Y:S01]  /*ee30*/  STL [R1+0x55c], R44 ;  /* 0x00055c2c01007387 */ /* 0x000fe20000100800 */
[----:B------:R-:W-:Y:S01]  /*ee40*/  IMAD R79, R79, UR18, RZ ;  /* 0x000000124f4f7c24 */ /* 0x000fe2000f8e02ff */
[C---:B----4-:R-:W-:Y:S02]  /*ee50*/  IADD3 R2, P3, PT, R13.reuse, R9, RZ ;  /* 0x000000090d027210 */ /* 0x050fe40007f7e0ff */
[----:B------:R-:W-:Y:S04]  /*ee60*/  STL [R1+0x550], R29 ;  /* 0x0005501d01007387 */ /* 0x000fe80000100800 */
[----:B------:R-:W-:Y:S04]  /*ee70*/  STL [R1+0x174], R41 ;  /* 0x0001742901007387 */ /* 0x000fe80000100800 */
[----:B------:R-:W-:Y:S01]  /*ee80*/  STL [R1+0x558], R32 ;  /* 0x0005582001007387 */ /* 0x000fe20000100800 */
[----:B------:R-:W-:-:S03]  /*ee90*/  LEA.HI.X.SX32 R3, R13, R8, 0x1, P3 ;  /* 0x000000080d037211 */ /* 0x000fc600018f0eff */
[----:B------:R-:W-:Y:S01]  /*eea0*/  STL [R1+0x17c], R69 ;  /* 0x00017c4501007387 */ /* 0x000fe20000100800 */
[----:B------:R-:W-:-:S03]  /*eeb0*/  SEL R76, R16, R76, !P1 ;  /* 0x0000004c104c7207 */ /* 0x000fc60004800000 */
[----:B------:R-:W-:Y:S01]  /*eec0*/  STL [R1+0x170], R43 ;  /* 0x0001702b01007387 */ /* 0x000fe20000100800 */
[----:B-1----:R-:W-:Y:S01]  /*eed0*/  IMAD R78, R78, UR19, RZ ;  /* 0x000000134e4e7c24 */ /* 0x002fe2000f8e02ff */
[C---:B------:R-:W-:Y:S02]  /*eee0*/  IADD3 R92, P3, PT, R79.reuse, R9, RZ ;  /* 0x000000094f5c7210 */ /* 0x040fe40007f7e0ff */
[----:B------:R-:W-:Y:S04]  /*eef0*/  STL [R1+0x184], R47 ;  /* 0x0001842f01007387 */ /* 0x000fe80000100800 */
[----:B------:R-:W-:Y:S04]  /*ef00*/  STL [R1+0x178], R40 ;  /* 0x0001782801007387 */ /* 0x000fe80000100800 */
[----:B------:R-:W-:Y:S01]  /*ef10*/  STL [R1+0x194], R49 ;  /* 0x0001943101007387 */ /* 0x000fe20000100800 */
[----:B------:R-:W-:-:S03]  /*ef20*/  LEA.HI.X.SX32 R91, R79, R8, 0x1, P3 ;  /* 0x000000084f5b7211 */ /* 0x000fc600018f0eff */
[----:B------:R-:W-:Y:S01]  /*ef30*/  STL [R1+0x180], R45 ;  /* 0x0001802d01007387 */ /* 0x000fe20000100800 */
[----:B------:R-:W-:-:S03]  /*ef40*/  SEL R75, R16, R75, !P1 ;  /* 0x0000004b104b7207 */ /* 0x000fc60004800000 */
[----:B------:R-:W-:Y:S01]  /*ef50*/  STL [R1+0x19c], R52 ;  /* 0x00019c3401007387 */ /* 0x000fe20000100800 */
[----:B------:R-:W-:Y:S01]  /*ef60*/  IMAD R76, R76, UR21, RZ ;  /* 0x000000154c4c7c24 */ /* 0x000fe2000f8e02ff */
        /* <DEDUP_REMOVED lines=24> */
[----:B------:R-:W-:-:S03]  /*f0f0*/  ISETP.GE.AND P6, PT, R14, RZ, PT ;  /* 0x000000ff0e00720c */ /* 0x000fc60003fc6270 */
[----:B------:R-:W-:Y:S01]  /*f100*/  STL [R1+0x1e4], R10 ;  /* 0x0001e40a01007387 */ /* 0x000fe20000100800 */
[----:B------:R-:W-:Y:S01]  /*f110*/  IABS R12, R14 ;  /* 0x0000000e000c7213 */ /* 0x000fe20000000000 */
[----:B------:R-:W-:Y:S02]  /*f120*/  IMAD R72, R72, UR27, RZ ;  /* 0x0000001b48487c24 */ /* 0x000fe4000f8e02ff */
[----:B------:R-:W-:Y:S01]  /*f130*/  STL [R1+0x1e0], R70 ;  /* 0x0001e04601007387 */ /* 0x000fe20000100800 */
[----:B------:R-:W-:-:S03]  /*f140*/  IADD3 R81, P3, PT, R74, R9, RZ ;  /* 0x000000094a517210 */ /* 0x000fc60007f7e0ff */
[----:B------:R-:W-:Y:S01]  /*f150*/  STL [R1+0x1f4], R2 ;  /* 0x0001f40201007387 */ /* 0x000fe20000100800 */
[----:B------:R-:W-:-:S03]  /*f160*/  IABS R14, R15 ;  /* 0x0000000f000e7213 */ /* 0x000fc60000000000 */
[----:B------:R-:W-:Y:S01]  /*f170*/  STL [R1+0x1f0], R3 ;  /* 0x0001f00301007387 */ /* 0x000fe20000100800 */
[----:B------:R-:W-:-:S03]  /*f180*/  LEA.HI.X.SX32 R66, R74, R8, 0x1, P3 ;  /* 0x000000084a427211 */ /* 0x000fc600018f0eff */
[----:B------:R-:W-:Y:S01]  /*f190*/  STL [R1+0x1fc], R92 ;  /* 0x0001fc5c01007387 */ /* 0x000fe20000100800 */
[----:B------:R-:W-:-:S03]  /*f1a0*/  IADD3 R89, P3, PT, R72, R9, RZ ;  /* 0x0000000948597210 */ /* 0x000fc60007f7e0ff */
[----:B------:R-:W-:Y:S01]  /*f1b0*/  STL [R1+0x1f8], R91 ;  /* 0x0001f85b01007387 */ /* 0x000fe20000100800 */
[----:B------:R-:W-:-:S03]  /*f1c0*/  IMAD.HI.U32 R19, R7, R14, RZ ;  /* 0x0000000e07137227 */ /* 0x000fc600078e00ff */
[----:B------:R-:W-:Y:S04]  /*f1d0*/  STL [R1+0x204], R87 ;  /* 0x0002045701007387 */ /* 0x000fe80000100800 */
[----:B------:R-:W-:Y:S04]  /*f1e0*/  STL [R1+0x200], R86 ;  /* 0x0002005601007387 */ /* 0x000fe80000100800 */
[----:B------:R-:W-:Y:S01]  /*f1f0*/  STL [R1+0x214], R90 ;  /* 0x0002145a01007387 */ /* 0x000fe20000100800 */
[----:B------:R-:W-:-:S03]  /*f200*/  LEA.HI.X.SX32 R85, R72, R8, 0x1, P3 ;  /* 0x0000000848557211 */ /* 0x000fc600018f0eff */
[----:B------:R-:W-:Y:S01]  /*f210*/  STL [R1+0x210], R88 ;  /* 0x0002105801007387 */ /* 0x000fe20000100800 */
[----:B------:R-:W-:-:S03]  /*f220*/  ISETP.GE.AND P3, PT, R15, RZ, PT ;  /* 0x000000ff0f00720c */ /* 0x000fc60003f66270 */
[----:B------:R-:W-:Y:S01]  /*f230*/  STL [R1+0x21c], R62 ;  /* 0x00021c3e01007387 */ /* 0x000fe20000100800 */
[----:B------:R-:W-:-:S03]  /*f240*/  IMAD.MOV R15, RZ, RZ, -R19 ;  /* 0x000000ffff0f7224 */ /* 0x000fc600078e0a13 */
[----:B------:R-:W-:Y:S04]  /*f250*/  STL [R1+0x218], R58 ;  /* 0x0002183a01007387 */ /* 0x000fe80000100800 */
[----:B------:R-:W-:Y:S04]  /*f260*/  STL [R1+0x224], R81 ;  /* 0x0002245101007387 */ /* 0x000fe80000100800 */
[----:B------:R-:W-:Y:S04]  /*f270*/  STL [R1+0x220], R66 ;  /* 0x0002204201007387 */ /* 0x000fe80000100800 */
[----:B------:R-:W-:Y:S04]  /*f280*/  STL [R1+0x47c], R89 ;  /* 0x00047c5901007387 */ /* 0x000fe80000100800 */
[----:B------:R-:W4:Y:S01]  /*f290*/  LDL R19, [R1+0x168] ;  /* 0x0001680001137983 */ /* 0x000f220000100800 */
[----:B------:R-:W-:-:S02]  /*f2a0*/  IMAD.MOV.U32 R11, RZ, RZ, R21 ;  /* 0x000000ffff0b7224 */ /* 0x000fc400078e0015 */
[----:B------:R-:W-:-:S04]  /*f2b0*/  IMAD.HI.U32 R17, R7, R12, RZ ;  /* 0x0000000c07117227 */ /* 0x000fc800078e00ff */
[----:B------:R-:W-:-:S04]  /*f2c0*/  IMAD.HI.U32 R18, R7, R11, RZ ;  /* 0x0000000b07127227 */ /* 0x000fc800078e00ff */
[----:B------:R-:W-:Y:S02]  /*f2d0*/  IMAD.MOV R20, RZ, RZ, -R18 ;  /* 0x000000ffff147224 */ /* 0x000fe400078e0a12 */
[----:B------:R-:W-:Y:S01]  /*f2e0*/  IMAD.MOV R18, RZ, RZ, -R17 ;  /* 0x000000ffff127224 */ /* 0x000fe200078e0a11 */
[----:B--2---:R-:W-:-:S03]  /*f2f0*/  PRMT R0, RZ, 0x7610, R0 ;  /* 0x00007610ff007816 */ /* 0x004fc60000000000 */
[----:B------:R-:W-:Y:S02]  /*f300*/  IMAD R12, R5, R18, R12 ;  /* 0x00000012050c7224 */ /* 0x000fe400078e020c */
[----:B------:R-:W-:-:S05]  /*f310*/  @P0 IMAD.MOV.U32 R18, RZ, RZ, R4 ;  /* 0x000000ffff120224 */ /* 0x000fca00078e0004 */
[----:B----4-:R-:W2:Y:S04]  /*f320*/  @P0 LDG.E.U8 R0, desc[UR24][R18.64] ;  /* 0x0000001812000981 */ /* 0x010ea8000c1e1100 */
[----:B------:R-:W-:Y:S04]  /*f330*/  STL [R1+0x478], R85 ;  /* 0x0004785501007387 */ /* 0x000fe80000100800 */
[----:B------:R-:W4:Y:S04]  /*f340*/  LDL.LU R4, [R1+0xe78] ;  /* 0x000e780001047983 */ /* 0x000f280000300800 */
[----:B--2---:R1:W-:Y:S04]  /*f350*/  STL [R1+0x430], R0 ;  /* 0x0004300001007387 */ /* 0x0043e80000100800 */
[----:B-1----:R-:W2:Y:S04]  /*f360*/  LDL.LU R0, [R1+0xe74] ;  /* 0x000e740001007983 */ /* 0x002ea80000300800 */
[----:B------:R-:W2:Y:S04]  /*f370*/  LDL R18, [R1+0x560] ;  /* 0x0005600001127983 */ /* 0x000ea80000100800 */
[----:B------:R-:W2:Y:S01]  /*f380*/  LDL R19, [R1+0x564] ;  /* 0x0005640001137983 */ /* 0x000ea20000100800 */
[----:B---3--:R-:W-:-:S02]  /*f390*/  PRMT R68, RZ, 0x7610, R68 ;  /* 0x00007610ff447816 */ /* 0x008fc40000000044 */
[----:B--2---:R-:W-:-:S04]  /*f3a0*/  @P0 LOP3.LUT R19, R19, R18, RZ, 0x3c, !PT ;  /* 0x0000001213130212 */ /* 0x004fc800078e3cff */
[----:B------:R-:W-:-:S04]  /*f3b0*/  @P0 LOP3.LUT R18, R19, R18, RZ, 0x3c, !PT ;  /* 0x0000001213120212 */ /* 0x000fc800078e3cff */
[----:B------:R-:W-:-:S05]  /*f3c0*/  @P0 LOP3.LUT R19, R19, R18, RZ, 0x3c, !PT ;  /* 0x0000001213130212 */ /* 0x000fca00078e3cff */
[----:B------:R1:W2:Y:S04]  /*f3d0*/  @P0 LDG.E.U8 R68, desc[UR24][R18.64] ;  /* 0x0000001812440981 */ /* 0x0002a8000c1e1100 */
[----:B------:R-:W1:Y:S04]  /*f3e0*/  LDL R18, [R1+0x188] ;  /* 0x0001880001127983 */ /* 0x000e680000100800 */
[----:B------:R-:W1:Y:S01]  /*f3f0*/  LDL R19, [R1+0x18c] ;  /* 0x00018c0001137983 */ /* 0x000e620000100800 */
[----:B------:R-:W-:Y:S02]  /*f400*/  PRMT R0, RZ, 0x7610, R0 ;  /* 0x00007610ff007816 */ /* 0x000fe40000000000 */
[----:B-1----:R-:W-:-:S04]  /*f410*/  @P0 LOP3.LUT R19, R19, R18, RZ, 0x3c, !PT ;  /* 0x0000001213130212 */ /* 0x002fc800078e3cff */
[----:B------:R-:W-:-:S04]  /*f420*/  @P0 LOP3.LUT R18, R19, R18, RZ, 0x3c, !PT ;  /* 0x0000001213120212 */ /* 0x000fc800078e3cff */
[----:B------:R-:W-:-:S05]  /*f430*/  @P0 LOP3.LUT R19, R19, R18, RZ, 0x3c, !PT ;  /* 0x0000001213130212 */ /* 0x000fca00078e3cff */
[----:B------:R-:W3:Y:S04]  /*f440*/  @P0 LDG.E.U8 R0, desc[UR24][R18.64] ;  /* 0x0000001812000981 */ /* 0x000ee8000c1e1100 */
[----:B--2---:R-:W-:Y:S04]  /*f450*/  STL [R1+0xd0c], R68 ;  /* 0x000d0c4401007387 */ /* 0x004fe80000100800 */
[----:B---3--:R1:W-:Y:S04]  /*f460*/  STL [R1+0x42c], R0 ;  /* 0x00042c0001007387 */ /* 0x0083e80000100800 */
[----:B-1----:R-:W2:Y:S04]  /*f470*/  LDL.LU R0, [R1+0xe70] ;  /* 0x000e700001007983 */ /* 0x002ea80000300800 */
[----:B------:R-:W3:Y:S04]  /*f480*/  LDL R18, [R1+0x1a8] ;  /* 0x0001a80001127983 */ /* 0x000ee80000100800 */
[----:B------:R-:W3:Y:S01]  /*f490*/  LDL R19, [R1+0x1ac] ;  /* 0x0001ac0001137983 */ /* 0x000ee20000100800 */
[----:B----4-:R-:W-:-:S02]  /*f4a0*/  PRMT R4, RZ, 0x7610, R4 ;  /* 0x00007610ff047816 */ /* 0x010fc40000000004 */
[----:B---3--:R-:W-:-:S04]  /*f4b0*/  @P0 LOP3.LUT R19, R19, R18, RZ, 0x3c, !PT ;  /* 0x0000001213130212 */ /* 0x008fc800078e3cff */
[----:B------:R-:W-:-:S04]  /*f4c0*/  @P0 LOP3.LUT R18, R19, R18, RZ, 0x3c, !PT ;  /* 0x0000001213120212 */ /* 0x000fc800078e3cff */
[----:B------:R-:W-:-:S05]  /*f4d0*/  @P0 LOP3.LUT R19, R19, R18, RZ, 0x3c, !PT ;  /* 0x0000001213130212 */ /* 0x000fca00078e3cff */
[----:B------:R-:W3:Y:S04]  /*f4e0*/  @P0 LDG.E.U8 R4, desc[UR24][R18.64] ;  /* 0x0000001812040981 */ /* 0x000ee8000c1e1100 */
[----:B---3--:R1:W-:Y:S04]  /*f4f0*/  STL [R1+0x438], R4 ;  /* 0x0004380401007387 */ /* 0x0083e80000100800 */
[----:B-1----:R-:W3:Y:S04]  /*f500*/  LDL.LU R4, [R1+0xe6c] ;  /* 0x000e6c0001047983 */ /* 0x002ee80000300800 */
[----:B------:R-:W4:Y:S04]  /*f510*/  LDL R18, [R1+0x1c8] ;  /* 0x0001c80001127983 */ /* 0x000f280000100800 */
[----:B------:R-:W4:Y:S01]  /*f520*/  LDL R19, [R1+0x1cc] ;  /* 0x0001cc0001137983 */ /* 0x000f220000100800 */
[----:B--2---:R-:W-:-:S02]  /*f530*/  PRMT R0, RZ, 0x7610, R0 ;  /* 0x00007610ff007816 */ /* 0x004fc40000000000 */
[----:B----4-:R-:W-:-:S04]  /*f540*/  @P0 LOP3.LUT R19, R19, R18, RZ, 0x3c, !PT ;  /* 0x0000001213130212 */ /* 0x010fc800078e3cff */
[----:B------:R-:W-:-:S04]  /*f550*/  @P0 LOP3.LUT R18, R19, R18, RZ, 0x3c, !PT ;  /* 0x0000001213120212 */ /* 0x000fc800078e3cff */
[----:B------:R-:W-:-:S05]  /*f560*/  @P0 LOP3.LUT R19, R19, R18, RZ, 0x3c, !PT ;  /* 0x0000001213130212 */ /* 0x000fca00078e3cff */
[----:B------:R-:W2:Y:S04]  /*f570*/  @P0 LDG.E.U8 R0, desc[UR24][R18.64] ;  /* 0x0000001812000981 */ /* 0x000ea8000c1e1100 */
[----:B--2---:R1:W-:Y:S04]  /*f580*/  STL [R1+0x434], R0 ;  /* 0x0004340001007387 */ /* 0x0043e80000100800 */
[----:B-1----:R-:W2:Y:S04]  /*f590*/  LDL.LU R0, [R1+0xe68] ;  /* 0x000e680001007983 */ /* 0x002ea80000300800 */
[----:B------:R-:W4:Y:S04]  /*f5a0*/  LDL R18, [R1+0x1e8] ;  /* 0x0001e80001127983 */ /* 0x000f280000100800 */
[----:B------:R-:W4:Y:S01]  /*f5b0*/  LDL R19, [R1+0x1ec] ;  /* 0x0001ec0001137983 */ /* 0x000f220000100800 */
[----:B---3--:R-:W-:-:S02]  /*f5c0*/  PRMT R4, RZ, 0x7610, R4 ;  /* 0x00007610ff047816 */ /* 0x008fc40000000004 */
[----:B----4-:R-:W-:-:S04]  /*f5d0*/  @P0 LOP3.LUT R19, R19, R18, RZ, 0x3c, !PT ;  /* 0x0000001213130212 */ /* 0x010fc800078e3cff */
        /* <DEDUP_REMOVED lines=32> */
[----:B------:R-:W4:Y:S01]  /*f7e0*/  LDL R19, [R1+0x4b4] ;  /* 0x0004b40001137983 */ /* 0x000f220000100800 */
[----:B---3--:R-:W-:Y:S01]  /*f7f0*/  PRMT R4, RZ, 0x7610, R4 ;  /* 0x00007610ff047816 */ /* 0x008fe20000000004 */
[----:B----4-:R-:W-:-:S02]  /*f800*/  @P0 IMAD.MOV.U32 R18, RZ, RZ, R19 ;  /* 0x000000ffff120224 */ /* 0x010fc400078e0013 */
[----:B------:R-:W-:Y:S01]  /*f810*/  @P0 IMAD.MOV.U32 R19, RZ, RZ, R73 ;  /* 0x000000ffff130224 */ /* 0x000fe200078e0049 */
[----:B--2---:R-:W-:Y:S01]  /*f820*/  PRMT R0, RZ, 0x7610, R0 ;  /* 0x00007610ff007816 */ /* 0x004fe20000000000 */
[----:B------:R-:W2:Y:S04]  /*f830*/  LDL.LU R73, [R1+0xe54] ;  /* 0x000e540001497983 */ /* 0x000ea80000300800 */
[----:B------:R1:W3:Y:S02]  /*f840*/  @P0 LDG.E.U8 R4, desc[UR24][R18.64] ;  /* 0x0000001812040981 */ /* 0x0002e4000c1e1100 */
[----:B-1----:R-:W-:Y:S02]  /*f850*/  @P0 IMAD.MOV.U32 R18, RZ, RZ, R6 ;  /* 0x000000ffff120224 */ /* 0x002fe400078e0006 */
[----:B------:R-:W-:-:S05]  /*f860*/  @P0 IMAD.MOV.U32 R19, RZ, RZ, R77 ;  /* 0x000000ffff130224 */ /* 0x000fca00078e004d */
[----:B------:R-:W4:Y:S04]  /*f870*/  @P0 LDG.E.U8 R0, desc[UR24][R18.64] ;  /* 0x0000001812000981 */ /* 0x000f28000c1e1100 */
[----:B---3--:R1:W-:Y:S04]  /*f880*/  STL [R1+0x450], R4 ;  /* 0x0004500401007387 */ /* 0x0083e80000100800 */
[----:B-1----:R-:W3:Y:S04]  /*f890*/  LDL.LU R4, [R1+0xe50] ;  /* 0x000e500001047983 */ /* 0x002ee80000300800 */
[----:B------:R-:W2:Y:S04]  /*f8a0*/  LDL.LU R77, [R1+0xe4c] ;  /* 0x000e4c00014d7983 */ /* 0x000ea80000300800 */
[----:B------:R-:W2:Y:S04]  /*f8b0*/  LDL.LU R6, [R1+0xe48] ;  /* 0x000e480001067983 */ /* 0x000ea80000300800 */
[----:B----4-:R1:W-:Y:S04]  /*f8c0*/  STL [R1+0x44c], R0 ;  /* 0x00044c0001007387 */ /* 0x0103e80000100800 */
[----:B-1----:R-:W4:Y:S01]  /*f8d0*/  LDL.LU R0, [R1+0xe44] ;  /* 0x000e440001007983 */ /* 0x002f220000300800 */
[----:B------:R-:W-:-:S02]  /*f8e0*/  @P0 IMAD.MOV.U32 R18, RZ, RZ, R24 ;  /* 0x000000ffff120224 */ /* 0x000fc400078e0018 */
[----:B------:R-:W-:Y:S02]  /*f8f0*/  @P0 IMAD.MOV.U32 R19, RZ, RZ, R25 ;  /* 0x000000ffff130224 */ /* 0x000fe400078e0019 */
[----:B------:R-:W2:Y:S04]  /*f900*/  LDL.LU R25, [R1+0xe40] ;  /* 0x000e400001197983 */ /* 0x000ea80000300800 */
[----:B------:R-:W2:Y:S01]  /*f910*/  LDL.LU R24, [R1+0xe3c] ;  /* 0x000e3c0001187983 */ /* 0x000ea20000300800 */
[----:B---3--:R-:W-:-:S06]  /*f920*/  PRMT R4, RZ, 0x7610, R4 ;  /* 0x00007610ff047816 */ /* 0x008fcc0000000004 */
[----:B------:R1:W3:Y:S02]  /*f930*/  @P0 LDG.E.U8 R4, desc[UR24][R18.64] ;  /* 0x0000001812040981 */ /* 0x0002e4000c1e1100 */
[----:B-1----:R-:W-:Y:S02]  /*f940*/  @P0 IMAD.MOV.U32 R18, RZ, RZ, R36 ;  /* 0x000000ffff120224 */ /* 0x002fe400078e0024 */
[----:B------:R-:W-:Y:S01]  /*f950*/  @P0 IMAD.MOV.U32 R19, RZ, RZ, R35 ;  /* 0x000000ffff130224 */ /* 0x000fe200078e0023 */
[----:B----4-:R-:W-:-:S06]  /*f960*/  PRMT R0, RZ, 0x7610, R0 ;  /* 0x00007610ff007816 */ /* 0x010fcc0000000000 */
        /* <DEDUP_REMOVED lines=136> */
[----:B------:R-:W-:Y:S01]  /*101f0*/  @P0 IMAD.MOV.U32 R19, RZ, RZ, R70 ;  /* 0x000000ffff130224 */ /* 0x000fe200078e0046 */
[----:B------:R-:W-:Y:S01]  /*10200*/  PRMT R84, RZ, 0x7610, R84 ;  /* 0x00007610ff547816 */ /* 0x000fe20000000054 */
[----:B------:R-:W2:Y:S01]  /*10210*/  LDL.LU R70, [R1+0xd68] ;  /* 0x000d680001467983 */ /* 0x000ea20000300800 */
[----:B------:R-:W-:Y:S02]  /*10220*/  PRMT R83, RZ, 0x7610, R83 ;  /* 0x00007610ff537816 */ /* 0x000fe40000000053 */
[----:B------:R-:W-:Y:S01]  /*10230*/  PRMT R82, RZ, 0x7610, R82 ;  /* 0x00007610ff527816 */ /* 0x000fe20000000052 */
[----:B------:R-:W2:Y:S01]  /*10240*/  LDL.LU R10, [R1+0xd64] ;  /* 0x000d6400010a7983 */ /* 0x000ea20000300800 */
[----:B------:R-:W-:Y:S02]  /*10250*/  PRMT R54, RZ, 0x7610, R54 ;  /* 0x00007610ff367816 */ /* 0x000fe40000000036 */
[----:B------:R-:W-:Y:S02]  /*10260*/  PRMT R46, RZ, 0x7610, R46 ;  /* 0x00007610ff2e7816 */ /* 0x000fe4000000002e */
[----:B------:R-:W-:-:S02]  /*10270*/  PRMT R30, RZ, 0x7610, R30 ;  /* 0x00007610ff1e7816 */ /* 0x000fc4000000001e */
[----:B---3--:R-:W-:-:S06]  /*10280*/  PRMT R4, RZ, 0x7610, R4 ;  /* 0x00007610ff047816 */ /* 0x008fcc0000000004 */
[----:B------:R1:W3:Y:S02]  /*10290*/  @P0 LDG.E.U8 R4, desc[UR24][R18.64] ;  /* 0x0000001812040981 */ /* 0x0002e4000c1e1100 */
[----:B-1----:R-:W-:Y:S02]  /*102a0*/  @P0 IMAD.MOV.U32 R18, RZ, RZ, R2 ;  /* 0x000000ffff120224 */ /* 0x002fe400078e0002 */
[----:B------:R-:W-:Y:S01]  /*102b0*/  @P0 IMAD.MOV.U32 R19, RZ, RZ, R3 ;  /* 0x000000ffff130224 */ /* 0x000fe200078e0003 */
[----:B----4-:R-:W-:-:S06]  /*102c0*/  PRMT R0, RZ, 0x7610, R0 ;  /* 0x00007610ff007816 */ /* 0x010fcc0000000000 */
[----:B------:R1:W4:Y:S02]  /*102d0*/  @P0 LDG.E.U8 R0, desc[UR24][R18.64] ;  /* 0x0000001812000981 */ /* 0x000324000c1e1100 */
[----:B-1----:R-:W-:Y:S02]  /*102e0*/  @P0 IMAD.MOV.U32 R18, RZ, RZ, R92 ;  /* 0x000000ffff120224 */ /* 0x002fe400078e005c */
[----:B------:R-:W-:-:S05]  /*102f0*/  @P0 IMAD.MOV.U32 R19, RZ, RZ, R91 ;  /* 0x000000ffff130224 */ /* 0x000fca00078e005b */
        /* <DEDUP_REMOVED lines=15> */
[----:B------:R1:W4:Y:S01]  /*103f0*/  @P0 LDG.E.U8 R30, desc[UR24][R18.64] ;  /* 0x00000018121e0981 */ /* 0x000322000c1e1100 */
[C---:B--2---:R-:W-:Y:S02]  /*10400*/  SEL R71, R16.reuse, R71, !P1 ;  /* 0x0000004710477207 */ /* 0x044fe40004800000 */
[----:B------:R-:W-:-:S03]  /*10410*/  SEL R67, R16, R67, !P1 ;  /* 0x0000004310437207 */ /* 0x000fc60004800000 */
[----:B0-----:R-:W-:Y:S01]  /*10420*/  IMAD R71, R71, UR5, RZ ;  /* 0x0000000547477c24 */ /* 0x001fe2000f8e02ff */
[C---:B------:R-:W-:Y:S01]  /*10430*/  SEL R65, R16.reuse, R65, !P1 ;  /* 0x0000004110417207 */ /* 0x040fe20004800000 */
[----:B------:R-:W-:Y:S01]  /*10440*/  IMAD R67, R67, UR6, RZ ;  /* 0x0000000643437c24 */ /* 0x000fe2000f8e02ff */
[----:B------:R-:W-:Y:S01]  /*10450*/  PRMT R42, RZ, 0x7610, R42 ;  /* 0x00007610ff2a7816 */ /* 0x000fe2000000002a */
[----:B------:R-:W0:Y:S02]  /*10460*/  LDCU UR5, c[0x0][0x3b0] ;  /* 0x00007600ff0577ac */ /* 0x000e240008000800 */
[----:B------:R-:W-:Y:S01]  /*10470*/  IMAD R65, R65, UR14, RZ ;  /* 0x0000000e41417c24 */ /* 0x000fe2000f8e02ff */
[----:B------:R-:W-:Y:S01]  /*10480*/  PRMT R68, RZ, 0x7610, R68 ;  /* 0x00007610ff447816 */ /* 0x000fe20000000044 */
[----:B------:R-:W2:Y:S01]  /*10490*/  LDCU UR6, c[0x0][0x3b0] ;  /* 0x00007600ff0677ac */ /* 0x000ea20008000800 */
[----:B------:R-:W-:Y:S02]  /*104a0*/  PRMT R38, RZ, 0x7610, R38 ;  /* 0x00007610ff267816 */ /* 0x000fe40000000026 */
[----:B------:R-:W-:-:S02]  /*104b0*/  SEL R64, R16, R64, !P1 ;  /* 0x0000004010407207 */ /* 0x000fc40004800000 */
[----:B------:R-:W-:Y:S01]  /*104c0*/  PRMT R50, RZ, 0x7610, R50 ;  /* 0x00007610ff327816 */ /* 0x000fe20000000032 */
[----:B------:R-:W-:Y:S01]  /*104d0*/  IMAD R11, R5, R20, R11 ;  /* 0x00000014050b7224 */ /* 0x000fe200078e020b */
[C---:B------:R-:W-:Y:S01]  /*104e0*/  SEL R63, R16.reuse, R63, !P1 ;  /* 0x0000003f103f7207 */ /* 0x040fe20004800000 */
[----:B---3--:R3:W-:Y:S01]  /*104f0*/  STL [R1+0x918], R4 ;  /* 0x0009180401007387 */ /* 0x0087e20000100800 */
[----:B------:R-:W-:Y:S01]  /*10500*/  SEL R61, R16, R61, !P1 ;  /* 0x0000003d103d7207 */ /* 0x000fe20004800000 */
[----:B------:R-:W0:Y:S02]  /*10510*/  LDCU UR14, c[0x0][0x3b0] ;  /* 0x00007600ff0e77ac */ /* 0x000e240008000800 */
[----:B---3--:R-:W3:Y:S04]  /*10520*/  LDL.LU R4, [R1+0xd60] ;  /* 0x000d600001047983 */ /* 0x008ee80000300800 */
[----:B------:R-:W3:Y:S04]  /*10530*/  LDL.LU R3, [R1+0xd5c] ;  /* 0x000d5c0001037983 */ /* 0x000ee80000300800 */
[----:B------:R-:W3:Y:S04]  /*10540*/  LDL.LU R2, [R1+0xd58] ;  /* 0x000d580001027983 */ /* 0x000ee80000300800 */
[----:B----4-:R4:W-:Y:S04]  /*10550*/  STL [R1+0x914], R0 ;  /* 0x0009140001007387 */ /* 0x0109e80000100800 */
[----:B----4-:R-:W4:Y:S04]  /*10560*/  LDL.LU R0, [R1+0xd54] ;  /* 0x000d540001007983 */ /* 0x010f280000300800 */
[----:B------:R0:W-:Y:S02]  /*10570*/  STL [R1+0x900], R54 ;  /* 0x0009003601007387 */ /* 0x0001e40000100800 */
[----:B0-----:R-:W-:-:S02]  /*10580*/  IMAD.MOV.U32 R54, RZ, RZ, R70 ;  /* 0x000000ffff367224 */ /* 0x001fc400078e0046 */
[----:B------:R-:W4:Y:S02]  /*10590*/  LDL.LU R70, [R1+0xd50] ;  /* 0x000d500001467983 */ /* 0x000f240000300800 */
[----:B------:R-:W-:Y:S01]  /*105a0*/  @!P4 IMAD.MOV R54, RZ, RZ, -R54 ;  /* 0x000000ffff36c224 */ /* 0x000fe200078e0a36 */
[C---:B-1----:R-:W-:Y:S01]  /*105b0*/  IADD3 R18, P4, PT, R71.reuse, R9, RZ ;  /* 0x0000000947127210 */ /* 0x042fe20007f9e0ff */
[----:B------:R-:W-:Y:S04]  /*105c0*/  STL [R1+0x910], R84 ;  /* 0x0009105401007387 */ /* 0x000fe80000100800 */
[----:B------:R-:W-:Y:S01]  /*105d0*/  STL [R1+0x484], R18 ;  /* 0x0004841201007387 */ /* 0x000fe20000100800 */
[----:B------:R-:W-:-:S03]  /*105e0*/  LEA.HI.X.SX32 R19, R71, R8, 0x1, P4 ;  /* 0x0000000847137211 */ /* 0x000fc600020f0eff */
[----:B------:R-:W-:Y:S04]  /*105f0*/  STL [R1+0x90c], R83 ;  /* 0x00090c5301007387 */ /* 0x000fe80000100800 */
[----:B------:R0:W4:Y:S04]  /*10600*/  @P0 LDG.E.U8 R42, desc[UR24][R18.64] ;  /* 0x00000018122a0981 */ /* 0x000128000c1e1100 */
[----:B------:R1:W-:Y:S04]  /*10610*/  STL [R1+0x8f8], R30 ;  /* 0x0008f81e01007387 */ /* 0x0003e80000100800 */
[----:B------:R-:W-:Y:S01]  /*10620*/  STL [R1+0x908], R82 ;  /* 0x0009085201007387 */ /* 0x000fe20000100800 */
[----:B-1----:R-:W-:-:S03]  /*10630*/  IADD3 R30, P4, PT, R67, R9, RZ ;  /* 0x00000009431e7210 */ /* 0x002fc60007f9e0ff */
[----:B------:R-:W-:Y:S04]  /*10640*/  STL [R1+0x480], R19 ;  /* 0x0004801301007387 */ /* 0x000fe80000100800 */
[----:B------:R-:W-:Y:S04]  /*10650*/  STL [R1+0x48c], R30 ;  /* 0x00048c1e01007387 */ /* 0x000fe80000100800 */
[----:B------:R1:W-:Y:S01]  /*10660*/  STL [R1+0x8fc], R46 ;  /* 0x0008fc2e01007387 */ /* 0x0003e20000100800 */
[----:B0-----:R-:W-:Y:S01]  /*10670*/  @P0 IMAD.MOV.U32 R18, RZ, RZ, R30 ;  /* 0x000000ffff120224 */ /* 0x001fe200078e001e */
[----:B-1----:R-:W-:-:S02]  /*10680*/  LEA.HI.X.SX32 R46, R67, R8, 0x1, P4 ;  /* 0x00000008432e7211 */ /* 0x002fc400020f0eff */
[----:B------:R-:W-:-:S03]  /*10690*/  IADD3 R66, P4, PT, R65, R9, RZ ;  /* 0x0000000941427210 */ /* 0x000fc60007f9e0ff */
[----:B------:R-:W-:Y:S01]  /*106a0*/  @P0 IMAD.MOV.U32 R19, RZ, RZ, R46 ;  /* 0x000000ffff130224 */ /* 0x000fe200078e002e */
[----:B------:R-:W-:-:S04]  /*106b0*/  LEA.HI.X.SX32 R65, R65, R8, 0x1, P4 ;  /* 0x0000000841417211 */ /* 0x000fc800020f0eff */
[----:B------:R0:W4:Y:S02]  /*106c0*/  @P0 LDG.E.U8 R68, desc[UR24][R18.64] ;  /* 0x0000001812440981 */ /* 0x000124000c1e1100 */
[----:B0-----:R-:W-:Y:S02]  /*106d0*/  @P0 IMAD.MOV.U32 R18, RZ, RZ, R66 ;  /* 0x000000ffff120224 */ /* 0x001fe400078e0042 */
[----:B------:R-:W-:-:S05]  /*106e0*/  @P0 IMAD.MOV.U32 R19, RZ, RZ, R65 ;  /* 0x000000ffff130224 */ /* 0x000fca00078e0041 */
[----:B------:R0:W4:Y:S01]  /*106f0*/  @P0 LDG.E.U8 R38, desc[UR24][R18.64] ;  /* 0x0000001812260981 */ /* 0x000122000c1e1100 */
[----:B------:R-:W-:Y:S01]  /*10700*/  IMAD R64, R64, UR15, RZ ;  /* 0x0000000f40407c24 */ /* 0x000fe2000f8e02ff */
[----:B------:R-:W-:Y:S01]  /*10710*/  PRMT R20, RZ, 0x7610, R20 ;  /* 0x00007610ff147816 */ /* 0x000fe20000000014 */
[----:B------:R-:W-:Y:S01]  /*10720*/  IMAD R63, R63, UR5, RZ ;  /* 0x000000053f3f7c24 */ /* 0x000fe2000f8e02ff */
[----:B------:R-:W-:Y:S01]  /*10730*/  STL [R1+0x488], R46 ;  /* 0x0004882e01007387 */ /* 0x000fe20000100800 */
[----:B--2---:R-:W-:Y:S01]  /*10740*/  IMAD R61, R61, UR6, RZ ;  /* 0x000000063d3d7c24 */ /* 0x004fe2000f8e02ff */
[C---:B------:R-:W-:Y:S01]  /*10750*/  IADD3 R58, P4, PT, R64.reuse, R9, RZ ;  /* 0x00000009403a7210 */ /* 0x040fe20007f9e0ff */
[----:B------:R-:W1:Y:S01]  /*10760*/  LDCU UR5, c[0x0][0x3b0] ;  /* 0x00007600ff0577ac */ /* 0x000e620008000800 */
[----:B------:R-:W-:Y:S02]  /*10770*/  STL [R1+0x49c], R66 ;  /* 0x00049c4201007387 */ /* 0x000fe40000100800 */
[----:B------:R-:W-:Y:S01]  /*10780*/  LEA.HI.X.SX32 R62, R64, R8, 0x1, P4 ;  /* 0x00000008403e7211 */ /* 0x000fe200020f0eff */
[----:B------:R-:W2:Y:S01]  /*10790*/  LDCU UR6, c[0x0][0x3b0] ;  /* 0x00007600ff0677ac */ /* 0x000ea20008000800 */
[----:B------:R-:W-:Y:S01]  /*107a0*/  STL [R1+0x498], R65 ;  /* 0x0004984101007387 */ /* 0x000fe20000100800 */
[----:B------:R-:W-:-:S02]  /*107b0*/  SEL R60, R16, R60, !P1 ;  /* 0x0000003c103c7207 */ /* 0x000fc40004800000 */
[C---:B------:R-:W-:Y:S01]  /*107c0*/  SEL R59, R16.reuse, R59, !P1 ;  /* 0x0000003b103b7207 */ /* 0x040fe20004800000 */
[----:B------:R-:W-:Y:S01]  /*107d0*/  STL [R1+0x4a4], R58 ;  /* 0x0004a43a01007387 */ /* 0x000fe20000100800 */
[----:B0-----:R-:W-:Y:S01]  /*107e0*/  @P0 IMAD.MOV.U32 R18, RZ, RZ, R58 ;  /* 0x000000ffff120224 */ /* 0x001fe200078e003a */
[----:B------:R-:W-:Y:S01]  /*107f0*/  SEL R57, R16, R57, !P1 ;  /* 0x0000003910397207 */ /* 0x000fe20004800000 */
[----:B------:R-:W-:Y:S01]  /*10800*/  @P0 IMAD.MOV.U32 R19, RZ, RZ, R62 ;  /* 0x000000ffff130224 */ /* 0x000fe200078e003e */
[----:B------:R-:W-:Y:S01]  /*10810*/  PRMT R23, RZ, 0x7610, R23 ;  /* 0x00007610ff177816 */ /* 0x000fe20000000017 */
[----:B------:R-:W0:Y:S03]  /*10820*/  LDCU UR15, c[0x0][0x3b0] ;  /* 0x00007600ff0f77ac */ /* 0x000e260008000800 */
[----:B------:R0:W2:Y:S01]  /*10830*/  @P0 LDG.E.U8 R50, desc[UR24][R18.64] ;  /* 0x0000001812320981 */ /* 0x0000a2000c1e1100 */
[----:B---3--:R-:W-:-:S03]  /*10840*/  PRMT R4, RZ, 0x7610, R4 ;  /* 0x00007610ff047816 */ /* 0x008fc60000000004 */
[----:B----4-:R3:W-:Y:S04]  /*10850*/  STL [R1+0x8f4], R42 ;  /* 0x0008f42a01007387 */ /* 0x0107e80000100800 */
[----:B------:R-:W-:Y:S01]  /*10860*/  STL [R1+0x4a0], R62 ;  /* 0x0004a03e01007387 */ /* 0x000fe20000100800 */
[----:B---3--:R-:W-:-:S04]  /*10870*/  IADD3 R42, P4, PT, R63, R9, RZ ;  /* 0x000000093f2a7210 */ /* 0x008fc80007f9e0ff */
[----:B------:R-:W-:Y:S02]  /*10880*/  LEA.HI.X.SX32 R46, R63, R8, 0x1, P4 ;  /* 0x000000083f2e7211 */ /* 0x000fe400020f0eff */
[----:B------:R-:W-:Y:S01]  /*10890*/  IADD3 R30, P4, PT, R61, R9, RZ ;  /* 0x000000093d1e7210 */ /* 0x000fe20007f9e0ff */
[----:B0-----:R-:W-:Y:S02]  /*108a0*/  @P0 IMAD.MOV.U32 R18, RZ, RZ, R42 ;  /* 0x000000ffff120224 */ /* 0x001fe400078e002a */
[----:B------:R-:W-:-:S05]  /*108b0*/  @P0 IMAD.MOV.U32 R19, RZ, RZ, R46 ;  /* 0x000000ffff130224 */ /* 0x000fca00078e002e */
[----:B------:R0:W3:Y:S02]  /*108c0*/  @P0 LDG.E.U8 R4, desc[UR24][R18.64] ;  /* 0x0000001812040981 */ /* 0x0000e4000c1e1100 */
[----:B0-----:R-:W-:Y:S02]  /*108d0*/  @P0 IMAD.MOV.U32 R18, RZ, RZ, R30 ;  /* 0x000000ffff120224 */ /* 0x001fe400078e001e */
[----:B------:R-:W-:Y:S04]  /*108e0*/  STL [R1+0xd10], R68 ;  /* 0x000d104401007387 */ /* 0x000fe80000100800 */
[----:B------:R-:W-:Y:S04]  /*108f0*/  STL [R1+0x4ac], R42 ;  /* 0x0004ac2a01007387 */ /* 0x000fe80000100800 */
[----:B------:R-:W-:Y:S04]  /*10900*/  STL [R1+0x4a8], R46 ;  /* 0x0004a82e01007387 */ /* 0x000fe80000100800 */
[----:B------:R-:W-:Y:S04]  /*10910*/  STL [R1+0x4bc], R30 ;  /* 0x0004bc1e01007387 */ /* 0x000fe80000100800 */
[----:B------:R0:W-:Y:S02]  /*10920*/  STL [R1+0x8dc], R38 ;  /* 0x0008dc2601007387 */ /* 0x0001e40000100800 */
[----:B0-----:R-:W-:-:S05]  /*10930*/  LEA.HI.X.SX32 R38, R61, R8, 0x1, P4 ;  /* 0x000000083d267211 */ /* 0x001fca00020f0eff */
[----:B------:R-:W-:-:S05]  /*10940*/  @P0 IMAD.MOV.U32 R19, RZ, RZ, R38 ;  /* 0x000000ffff130224 */ /* 0x000fca00078e0026 */
[----:B------:R0:W4:Y:S01]  /*10950*/  @P0 LDG.E.U8 R20, desc[UR24][R18.64] ;  /* 0x0000001812140981 */ /* 0x000122000c1e1100 */
[----:B------:R-:W-:Y:S01]  /*10960*/  ISETP.GT.U32.AND P4, PT, R5, R11, PT ;  /* 0x0000000b0500720c */ /* 0x000fe20003f84070 */
[----:B-1----:R-:W-:Y:S01]  /*10970*/  IMAD R60, R60, UR5, RZ ;  /* 0x000000053c3c7c24 */ /* 0x002fe2000f8e02ff */
[----:B------:R-:W-:Y:S01]  /*10980*/  IABS R13, R22 ;  /* 0x00000016000d7213 */ /* 0x000fe20000000000 */
[----:B------:R1:W-:Y:S01]  /*10990*/  STL [R1+0x4b8], R38 ;  /* 0x0004b82601007387 */ /* 0x0003e20000100800 */
[----:B--2---:R-:W-:Y:S01]  /*109a0*/  IMAD R59, R59, UR6, RZ ;  /* 0x000000063b3b7c24 */ /* 0x004fe2000f8e02ff */
[----:B------:R-:W-:Y:S01]  /*109b0*/  PRMT R3, RZ, 0x7610, R3 ;  /* 0x00007610ff037816 */ /* 0x000fe20000000003 */
[----:B------:R-:W-:Y:S01]  /*109c0*/  IMAD R57, R57, UR14, RZ ;  /* 0x0000000e39397c24 */ /* 0x000fe2000f8e02ff */
[----:B------:R-:W2:Y:S06]  /*109d0*/  LDCU UR5, c[0x0][0x3b0] ;  /* 0x00007600ff0577ac */ /* 0x000eac0008000800 */
[----:B------:R-:W-:Y:S01]  /*109e0*/  @!P4 IMAD.IADD R11, R11, 0x1, -R5 ;  /* 0x000000010b0bc824 */ /* 0x000fe200078e0a05 */
[C---:B-1----:R-:W-:Y:S01]  /*109f0*/  IADD3 R38, P4, PT, R60.reuse, R9, RZ ;  /* 0x000000093c267210 */ /* 0x042fe20007f9e0ff */
[----:B------:R-:W-:Y:S01]  /*10a00*/  IMAD.HI.U32 R21, R7, R13, RZ ;  /* 0x0000000d07157227 */ /* 0x000fe200078e00ff */
[----:B------:R-:W1:Y:S02]  /*10a10*/  LDCU UR6, c[0x0][0x3b0] ;  /* 0x00007600ff0677ac */ /* 0x000e640008000800 */
[----:B------:R-:W-:Y:S01]  /*10a20*/  LEA.HI.X.SX32 R42, R60, R8, 0x1, P4 ;  /* 0x000000083c2a7211 */ /* 0x000fe200020f0eff */
[----:B0-----:R-:W-:Y:S01]  /*10a30*/  @P0 IMAD.MOV.U32 R18, RZ, RZ, R38 ;  /* 0x000000ffff120224 */ /* 0x001fe200078e0026 */
[----:B------:R-:W-:Y:S01]  /*10a40*/  SEL R56, R16, R56, !P1 ;  /* 0x0000003810387207 */ /* 0x000fe20004800000 */
[----:B------:R-:W0:Y:S02]  /*10a50*/  LDCU UR14, c[0x0][0x3b0] ;  /* 0x00007600ff0e77ac */ /* 0x000e240008000800 */
[----:B------:R-:W-:-:S05]  /*10a60*/  @P0 IMAD.MOV.U32 R19, RZ, RZ, R42 ;  /* 0x000000ffff130224 */ /* 0x000fca00078e002a */
[----:B------:R0:W2:Y:S01]  /*10a70*/  @P0 LDG.E.U8 R23, desc[UR24][R18.64] ;  /* 0x0000001812170981 */ /* 0x0000a2000c1e1100 */
[--C-:B------:R-:W-:Y:S01]  /*10a80*/  IMAD.MOV R17, RZ, RZ, -R21.reuse ;  /* 0x000000ffff117224 */ /* 0x100fe200078e0a15 */
[----:B------:R-:W-:Y:S02]  /*10a90*/  PRMT R21, RZ, 0x7610, R21 ;  /* 0x00007610ff157816 */ /* 0x000fe40000000015 */
[----:B---3--:R-:W-:Y:S04]  /*10aa0*/  STL [R1+0xd14], R4 ;  /* 0x000d140401007387 */ /* 0x008fe80000100800 */
[----:B------:R-:W-:Y:S04]  /*10ab0*/  STL [R1+0x4c4], R38 ;  /* 0x0004c42601007387 */ /* 0x000fe80000100800 */
[----:B----4-:R3:W-:Y:S02]  /*10ac0*/  STL [R1+0xd8], R20 ;  /* 0x0000d81401007387 */ /* 0x0107e40000100800 */
[----:B---3--:R-:W-:-:S02]  /*10ad0*/  IADD3 R20, P4, PT, R59, R9, RZ ;  /* 0x000000093b147210 */ /* 0x008fc40007f9e0ff */
[----:B------:R-:W-:Y:S02]  /*10ae0*/  STL [R1+0x4c0], R42 ;  /* 0x0004c02a01007387 */ /* 0x000fe40000100800 */
[-C--:B------:R-:W-:Y:S02]  /*10af0*/  LEA.HI.X.SX32 R30, R59, R8.reuse, 0x1, P4 ;  /* 0x000000083b1e7211 */ /* 0x080fe400020f0eff */
[C---:B------:R-:W-:Y:S01]  /*10b00*/  IADD3 R46, P4, PT, R57.reuse, R9, RZ ;  /* 0x00000009392e7210 */ /* 0x040fe20007f9e0ff */
[----:B------:R-:W-:Y:S01]  /*10b10*/  STL [R1+0x4cc], R20 ;  /* 0x0004cc1401007387 */ /* 0x000fe20000100800 */
[----:B0-----:R-:W-:Y:S02]  /*10b20*/  @P0 IMAD.MOV.U32 R18, RZ, RZ, R20 ;  /* 0x000000ffff120224 */ /* 0x001fe400078e0014 */
[----:B------:R-:W-:Y:S01]  /*10b30*/  @P0 IMAD.MOV.U32 R19, RZ, RZ, R30 ;  /* 0x000000ffff130224 */ /* 0x000fe200078e001e */
[----:B------:R0:W-:Y:S04]  /*10b40*/  STL [R1+0xe4], R50 ;  /* 0x0000e43201007387 */ /* 0x0001e80000100800 */
[----:B------:R3:W4:Y:S01]  /*10b50*/  @P0 LDG.E.U8 R3, desc[UR24][R18.64] ;  /* 0x0000001812030981 */ /* 0x000722000c1e1100 */
[----:B0-----:R-:W-:Y:S01]  /*10b60*/  LEA.HI.X.SX32 R50, R57, R8, 0x1, P4 ;  /* 0x0000000839327211 */ /* 0x001fe200020f0eff */
[----:B---3--:R-:W-:-:S04]  /*10b70*/  @P0 IMAD.MOV.U32 R18, RZ, RZ, R46 ;  /* 0x000000ffff120224 */ /* 0x008fc800078e002e */
[----:B------:R-:W-:-:S05]  /*10b80*/  @P0 IMAD.MOV.U32 R19, RZ, RZ, R50 ;  /* 0x000000ffff130224 */ /* 0x000fca00078e0032 */
[----:B------:R0:W3:Y:S01]  /*10b90*/  @P0 LDG.E.U8 R21, desc[UR24][R18.64] ;  /* 0x0000001812150981 */ /* 0x0000e2000c1e1100 */
[----:B------:R-:W-:Y:S01]  /*10ba0*/  IMAD R56, R56, UR15, RZ ;  /* 0x0000000f38387c24 */ /* 0x000fe2000f8e02ff */
[----:B------:R-:W-:Y:S02]  /*10bb0*/  SEL R55, R16, R55, !P1 ;  /* 0x0000003710377207 */ /* 0x000fe40004800000 */
[----:B------:R-:W-:Y:S02]  /*10bc0*/  STL [R1+0x4c8], R30 ;  /* 0x0004c81e01007387 */ /* 0x000fe40000100800 */
[----:B------:R-:W-:Y:S01]  /*10bd0*/  IADD3 R38, P4, PT, R56, R9, RZ ;  /* 0x0000000938267210 */ /* 0x000fe20007f9e0ff */
[----:B--2---:R-:W-:Y:S01]  /*10be0*/  IMAD R55, R55, UR5, RZ ;  /* 0x0000000537377c24 */ /* 0x004fe2000f8e02ff */
[----:B------:R-:W-:Y:S01]  /*10bf0*/  SEL R53, R16, R53, !P1 ;  /* 0x0000003510357207 */ /* 0x000fe20004800000 */
[----:B------:R-:W-:Y:S01]  /*10c00*/  STL [R1+0x4dc], R46 ;  /* 0x0004dc2e01007387 */ /* 0x000fe20000100800 */
[----:B------:R-:W-:Y:S01]  /*10c10*/  LEA.HI.X.SX32 R42, R56, R8, 0x1, P4 ;  /* 0x00000008382a7211 */ /* 0x000fe200020f0eff */
[----:B0-----:R-:W-:Y:S01]  /*10c20*/  @P0 IMAD.MOV.U32 R18, RZ, RZ, R38 ;  /* 0x000000ffff120224 */ /* 0x001fe200078e0026 */
[----:B------:R-:W-:Y:S01]  /*10c30*/  PRMT R34, RZ, 0x7610, R34 ;  /* 0x00007610ff227816 */ /* 0x000fe20000000022 */
[----:B------:R-:W-:Y:S01]  /*10c40*/  STL [R1+0x4d8], R50 ;  /* 0x0004d83201007387 */ /* 0x000fe20000100800 */
[----:B-1----:R-:W-:Y:S01]  /*10c50*/  IMAD R53, R53, UR6, RZ ;  /* 0x0000000635357c24 */ /* 0x002fe2000f8e02ff */
[----:B------:R-:W-:Y:S01]  /*10c60*/  PRMT R2, RZ, 0x7610, R2 ;  /* 0x00007610ff027816 */ /* 0x000fe20000000002 */
[----:B------:R-:W-:Y:S01]  /*10c70*/  @P0 IMAD.MOV.U32 R19, RZ, RZ, R42 ;  /* 0x000000ffff130224 */ /* 0x000fe200078e002a */
[----:B------:R-:W-:Y:S01]  /*10c80*/  STL [R1+0x4e4], R38 ;  /* 0x0004e42601007387 */ /* 0x000fe20000100800 */
[----:B------:R-:W-:Y:S01]  /*10c90*/  IMAD R13, R5, R17, R13 ;  /* 0x00000011050d7224 */ /* 0x000fe200078e020d */
[----:B------:R-:W0:Y:S02]  /*10ca0*/  LDCU UR5, c[0x0][0x3b0] ;  /* 0x00007600ff0577ac */ /* 0x000e240008000800 */
[----:B------:R1:W-:Y:S01]  /*10cb0*/  STL [R1+0xd0], R23 ;  /* 0x0000d01701007387 */ /* 0x0003e20000100800 */
[----:B------:R-:W-:Y:S01]  /*10cc0*/  SEL R52, R16, R52, !P1 ;  /* 0x0000003410347207 */ /* 0x000fe20004800000 */
[----:B------:R-:W2:Y:S02]  /*10cd0*/  LDCU UR6, c[0x0][0x3b0] ;  /* 0x00007600ff0677ac */ /* 0x000ea40008000800 */
[----:B------:R-:W-:Y:S04]  /*10ce0*/  STL [R1+0x4e0], R42 ;  /* 0x0004e02a01007387 */ /* 0x000fe80000100800 */
[----:B------:R0:W2:Y:S01]  /*10cf0*/  @P0 LDG.E.U8 R34, desc[UR24][R18.64] ;  /* 0x0000001812220981 */ /* 0x0000a2000c1e1100 */
[----:B-1----:R-:W-:-:S04]  /*10d00*/  IADD3 R23, P4, PT, R55, R9, RZ ;  /* 0x0000000937177210 */ /* 0x002fc80007f9e0ff */
[----:B------:R-:W-:Y:S02]  /*10d10*/  LEA.HI.X.SX32 R30, R55, R8, 0x1, P4 ;  /* 0x00000008371e7211 */ /* 0x000fe400020f0eff */
[----:B------:R-:W-:Y:S01]  /*10d20*/  IADD3 R20, P4, PT, R53, R9, RZ ;  /* 0x0000000935147210 */ /* 0x000fe20007f9e0ff */
[----:B------:R-:W-:Y:S01]  /*10d30*/  STL [R1+0x4ec], R23 ;  /* 0x0004ec1701007387 */ /* 0x000fe20000100800 */
[----:B0-----:R-:W-:Y:S02]  /*10d40*/  @P0 IMAD.MOV.U32 R18, RZ, RZ, R23 ;  /* 0x000000ffff120224 */ /* 0x001fe400078e0017 */
[----:B------:R-:W-:Y:S01]  /*10d50*/  @P0 IMAD.MOV.U32 R19, RZ, RZ, R30 ;  /* 0x000000ffff130224 */ /* 0x000fe200078e001e */
[----:B------:R-:W-:-:S04]  /*10d60*/  PRMT R17, RZ, 0x7610, R17 ;  /* 0x00007610ff117816 */ /* 0x000fc80000000011 */
[----:B------:R0:W2:Y:S02]  /*10d70*/  @P0 LDG.E.U8 R2, desc[UR24][R18.64] ;  /* 0x0000001812020981 */ /* 0x0000a4000c1e1100 */
[----:B0-----:R-:W-:Y:S02]  /*10d80*/  @P0 IMAD.MOV.U32 R18, RZ, RZ, R20 ;  /* 0x000000ffff120224 */ /* 0x001fe400078e0014 */
[----:B----4-:R-:W-:Y:S04]  /*10d90*/  STL [R1+0xd18], R3 ;  /* 0x000d180301007387 */ /* 0x010fe80000100800 */
[----:B------:R-:W-:Y:S04]  /*10da0*/  STL [R1+0x4e8], R30 ;  /* 0x0004e81e01007387 */ /* 0x000fe80000100800 */
[----:B------:R-:W-:Y:S04]  /*10db0*/  STL [R1+0x4fc], R20 ;  /* 0x0004fc1401007387 */ /* 0x000fe80000100800 */
[----:B---3--:R0:W-:Y:S02]  /*10dc0*/  STL [R1+0xc8], R21 ;  /* 0x0000c81501007387 */ /* 0x0081e40000100800 */
[----:B0-----:R-:W-:-:S05]  /*10dd0*/  LEA.HI.X.SX32 R21, R53, R8, 0x1, P4 ;  /* 0x0000000835157211 */ /* 0x001fca00020f0eff */
[----:B------:R-:W-:-:S05]  /*10de0*/  @P0 IMAD.MOV.U32 R19, RZ, RZ, R21 ;  /* 0x000000ffff130224 */ /* 0x000fca00078e0015 */
[----:B------:R-:W3:Y:S01]  /*10df0*/  @P0 LDG.E.U8 R17, desc[UR24][R18.64] ;  /* 0x0000001812110981 */ /* 0x000ee2000c1e1100 */
[----:B------:R-:W-:Y:S01]  /*10e00*/  ISETP.GT.U32.AND P4, PT, R5, R11, PT ;  /* 0x0000000b0500720c */ /* 0x000fe20003f84070 */
[----:B------:R-:W-:Y:S01]  /*10e10*/  IMAD R52, R52, UR5, RZ ;  /* 0x0000000534347c24 */ /* 0x000fe2000f8e02ff */
[----:B------:R-:W0:Y:S01]  /*10e20*/  LDCU UR5, c[0x0][0x3b0] ;  /* 0x00007600ff0577ac */ /* 0x000e220008000800 */
[----:B------:R-:W-:Y:S10]  /*10e30*/  STL [R1+0x4f8], R21 ;  /* 0x0004f81501007387 */ /* 0x000ff40000100800 */
[----:B------:R-:W-:Y:S01]  /*10e40*/  @!P4 IMAD.IADD R11, R11, 0x1, -R5 ;  /* 0x000000010b0bc824 */ /* 0x000fe200078e0a05 */
[----:B--2---:R1:W-:Y:S02]  /*10e50*/  STL [R1+0xd1c], R2 ;  /* 0x000d1c0201007387 */ /* 0x0043e40000100800 */
[----:B-1----:R-:W-:-:S02]  /*10e60*/  PRMT R2, RZ, 0x7610, R2 ;  /* 0x00007610ff027816 */ /* 0x002fc40000000002 */
[----:B---3--:R1:W-:Y:S02]  /*10e70*/  STL [R1+0xb8], R17 ;  /* 0x0000b81101007387 */ /* 0x0083e40000100800 */
[----:B-1----:R-:W-:-:S04]  /*10e80*/  IADD3 R17, P4, PT, R52, R9, RZ ;  /* 0x0000000934117210 */ /* 0x002fc80007f9e0ff */
[----:B------:R-:W-:Y:S01]  /*10e90*/  LEA.HI.X.SX32 R20, R52, R8, 0x1, P4 ;  /* 0x0000000834147211 */ /* 0x000fe200020f0eff */
[----:B------:R-:W-:-:S04]  /*10ea0*/  @P0 IMAD.MOV.U32 R18, RZ, RZ, R17 ;  /* 0x000000ffff120224 */ /* 0x000fc800078e0011 */
[----:B------:R-:W-:-:S05]  /*10eb0*/  @P0 IMAD.MOV.U32 R19, RZ, RZ, R20 ;  /* 0x000000ffff130224 */ /* 0x000fca00078e0014 */
[----:B------:R1:W2:Y:S01]  /*10ec0*/  @P0 LDG.E.U8 R2, desc[UR24][R18.64] ;  /* 0x0000001812020981 */ /* 0x0002a2000c1e1100 */
[C---:B------:R-:W-:Y:S02]  /*10ed0*/  SEL R51, R16.reuse, R51, !P1 ;  /* 0x0000003310337207 */ /* 0x040fe40004800000 */
[----:B------:R-:W-:-:S03]  /*10ee0*/  SEL R49, R16, R49, !P1 ;  /* 0x0000003110317207 */ /* 0x000fc60004800000 */
[----:B------:R-:W-:Y:S01]  /*10ef0*/  IMAD R51, R51, UR6, RZ ;  /* 0x0000000633337c24 */ /* 0x000fe2000f8e02ff */
[----:B------:R-:W-:Y:S01]  /*10f00*/  SEL R48, R16, R48, !P1 ;  /* 0x0000003010307207 */ /* 0x000fe20004800000 */
[----:B------:R-:W-:Y:S01]  /*10f10*/  IMAD R49, R49, UR14, RZ ;  /* 0x0000000e31317c24 */ /* 0x000fe2000f8e02ff */
[----:B------:R3:W-:Y:S01]  /*10f20*/  STL [R1+0x504], R17 ;  /* 0x0005041101007387 */ /* 0x0007e20000100800 */
[----:B------:R-:W-:Y:S01]  /*10f30*/  IMAD.MOV.U32 R53, RZ, RZ, R11 ;  /* 0x000000ffff357224 */ /* 0x000fe200078e000b */
[C---:B------:R-:W-:Y:S01]  /*10f40*/  IADD3 R21, P4, PT, R51.reuse, R9, RZ ;  /* 0x0000000933157210 */ /* 0x040fe20007f9e0ff */
[----:B0-----:R-:W-:Y:S01]  /*10f50*/  IMAD R48, R48, UR5, RZ ;  /* 0x0000000530307c24 */ /* 0x001fe2000f8e02ff */
[----:B------:R-:W-:Y:S01]  /*10f60*/  PRMT R0, RZ, 0x7610, R0 ;  /* 0x00007610ff007816 */ /* 0x000fe20000000000 */
[----:B------:R0:W-:Y:S01]  /*10f70*/  STL [R1+0x500], R20 ;  /* 0x0005001401007387 */ /* 0x0001e20000100800 */
[----:B------:R-:W-:Y:S01]  /*10f80*/  LEA.HI.X.SX32 R23, R51, R8, 0x1, P4 ;  /* 0x0000000833177211 */ /* 0x000fe200020f0eff */
[----:B-1----:R-:W-:-:S02]  /*10f90*/  @P0 IMAD.MOV.U32 R18, RZ, RZ, R21 ;  /* 0x000000ffff120224 */ /* 0x002fc400078e0015 */
[----:B------:R-:W-:Y:S01]  /*10fa0*/  IMAD R14, R5, R15, R14 ;  /* 0x0000000f050e7224 */ /* 0x000fe200078e020e */
[CC--:B---3--:R-:W-:Y:S01]  /*10fb0*/  IADD3 R17, P4, PT, R49.reuse, R9.reuse, RZ ;  /* 0x0000000931117210 */ /* 0x0c8fe20007f9e0ff */
[----:B------:R-:W-:Y:S01]  /*10fc0*/  @P0 IMAD.MOV.U32 R19, RZ, RZ, R23 ;  /* 0x000000ffff130224 */ /* 0x000fe200078e0017 */
[----:B------:R1:W-:Y:S01]  /*10fd0*/  STL [R1+0x50c], R21 ;  /* 0x00050c1501007387 */ /* 0x0003e20000100800 */
[----:B------:R-:W-:Y:S01]  /*10fe0*/  @!P2 IMAD.MOV R53, RZ, RZ, -R53 ;  /* 0x000000ffff35a224 */ /* 0x000fe200078e0a35 */
[----:B------:R-:W-:Y:S01]  /*10ff0*/  PRMT R3, RZ, 0x7610, R3 ;  /* 0x00007610ff037816 */ /* 0x000fe20000000003 */
[----:B------:R-:W3:Y:S01]  /*11000*/  LDCU UR6, c[0x0][0x3b0] ;  /* 0x00007600ff0677ac */ /* 0x000ee20008000800 */
[----:B0-----:R-:W-:Y:S01]  /*11010*/  LEA.HI.X.SX32 R20, R49, R8, 0x1, P4 ;  /* 0x0000000831147211 */ /* 0x001fe200020f0eff */
[----:B------:R0:W4:Y:S01]  /*11020*/  @P0 LDG.E.U8 R0, desc[UR24][R18.64] ;  /* 0x0000001812000981 */ /* 0x000122000c1e1100 */
[----:B------:R-:W-:Y:S01]  /*11030*/  PRMT R15, RZ, 0x7610, R15 ;  /* 0x00007610ff0f7816 */ /* 0x000fe2000000000f */
[----:B------:R-:W2:Y:S01]  /*11040*/  LDCU UR14, c[0x0][0x3b0] ;  /* 0x00007600ff0e77ac */ /* 0x000ea20008000800 */
[----:B-1----:R-:W-:-:S02]  /*11050*/  IADD3 R21, P2, PT, R48, R9, RZ ;  /* 0x0000000930157210 */ /* 0x002fc40007f5e0ff */
[C---:B------:R-:W-:Y:S02]  /*11060*/  SEL R47, R16.reuse, R47, !P1 ;  /* 0x0000002f102f7207 */ /* 0x040fe40004800000 */
[----:B------:R-:W-:Y:S01]  /*11070*/  SEL R45, R16, R45, !P1 ;  /* 0x0000002d102d7207 */ /* 0x000fe20004800000 */
[----:B0-----:R-:W-:Y:S01]  /*11080*/  @P0 IMAD.MOV.U32 R18, RZ, RZ, R17 ;  /* 0x000000ffff120224 */ /* 0x001fe200078e0011 */
[----:B------:R-:W-:Y:S01]  /*11090*/  PRMT R70, RZ, 0x7610, R70 ;  /* 0x00007610ff467816 */ /* 0x000fe20000000046 */
[----:B------:R-:W-:Y:S01]  /*110a0*/  @P0 IMAD.MOV.U32 R19, RZ, RZ, R20 ;  /* 0x000000ffff130224 */ /* 0x000fe200078e0014 */
[----:B------:R-:W0:Y:S04]  /*110b0*/  LDCU UR5, c[0x0][0x3b0] ;  /* 0x00007600ff0577ac */ /* 0x000e280008000800 */
[----:B------:R1:W4:Y:S02]  /*110c0*/  @P0 LDG.E.U8 R15, desc[UR24][R18.64] ;  /* 0x00000018120f0981 */ /* 0x000324000c1e1100 */
[----:B-1----:R-:W-:-:S02]  /*110d0*/  @P0 IMAD.MOV.U32 R18, RZ, RZ, R21 ;  /* 0x000000ffff120224 */ /* 0x002fc400078e0015 */
[----:B--2---:R-:W-:Y:S04]  /*110e0*/  STL [R1+0xd20], R2 ;  /* 0x000d200201007387 */ /* 0x004fe80000100800 */
[----:B------:R1:W-:Y:S02]  /*110f0*/  STL [R1+0x508], R23 ;  /* 0x0005081701007387 */ /* 0x0003e40000100800 */
[----:B-1----:R-:W-:-:S05]  /*11100*/  LEA.HI.X.SX32 R23, R48, R8, 0x1, P2 ;  /* 0x0000000830177211 */ /* 0x002fca00010f0eff */
[----:B------:R-:W-:-:S05]  /*11110*/  @P0 IMAD.MOV.U32 R19, RZ, RZ, R23 ;  /* 0x000000ffff130224 */ /* 0x000fca00078e0017 */
[----:B------:R1:W2:Y:S01]  /*11120*/  @P0 LDG.E.U8 R3, desc[UR24][R18.64] ;  /* 0x0000001812030981 */ /* 0x0002a2000c1e1100 */
[----:B------:R-:W-:Y:S01]  /*11130*/  ISETP.GT.U32.AND P4, PT, R5, R12, PT ;  /* 0x0000000c0500720c */ /* 0x000fe20003f84070 */
[----:B---3--:R-:W-:Y:S02]  /*11140*/  IMAD R47, R47, UR6, RZ ;  /* 0x000000062f2f7c24 */ /* 0x008fe4000f8e02ff */
[----:B------:R-:W-:Y:S01]  /*11150*/  IMAD R45, R45, UR14, RZ ;  /* 0x0000000e2d2d7c24 */ /* 0x000fe2000f8e02ff */
[----:B------:R-:W-:Y:S01]  /*11160*/  STL [R1+0xc0], R34 ;  /* 0x0000c02201007387 */ /* 0x000fe20000100800 */
[----:B------:R-:W-:Y:S02]  /*11170*/  IMAD.MOV.U32 R83, RZ, RZ, R44 ;  /* 0x000000ffff537224 */ /* 0x000fe400078e002c */
[----:B------:R-:W-:Y:S01]  /*11180*/  IMAD.MOV.U32 R82, RZ, RZ, R43 ;  /* 0x000000ffff527224 */ /* 0x000fe200078e002b */
[----:B------:R3:W-:Y:S01]  /*11190*/  STL [R1+0x51c], R17 ;  /* 0x00051c1101007387 */ /* 0x0007e20000100800 */
[----:B------:R-:W-:-:S02]  /*111a0*/  IMAD.MOV.U32 R65, RZ, RZ, R41 ;  /* 0x000000ffff417224 */ /* 0x000fc400078e0029 */
[----:B------:R-:W-:Y:S02]  /*111b0*/  IMAD.MOV.U32 R64, RZ, RZ, R40 ;  /* 0x000000ffff407224 */ /* 0x000fe400078e0028 */
[----:B------:R-:W-:Y:S01]  /*111c0*/  @!P4 IMAD.IADD R12, R12, 0x1, -R5 ;  /* 0x000000010c0cc824 */ /* 0x000fe200078e0a05 */
[----:B------:R0:W-:Y:S01]  /*111d0*/  STL [R1+0x518], R20 ;  /* 0x0005181401007387 */ /* 0x0001e20000100800 */
[----:B------:R-:W-:Y:S02]  /*111e0*/  IMAD.MOV.U32 R81, RZ, RZ, R39 ;  /* 0x000000ffff517224 */ /* 0x000fe400078e0027 */
[----:B------:R-:W-:Y:S01]  /*111f0*/  IMAD.MOV.U32 R91, RZ, RZ, R37 ;  /* 0x000000ffff5b7224 */ /* 0x000fe200078e0025 */
[C---:B---3--:R-:W-:Y:S01]  /*11200*/  IADD3 R17, P4, PT, R47.reuse, R9, RZ ;  /* 0x000000092f117210 */ /* 0x048fe20007f9e0ff */
[----:B----4-:R-:W-:Y:S01]  /*11210*/  STL [R1+0xd24], R0 ;  /* 0x000d240001007387 */ /* 0x010fe20000100800 */
[----:B------:R-:W-:Y:S02]  /*11220*/  IMAD.MOV.U32 R84, RZ, RZ, R36 ;  /* 0x000000ffff547224 */ /* 0x000fe400078e0024 */
[----:B------:R-:W-:Y:S01]  /*11230*/  IMAD.MOV.U32 R92, RZ, RZ, R35 ;  /* 0x000000ffff5c7224 */ /* 0x000fe200078e0023 */
[----:B------:R-:W-:Y:S01]  /*11240*/  STL [R1+0x524], R21 ;  /* 0x0005241501007387 */ /* 0x000fe20000100800 */
[----:B0-----:R-:W-:Y:S01]  /*11250*/  LEA.HI.X.SX32 R20, R47, R8, 0x1, P4 ;  /* 0x000000082f147211 */ /* 0x001fe200020f0eff */
[----:B------:R-:W-:-:S02]  /*11260*/  IMAD.MOV.U32 R58, RZ, RZ, R93 ;  /* 0x000000ffff3a7224 */ /* 0x000fc400078e005d */
[----:B------:R-:W-:Y:S01]  /*11270*/  IMAD.MOV.U32 R87, RZ, RZ, R32 ;  /* 0x000000ffff577224 */ /* 0x000fe200078e0020 */
[----:B------:R-:W-:Y:S01]  /*11280*/  STL [R1+0x52c], R17 ;  /* 0x00052c1101007387 */ /* 0x000fe20000100800 */
[----:B------:R-:W-:Y:S01]  /*11290*/  ISETP.GT.U32.AND P2, PT, R5, R12, PT ;  /* 0x0000000c0500720c */ /* 0x000fe20003f44070 */
[----:B------:R-:W-:Y:S02]  /*112a0*/  IMAD.MOV.U32 R88, RZ, RZ, R31 ;  /* 0x000000ffff587224 */ /* 0x000fe400078e001f */
[----:B------:R-:W-:Y:S01]  /*112b0*/  IMAD.MOV.U32 R90, RZ, RZ, R29 ;  /* 0x000000ffff5a7224 */ /* 0x000fe200078e001d */
[----:B------:R-:W-:Y:S01]  /*112c0*/  STL [R1+0x520], R23 ;  /* 0x0005201701007387 */ /* 0x000fe20000100800 */
[----:B------:R-:W-:Y:S02]  /*112d0*/  IMAD.MOV.U32 R62, RZ, RZ, R28 ;  /* 0x000000ffff3e7224 */ /* 0x000fe400078e001c */
[----:B------:R-:W-:Y:S01]  /*112e0*/  IMAD.MOV.U32 R66, RZ, RZ, R27 ;  /* 0x000000ffff427224 */ /* 0x000fe200078e001b */
[----:B------:R0:W-:Y:S01]  /*112f0*/  STL [R1+0xa4], R15 ;  /* 0x0000a40f01007387 */ /* 0x0001e20000100800 */
[----:B------:R-:W-:-:S02]  /*11300*/  IMAD.MOV.U32 R89, RZ, RZ, R26 ;  /* 0x000000ffff597224 */ /* 0x000fc400078e001a */
[----:B------:R-:W-:Y:S01]  /*11310*/  IMAD.MOV.U32 R86, RZ, RZ, R25 ;  /* 0x000000ffff567224 */ /* 0x000fe200078e0019 */
[----:B------:R3:W-:Y:S01]  /*11320*/  STL [R1+0x528], R20 ;  /* 0x0005281401007387 */ /* 0x0007e20000100800 */
[----:B------:R-:W-:Y:S02]  /*11330*/  IMAD.MOV.U32 R85, RZ, RZ, R24 ;  /* 0x000000ffff557224 */ /* 0x000fe400078e0018 */
[C---:B------:R-:W-:Y:S01]  /*11340*/  VIADD R55, R10.reuse, 0xee ;  /* 0x000000ee0a377836 */ /* 0x040fe20000000000 */
[----:B------:R-:W-:Y:S01]  /*11350*/  PRMT R4, RZ, 0x7610, R4 ;  /* 0x00007610ff047816 */ /* 0x000fe20000000004 */
[----:B------:R-:W4:Y:S01]  /*11360*/  LDCU UR6, c[0x0][0x3b0] ;  /* 0x00007600ff0677ac */ /* 0x000f220008000800 */
[----:B0-----:R-:W-:Y:S01]  /*11370*/  IADD3 R15, P4, PT, R45, R9, RZ ;  /* 0x000000092d0f7210 */ /* 0x001fe20007f9e0ff */
[----:B-1----:R-:W-:Y:S02]  /*11380*/  @P0 IMAD.MOV.U32 R18, RZ, RZ, R17 ;  /* 0x000000ffff120224 */ /* 0x002fe400078e0011 */
[----:B------:R-:W-:Y:S01]  /*11390*/  @P0 IMAD.MOV.U32 R19, RZ, RZ, R20 ;  /* 0x000000ffff130224 */ /* 0x000fe200078e0014 */
[----:B------:R-:W-:Y:S01]  /*113a0*/  PRMT R2, RZ, 0x7610, R2 ;  /* 0x00007610ff027816 */ /* 0x000fe20000000002 */
[----:B------:R-:W-:Y:S01]  /*113b0*/  VIADD R17, R10, 0xae ;  /* 0x000000ae0a117836 */ /* 0x000fe20000000000 */
[----:B------:R-:W-:Y:S01]  /*113c0*/  PRMT R68, RZ, 0x7610, R68 ;  /* 0x00007610ff447816 */ /* 0x000fe20000000044 */
[----:B------:R-:W-:Y:S01]  /*113d0*/  @!P2 IMAD.IADD R12, R12, 0x1, -R5 ;  /* 0x000000010c0ca824 */ /* 0x000fe200078e0a05 */
[----:B------:R0:W4:Y:S01]  /*113e0*/  @P0 LDG.E.U8 R70, desc[UR24][R18.64] ;  /* 0x0000001812460981 */ /* 0x000122000c1e1100 */
[----:B------:R-:W-:Y:S01]  /*113f0*/  VOTEU.ALL UP2, P5 ;  /* 0x0000000000ff7886 */ /* 0x000fe20002840000 */
[----:B------:R-:W-:Y:S01]  /*11400*/  IABS R11, R17 ;  /* 0x00000011000b7213 */ /* 0x000fe20000000000 */
[----:B---3--:R-:W-:Y:S01]  /*11410*/  @P0 IMAD.MOV.U32 R20, RZ, RZ, R15 ;  /* 0x000000ffff140224 */ /* 0x008fe200078e000f */
[----:B------:R-:W-:Y:S01]  /*11420*/  PRMT R80, RZ, 0x7610, R80 ;  /* 0x00007610ff507816 */ /* 0x000fe20000000050 */
[----:B------:R-:W-:Y:S01]  /*11430*/  IMAD.MOV.U32 R52, RZ, RZ, R12 ;  /* 0x000000ffff347224 */ /* 0x000fe200078e000c */
[----:B------:R-:W1:Y:S01]  /*11440*/  LDCU UR14, c[0x0][0x3b0] ;  /* 0x00007600ff0e77ac */ /* 0x000e620008000800 */
[----:B0-----:R-:W-:Y:S01]  /*11450*/  LOP3.LUT R18, R6, 0xb0, RZ, 0xfc, !PT ;  /* 0x000000b006127812 */ /* 0x001fe200078efcff */
[----:B------:R-:W-:Y:S01]  /*11460*/  IMAD.MOV.U32 R12, RZ, RZ, R11 ;  /* 0x000000ffff0c7224 */ /* 0x000fe200078e000b */
[----:B------:R-:W-:Y:S01]  /*11470*/  ISETP.GT.U32.AND P2, PT, R5, R13, PT ;  /* 0x0000000d0500720c */ /* 0x000fe20003f44070 */
[----:B------:R-:W-:-:S12]  /*11480*/  @!P6 IMAD.MOV R52, RZ, RZ, -R52 ;  /* 0x000000ffff34e224 */ /* 0x000fd800078e0a34 */
[----:B------:R-:W-:-:S05]  /*11490*/  @!P2 IMAD.IADD R13, R13, 0x1, -R5 ;  /* 0x000000010d0da824 */ /* 0x000fca00078e0a05 */
[----:B------:R-:W-:-:S13]  /*114a0*/  ISETP.GT.U32.AND P2, PT, R5, R13, PT ;  /* 0x0000000d0500720c */ /* 0x000fda0003f44070 */
[----:B------:R-:W-:-:S04]  /*114b0*/  @!P2 IMAD.IADD R13, R13, 0x1, -R5 ;  /* 0x000000010d0da824 */ /* 0x000fc800078e0a05 */
[----:B------:R-:W-:Y:S01]  /*114c0*/  IMAD.MOV.U32 R50, RZ, RZ, R13 ;  /* 0x000000ffff327224 */ /* 0x000fe200078e000d */
[----:B--2---:R0:W-:Y:S02]  /*114d0*/  STL [R1+0xd28], R3 ;  /* 0x000d280301007387 */ /* 0x0041e40000100800 */
[----:B0-----:R-:W-:Y:S02]  /*114e0*/  LEA.HI.X.SX32 R3, R45, R8, 0x1, P4 ;  /* 0x000000082d037211 */ /* 0x001fe400020f0eff */
[----:B------:R-:W-:Y:S01]  /*114f0*/  ISETP.GT.U32.AND P4, PT, R5, R14, PT ;  /* 0x0000000e0500720c */ /* 0x000fe20003f84070 */
[----:B------:R0:W-:Y:S02]  /*11500*/  STL [R1+0x53c], R15 ;  /* 0x00053c0f01007387 */ /* 0x0001e40000100800 */
[----:B0-----:R-:W-:-:S10]  /*11510*/  IABS R15, R18 ;  /* 0x00000012000f7213 */ /* 0x001fd40000000000 */
[----:B------:R-:W-:Y:S02]  /*11520*/  @!P4 IMAD.IADD R14, R14, 0x1, -R5 ;  /* 0x000000010e0ec824 */ /* 0x000fe400078e0a05 */
[----:B------:R-:W-:-:S03]  /*11530*/  IMAD.MOV.U32 R11, RZ, RZ, R15 ;  /* 0x000000ffff0b7224 */ /* 0x000fc600078e000f */
[----:B------:R-:W-:Y:S01]  /*11540*/  ISETP.GT.U32.AND P6, PT, R5, R14, PT ;  /* 0x0000000e0500720c */ /* 0x000fe20003fc4070 */
[----:B------:R-:W-:-:S04]  /*11550*/  IMAD.HI.U32 R15, R7, R12, RZ ;  /* 0x0000000c070f7227 */ /* 0x000fc800078e00ff */
[----:B------:R-:W-:-:S04]  /*11560*/  IMAD.MOV R15, RZ, RZ, -R15 ;  /* 0x000000ffff0f7224 */ /* 0x000fc800078e0a0f */
[----:B------:R-:W-:Y:S02]  /*11570*/  IMAD R12, R5, R15, R12 ;  /* 0x0000000f050c7224 */ /* 0x000fe400078e020c */
[----:B------:R-:W-:-:S04]  /*11580*/  IMAD.HI.U32 R19, R7, R11, RZ ;  /* 0x0000000b07137227 */ /* 0x000fc800078e00ff */
[----:B------:R-:W-:Y:S01]  /*11590*/  @!P6 IMAD.IADD R14, R14, 0x1, -R5 ;  /* 0x000000010e0ee824 */ /* 0x000fe200078e0a05 */
[----:B------:R-:W-:Y:S01]  /*115a0*/  ISETP.GT.U32.AND P6, PT, R5, R12, PT ;  /* 0x0000000c0500720c */ /* 0x000fe20003fc4070 */
[----:B------:R-:W-:Y:S01]  /*115b0*/  IMAD.MOV R19, RZ, RZ, -R19 ;  /* 0x000000ffff137224 */ /* 0x000fe200078e0a13 */
[----:B------:R-:W-:-:S03]  /*115c0*/  LOP3.LUT R15, R6, 0xb2, RZ, 0xfc, !PT ;  /* 0x000000b2060f7812 */ /* 0x000fc600078efcff */
[----:B------:R-:W-:Y:S01]  /*115d0*/  IMAD R11, R5, R19, R11 ;  /* 0x00000013050b7224 */ /* 0x000fe200078e020b */
[----:B------:R-:W-:Y:S01]  /*115e0*/  IABS R19, R15 ;  /* 0x0000000f00137213 */ /* 0x000fe20000000000 */
[----:B------:R-:W-:-:S04]  /*115f0*/  IMAD.MOV.U32 R51, RZ, RZ, R14 ;  /* 0x000000ffff337224 */ /* 0x000fc800078e000e */
[----:B------:R-:W-:Y:S02]  /*11600*/  IMAD.MOV.U32 R14, RZ, RZ, R19 ;  /* 0x000000ffff0e7224 */ /* 0x000fe400078e0013 */
[----:B------:R-:W-:Y:S01]  /*11610*/  @!P6 IMAD.IADD R12, R12, 0x1, -R5 ;  /* 0x000000010c0ce824 */ /* 0x000fe200078e0a05 */
[----:B------:R-:W-:Y:S01]  /*11620*/  ISETP.GT.U32.AND P2, PT, R5, R11, PT ;  /* 0x0000000b0500720c */ /* 0x000fe20003f44070 */
[----:B------:R-:W-:-:S03]  /*11630*/  IMAD.HI.U32 R13, R7, R14, RZ ;  /* 0x0000000e070d7227 */ /* 0x000fc600078e00ff */
[----:B------:R-:W-:Y:S01]  /*11640*/  ISETP.GT.U32.AND P6, PT, R5, R12, PT ;  /* 0x0000000c0500720c */ /* 0x000fe20003fc4070 */
[----:B------:R-:W-:-:S04]  /*11650*/  IMAD.MOV R13, RZ, RZ, -R13 ;  /* 0x000000ffff0d7224 */ /* 0x000fc800078e0a0d */
[----:B------:R-:W-:-:S04]  /*11660*/  IMAD R13, R5, R13, R14 ;  /* 0x0000000d050d7224 */ /* 0x000fc800078e020e */
[----:B------:R-:W-:-:S04]  /*11670*/  @!P2 IMAD.IADD R11, R11, 0x1, -R5 ;  /* 0x000000010b0ba824 */ /* 0x000fc800078e0a05 */
[----:B------:R-:W-:Y:S01]  /*11680*/  @!P6 IMAD.IADD R12, R12, 0x1, -R5 ;  /* 0x000000010c0ce824 */ /* 0x000fe200078e0a05 */
[C---:B------:R-:W-:Y:S02]  /*11690*/  ISETP.GT.U32.AND P6, PT, R5.reuse, R13, PT ;  /* 0x0000000d0500720c */ /* 0x040fe40003fc4070 */
[----:B------:R-:W-:Y:S02]  /*116a0*/  ISETP.GE.AND P4, PT, R22, RZ, PT ;  /* 0x000000ff1600720c */ /* 0x000fe40003f86270 */
[----:B------:R-:W-:Y:S01]  /*116b0*/  ISETP.GT.U32.AND P2, PT, R5, R11, PT ;  /* 0x0000000b0500720c */ /* 0x000fe20003f44070 */
[----:B------:R-:W-:Y:S01]  /*116c0*/  @!P3 IMAD.MOV R51, RZ, RZ, -R51 ;  /* 0x000000ffff33b224 */ /* 0x000fe200078e0a33 */
[----:B------:R-:W-:Y:S02]  /*116d0*/  ISETP.GE.AND P3, PT, R17, RZ, PT ;  /* 0x000000ff1100720c */ /* 0x000fe40003f66270 */
[----:B------:R-:W-:-:S05]  /*116e0*/  LOP3.LUT R17, R6, 0xb4, RZ, 0xfc, !PT ;  /* 0x000000b406117812 */ /* 0x000fca00078efcff */
[--C-:B------:R-:W-:Y:S01]  /*116f0*/  @!P6 IMAD.IADD R13, R13, 0x1, -R5.reuse ;  /* 0x000000010d0de824 */ /* 0x100fe200078e0a05 */
[----:B------:R-:W-:Y:S01]  /*11700*/  IABS R14, R17 ;  /* 0x00000011000e7213 */ /* 0x000fe20000000000 */
[----:B------:R-:W-:Y:S01]  /*11710*/  @!P4 IMAD.MOV R50, RZ, RZ, -R50 ;  /* 0x000000ffff32c224 */ /* 0x000fe200078e0a32 */
[----:B------:R-:W-:Y:S01]  /*11720*/  ISETP.GE.AND P4, PT, R18, RZ, PT ;  /* 0x000000ff1200720c */ /* 0x000fe20003f86270 */
[----:B------:R-:W-:Y:S01]  /*11730*/  @!P2 IMAD.IADD R11, R11, 0x1, -R5 ;  /* 0x000000010b0ba824 */ /* 0x000fe200078e0a05 */
[----:B------:R-:W-:Y:S01]  /*11740*/  ISETP.GT.U32.AND P6, PT, R5, R13, PT ;  /* 0x0000000d0500720c */ /* 0x000fe20003fc4070 */
[----:B------:R-:W-:-:S04]  /*11750*/  IMAD.HI.U32 R18, R7, R14, RZ ;  /* 0x0000000e07127227 */ /* 0x000fc800078e00ff */
[----:B------:R-:W-:Y:S01]  /*11760*/  IMAD.MOV.U32 R48, RZ, RZ, R11 ;  /* 0x000000ffff307224 */ /* 0x000fe200078e000b */
[----:B------:R-:W-:Y:S01]  /*11770*/  LOP3.LUT R11, R6, 0xb6, RZ, 0xfc, !PT ;  /* 0x000000b6060b7812 */ /* 0x000fe200078efcff */
[----:B------:R-:W-:Y:S02]  /*11780*/  IMAD.MOV R18, RZ, RZ, -R18 ;  /* 0x000000ffff127224 */ /* 0x000fe400078e0a12 */
[----:B------:R-:W-:Y:S01]  /*11790*/  IMAD.MOV.U32 R49, RZ, RZ, R12 ;  /* 0x000000ffff317224 */ /* 0x000fe200078e000c */
[----:B------:R-:W-:Y:S01]  /*117a0*/  IABS R12, R11 ;  /* 0x0000000b000c7213 */ /* 0x000fe20000000000 */
[----:B------:R-:W-:Y:S01]  /*117b0*/  IMAD R14, R5, R18, R14 ;  /* 0x00000012050e7224 */ /* 0x000fe200078e020e */
[----:B------:R-:W-:Y:S01]  /*117c0*/  ISETP.GE.AND P2, PT, R15, RZ, PT ;  /* 0x000000ff0f00720c */ /* 0x000fe20003f46270 */
[----:B------:R-:W-:Y:S01]  /*117d0*/  @!P6 IMAD.IADD R13, R13, 0x1, -R5 ;  /* 0x000000010d0de824 */ /* 0x000fe200078e0a05 */
[----:B------:R-:W-:Y:S01]  /*117e0*/  ISETP.GE.AND P6, PT, R11, RZ, PT ;  /* 0x000000ff0b00720c */ /* 0x000fe20003fc6270 */
[----:B------:R-:W-:Y:S01]  /*117f0*/  @!P3 IMAD.MOV R49, RZ, RZ, -R49 ;  /* 0x000000ffff31b224 */ /* 0x000fe200078e0a31 */
[----:B------:R-:W-:Y:S01]  /*11800*/  ISETP.GT.U32.AND P3, PT, R5, R14, PT ;  /* 0x0000000e0500720c */ /* 0x000fe20003f64070 */
[----:B------:R-:W-:-:S04]  /*11810*/  IMAD.HI.U32 R11, R7, R12, RZ ;  /* 0x0000000c070b7227 */ /* 0x000fc800078e00ff */
[----:B------:R-:W-:Y:S02]  /*11820*/  IMAD.MOV R11, RZ, RZ, -R11 ;  /* 0x000000ffff0b7224 */ /* 0x000fe400078e0a0b */
[----:B------:R-:W-:Y:S02]  /*11830*/  IMAD.MOV.U32 R47, RZ, RZ, R13 ;  /* 0x000000ffff2f7224 */ /* 0x000fe400078e000d */
[C---:B------:R-:W-:Y:S02]  /*11840*/  IMAD R11, R5.reuse, R11, R12 ;  /* 0x0000000b050b7224 */ /* 0x040fe400078e020c */
[----:B------:R-:W-:Y:S02]  /*11850*/  @!P2 IMAD.MOV R47, RZ, RZ, -R47 ;  /* 0x000000ffff2fa224 */ /* 0x000fe400078e0a2f */
[----:B------:R-:W-:Y:S01]  /*11860*/  @!P3 IMAD.IADD R14, R14, 0x1, -R5 ;  /* 0x000000010e0eb824 */ /* 0x000fe200078e0a05 */
[----:B------:R-:W-:Y:S02]  /*11870*/  ISETP.GT.U32.AND P2, PT, R5, R11, PT ;  /* 0x0000000b0500720c */ /* 0x000fe40003f44070 */
[----:B------:R-:W-:-:S02]  /*11880*/  LOP3.LUT R15, R6, 0xb8, RZ, 0xfc, !PT ;  /* 0x000000b8060f7812 */ /* 0x000fc400078efcff */
[----:B------:R-:W-:Y:S01]  /*11890*/  ISETP.GT.U32.AND P3, PT, R5, R14, PT ;  /* 0x0000000e0500720c */ /* 0x000fe20003f64070 */
[----:B------:R-:W-:Y:S01]  /*118a0*/  @!P4 IMAD.MOV R48, RZ, RZ, -R48 ;  /* 0x000000ffff30c224 */ /* 0x000fe200078e0a30 */
[----:B------:R-:W-:Y:S02]  /*118b0*/  ISETP.GE.AND P4, PT, R17, RZ, PT ;  /* 0x000000ff1100720c */ /* 0x000fe40003f86270 */
[----:B------:R-:W-:-:S05]  /*118c0*/  IABS R17, R15 ;  /* 0x0000000f00117213 */ /* 0x000fca0000000000 */
[--C-:B------:R-:W-:Y:S02]  /*118d0*/  @!P2 IMAD.IADD R11, R11, 0x1, -R5.reuse ;  /* 0x000000010b0ba824 */ /* 0x100fe400078e0a05 */
[----:B------:R-:W-:Y:S01]  /*118e0*/  IMAD.HI.U32 R12, R7, R17, RZ ;  /* 0x00000011070c7227 */ /* 0x000fe200078e00ff */
[----:B------:R-:W-:Y:S02]  /*118f0*/  LOP3.LUT R13, R6, 0xba, RZ, 0xfc, !PT ;  /* 0x000000ba060d7812 */ /* 0x000fe400078efcff */
[----:B------:R-:W-:Y:S01]  /*11900*/  ISETP.GT.U32.AND P2, PT, R5, R11, PT ;  /* 0x0000000b0500720c */ /* 0x000fe20003f44070 */
[----:B------:R-:W-:Y:S02]  /*11910*/  IMAD.MOV R12, RZ, RZ, -R12 ;  /* 0x000000ffff0c7224 */ /* 0x000fe400078e0a0c */
[----:B------:R-:W-:Y:S01]  /*11920*/  @!P3 IMAD.IADD R14, R14, 0x1, -R5 ;  /* 0x000000010e0eb824 */ /* 0x000fe200078e0a05 */
[----:B------:R-:W-:Y:S01]  /*11930*/  ISETP.GE.AND P3, PT, R15, RZ, PT ;  /* 0x000000ff0f00720c */ /* 0x000fe20003f66270 */
[----:B------:R-:W-:Y:S01]  /*11940*/  IMAD R12, R5, R12, R17 ;  /* 0x0000000c050c7224 */ /* 0x000fe200078e0211 */
[----:B------:R-:W-:Y:S01]  /*11950*/  IABS R15, R13 ;  /* 0x0000000d000f7213 */ /* 0x000fe20000000000 */
[----:B------:R-:W-:-:S04]  /*11960*/  IMAD.MOV.U32 R46, RZ, RZ, R14 ;  /* 0x000000ffff2e7224 */ /* 0x000fc800078e000e */
[----:B------:R-:W-:Y:S01]  /*11970*/  @!P4 IMAD.MOV R46, RZ, RZ, -R46 ;  /* 0x000000ffff2ec224 */ /* 0x000fe200078e0a2e */
[----:B------:R-:W-:Y:S01]  /*11980*/  ISETP.GT.U32.AND P4, PT, R5, R12, PT ;  /* 0x0000000c0500720c */ /* 0x000fe20003f84070 */
[----:B------:R-:W-:-:S04]  /*11990*/  IMAD.HI.U32 R14, R7, R15, RZ ;  /* 0x0000000f070e7227 */ /* 0x000fc800078e00ff */
[----:B------:R-:W-:Y:S02]  /*119a0*/  IMAD.MOV R14, RZ, RZ, -R14 ;  /* 0x000000ffff0e7224 */ /* 0x000fe400078e0a0e */
[----:B------:R-:W-:Y:S01]  /*119b0*/  @!P2 IMAD.IADD R11, R11, 0x1, -R5 ;  /* 0x000000010b0ba824 */ /* 0x000fe200078e0a05 */
[----:B------:R-:W-:Y:S01]  /*119c0*/  ISETP.GE.AND P2, PT, R13, RZ, PT ;  /* 0x000000ff0d00720c */ /* 0x000fe20003f46270 */
[C---:B------:R-:W-:Y:S02]  /*119d0*/  IMAD R13, R5.reuse, R14, R15 ;  /* 0x0000000e050d7224 */ /* 0x040fe400078e020f */
[----:B------:R-:W-:Y:S02]  /*119e0*/  IMAD.MOV.U32 R45, RZ, RZ, R11 ;  /* 0x000000ffff2d7224 */ /* 0x000fe400078e000b */
[----:B------:R-:W-:Y:S02]  /*119f0*/  @!P4 IMAD.IADD R12, R12, 0x1, -R5 ;  /* 0x000000010c0cc824 */ /* 0x000fe400078e0a05 */
[----:B------:R-:W-:Y:S01]  /*11a00*/  @!P6 IMAD.MOV R45, RZ, RZ, -R45 ;  /* 0x000000ffff2de224 */ /* 0x000fe200078e0a2d */
[----:B------:R-:W-:-:S02]  /*11a10*/  ISETP.GT.U32.AND P6, PT, R5, R13, PT ;  /* 0x0000000d0500720c */ /* 0x000fc40003fc4070 */
[----:B------:R-:W-:Y:S02]  /*11a20*/  ISETP.GT.U32.AND P4, PT, R5, R12, PT ;  /* 0x0000000c0500720c */ /* 0x000fe40003f84070 */
[----:B------:R-:W-:-:S04]  /*11a30*/  LOP3.LUT R14, R6, 0xbc, RZ, 0xfc, !PT ;  /* 0x000000bc060e7812 */ /* 0x000fc800078efcff */
[----:B------:R-:W-:-:S05]  /*11a40*/  IABS R15, R14 ;  /* 0x0000000e000f7213 */ /* 0x000fca0000000000 */
[----:B------:R-:W-:Y:S02]  /*11a50*/  @!P6 IMAD.IADD R13, R13, 0x1, -R5 ;  /* 0x000000010d0de824 */ /* 0x000fe400078e0a05 */
[----:B------:R-:W-:Y:S02]  /*11a60*/  IMAD.MOV.U32 R11, RZ, RZ, R15 ;  /* 0x000000ffff0b7224 */ /* 0x000fe400078e000f */
[----:B------:R-:W-:Y:S01]  /*11a70*/  @!P4 IMAD.IADD R12, R12, 0x1, -R5 ;  /* 0x000000010c0cc824 */ /* 0x000fe200078e0a05 */
[----:B------:R-:W-:Y:S01]  /*11a80*/  ISETP.GT.U32.AND P6, PT, R5, R13, PT ;  /* 0x0000000d0500720c */ /* 0x000fe20003fc4070 */
[----:B------:R-:W-:-:S04]  /*11a90*/  IMAD.HI.U32 R15, R7, R11, RZ ;  /* 0x0000000b070f7227 */ /* 0x000fc800078e00ff */
[----:B------:R-:W-:Y:S02]  /*11aa0*/  IMAD.MOV.U32 R44, RZ, RZ, R12 ;  /* 0x000000ffff2c7224 */ /* 0x000fe400078e000c */
[----:B------:R-:W-:Y:S01]  /*11ab0*/  VIADD R12, R10, 0xbe ;  /* 0x000000be0a0c7836 */ /* 0x000fe20000000000 */
[----:B------:R-:W-:Y:S01]  /*11ac0*/  ISETP.GE.AND P4, PT, R14, RZ, PT ;  /* 0x000000ff0e00720c */ /* 0x000fe20003f86270 */
[----:B------:R-:W-:-:S03]  /*11ad0*/  IMAD.MOV R15, RZ, RZ, -R15 ;  /* 0x000000ffff0f7224 */ /* 0x000fc600078e0a0f */
[----:B------:R-:W-:Y:S01]  /*11ae0*/  IABS R14, R12 ;  /* 0x0000000c000e7213 */ /* 0x000fe20000000000 */
[----:B------:R-:W-:Y:S02]  /*11af0*/  IMAD R11, R5, R15, R11 ;  /* 0x0000000f050b7224 */ /* 0x000fe400078e020b */
[----:B------:R-:W-:Y:S01]  /*11b00*/  @!P6 IMAD.IADD R13, R13, 0x1, -R5 ;  /* 0x000000010d0de824 */ /* 0x000fe200078e0a05 */
[----:B------:R-:W-:Y:S01]  /*11b10*/  ISETP.GE.AND P6, PT, R12, RZ, PT ;  /* 0x000000ff0c00720c */ /* 0x000fe20003fc6270 */
[----:B------:R-:W-:Y:S02]  /*11b20*/  IMAD.MOV.U32 R12, RZ, RZ, R14 ;  /* 0x000000ffff0c7224 */ /* 0x000fe400078e000e */
[----:B------:R-:W-:Y:S01]  /*11b30*/  @!P3 IMAD.MOV R44, RZ, RZ, -R44 ;  /* 0x000000ffff2cb224 */ /* 0x000fe200078e0a2c */
[----:B------:R-:W-:Y:S01]  /*11b40*/  ISETP.GT.U32.AND P3, PT, R5, R11, PT ;  /* 0x0000000b0500720c */ /* 0x000fe20003f64070 */
[----:B------:R-:W-:-:S04]  /*11b50*/  IMAD.HI.U32 R17, R7, R12, RZ ;  /* 0x0000000c07117227 */ /* 0x000fc800078e00ff */
[----:B------:R-:W-:Y:S02]  /*11b60*/  IMAD.MOV R17, RZ, RZ, -R17 ;  /* 0x000000ffff117224 */ /* 0x000fe400078e0a11 */
[----:B------:R-:W-:Y:S02]  /*11b70*/  IMAD.MOV.U32 R43, RZ, RZ, R13 ;  /* 0x000000ffff2b7224 */ /* 0x000fe400078e000d */
[----:B------:R-:W-:Y:S02]  /*11b80*/  IMAD R12, R5, R17, R12 ;  /* 0x00000011050c7224 */ /* 0x000fe400078e020c */
[----:B------:R-:W-:Y:S02]  /*11b90*/  @!P2 IMAD.MOV R43, RZ, RZ, -R43 ;  /* 0x000000ffff2ba224 */ /* 0x000fe400078e0a2b */
[----:B------:R-:W-:Y:S01]  /*11ba0*/  @!P3 IMAD.IADD R11, R11, 0x1, -R5 ;  /* 0x000000010b0bb824 */ /* 0x000fe200078e0a05 */
[----:B------:R-:W-:Y:S02]  /*11bb0*/  ISETP.GT.U32.AND P2, PT, R5, R12, PT ;  /* 0x0000000c0500720c */ /* 0x000fe40003f44070 */
[----:B------:R-:W-:-:S02]  /*11bc0*/  LOP3.LUT R14, R6, 0xc0, RZ, 0xfc, !PT ;  /* 0x000000c0060e7812 */ /* 0x000fc400078efcff */
[----:B------:R-:W-:Y:S02]  /*11bd0*/  ISETP.GT.U32.AND P3, PT, R5, R11, PT ;  /* 0x0000000b0500720c */ /* 0x000fe40003f64070 */
[----:B------:R-:W-:-:S05]  /*11be0*/  IABS R15, R14 ;  /* 0x0000000e000f7213 */ /* 0x000fca0000000000 */
[----:B------:R-:W-:-:S04]  /*11bf0*/  IMAD.HI.U32 R13, R7, R15, RZ ;  /* 0x0000000f070d7227 */ /* 0x000fc800078e00ff */
[--C-:B------:R-:W-:Y:S02]  /*11c00*/  @!P2 IMAD.IADD R12, R12, 0x1, -R5.reuse ;  /* 0x000000010c0ca824 */ /* 0x100fe400078e0a05 */
[----:B------:R-:W-:Y:S01]  /*11c10*/  @!P3 IMAD.IADD R11, R11, 0x1, -R5 ;  /* 0x000000010b0bb824 */ /* 0x000fe200078e0a05 */
[----:B------:R-:W-:Y:S01]  /*11c20*/  ISETP.GE.AND P3, PT, R14, RZ, PT ;  /* 0x000000ff0e00720c */ /* 0x000fe20003f66270 */
[----:B------:R-:W-:Y:S01]  /*11c30*/  IMAD.MOV R13, RZ, RZ, -R13 ;  /* 0x000000ffff0d7224 */ /* 0x000fe200078e0a0d */
[----:B------:R-:W-:Y:S02]  /*11c40*/  LOP3.LUT R14, R6, 0xc2, RZ, 0xfc, !PT ;  /* 0x000000c2060e7812 */ /* 0x000fe400078efcff */
[C---:B------:R-:W-:Y:S01]  /*11c50*/  ISETP.GT.U32.AND P2, PT, R5.reuse, R12, PT ;  /* 0x0000000c0500720c */ /* 0x040fe20003f44070 */
[----:B------:R-:W-:Y:S01]  /*11c60*/  IMAD R13, R5, R13, R15 ;  /* 0x0000000d050d7224 */ /* 0x000fe200078e020f */
[----:B------:R-:W-:Y:S01]  /*11c70*/  IABS R15, R14 ;  /* 0x0000000e000f7213 */ /* 0x000fe20000000000 */
[----:B------:R-:W-:-:S04]  /*11c80*/  IMAD.MOV.U32 R42, RZ, RZ, R11 ;  /* 0x000000ffff2a7224 */ /* 0x000fc800078e000b */
[----:B------:R-:W-:Y:S01]  /*11c90*/  @!P4 IMAD.MOV R42, RZ, RZ, -R42 ;  /* 0x000000ffff2ac224 */ /* 0x000fe200078e0a2a */
[----:B------:R-:W-:Y:S01]  /*11ca0*/  ISETP.GT.U32.AND P4, PT, R5, R13, PT ;  /* 0x0000000d0500720c */ /* 0x000fe20003f84070 */
[----:B------:R-:W-:-:S04]  /*11cb0*/  IMAD.HI.U32 R11, R7, R15, RZ ;  /* 0x0000000f070b7227 */ /* 0x000fc800078e00ff */
[----:B------:R-:W-:Y:S02]  /*11cc0*/  IMAD.MOV R11, RZ, RZ, -R11 ;  /* 0x000000ffff0b7224 */ /* 0x000fe400078e0a0b */
[----:B------:R-:W-:Y:S02]  /*11cd0*/  @!P2 IMAD.IADD R12, R12, 0x1, -R5 ;  /* 0x000000010c0ca824 */ /* 0x000fe400078e0a05 */
[----:B------:R-:W-:Y:S02]  /*11ce0*/  IMAD R11, R5, R11, R15 ;  /* 0x0000000b050b7224 */ /* 0x000fe400078e020f */
[----:B------:R-:W-:Y:S02]  /*11cf0*/  IMAD.MOV.U32 R41, RZ, RZ, R12 ;  /* 0x000000ffff297224 */ /* 0x000fe400078e000c */
[----:B------:R-:W-:Y:S02]  /*11d00*/  @!P4 IMAD.IADD R13, R13, 0x1, -R5 ;  /* 0x000000010d0dc824 */ /* 0x000fe400078e0a05 */
[----:B------:R-:W-:Y:S01]  /*11d10*/  @!P6 IMAD.MOV R41, RZ, RZ, -R41 ;  /* 0x000000ffff29e224 */ /* 0x000fe200078e0a29 */
[----:B------:R-:W-:-:S02]  /*11d20*/  ISETP.GT.U32.AND P6, PT, R5, R11, PT ;  /* 0x0000000b0500720c */ /* 0x000fc40003fc4070 */
[----:B------:R-:W-:Y:S02]  /*11d30*/  ISETP.GT.U32.AND P4, PT, R5, R13, PT ;  /* 0x0000000d0500720c */ /* 0x000fe40003f84070 */
[----:B------:R-:W-:Y:S02]  /*11d40*/  ISETP.GE.AND P2, PT, R14, RZ, PT ;  /* 0x000000ff0e00720c */ /* 0x000fe40003f46270 */
[----:B------:R-:W-:-:S04]  /*11d50*/  LOP3.LUT R14, R6, 0xc4, RZ, 0xfc, !PT ;  /* 0x000000c4060e7812 */ /* 0x000fc800078efcff */
[----:B------:R-:W-:-:S03]  /*11d60*/  IABS R15, R14 ;  /* 0x0000000e000f7213 */ /* 0x000fc60000000000 */
[----:B------:R-:W-:Y:S02]  /*11d70*/  @!P6 IMAD.IADD R11, R11, 0x1, -R5 ;  /* 0x000000010b0be824 */ /* 0x000fe400078e0a05 */
[----:B------:R-:W-:Y:S02]  /*11d80*/  IMAD.MOV.U32 R12, RZ, RZ, R15 ;  /* 0x000000ffff0c7224 */ /* 0x000fe400078e000f */
[----:B------:R-:W-:Y:S01]  /*11d90*/  @!P4 IMAD.IADD R13, R13, 0x1, -R5 ;  /* 0x000000010d0dc824 */ /* 0x000fe200078e0a05 */
[----:B------:R-:W-:Y:S01]  /*11da0*/  ISETP.GT.U32.AND P6, PT, R5, R11, PT ;  /* 0x0000000b0500720c */ /* 0x000fe20003fc4070 */
[----:B------:R-:W-:-:S04]  /*11db0*/  IMAD.HI.U32 R15, R7, R12, RZ ;  /* 0x0000000c070f7227 */ /* 0x000fc800078e00ff */
[----:B------:R-:W-:Y:S01]  /*11dc0*/  IMAD.MOV.U32 R40, RZ, RZ, R13 ;  /* 0x000000ffff287224 */ /* 0x000fe200078e000d */
[----:B------:R-:W-:Y:S01]  /*11dd0*/  LOP3.LUT R13, R6, 0xc6, RZ, 0xfc, !PT ;  /* 0x000000c6060d7812 */ /* 0x000fe200078efcff */
[----:B------:R-:W-:Y:S01]  /*11de0*/  IMAD.MOV R15, RZ, RZ, -R15 ;  /* 0x000000ffff0f7224 */ /* 0x000fe200078e0a0f */
[----:B------:R-:W-:Y:S02]  /*11df0*/  ISETP.GE.AND P4, PT, R14, RZ, PT ;  /* 0x000000ff0e00720c */ /* 0x000fe40003f86270 */
[----:B------:R-:W-:Y:S01]  /*11e00*/  IABS R14, R13 ;  /* 0x0000000d000e7213 */ /* 0x000fe20000000000 */
[----:B------:R-:W-:Y:S02]  /*11e10*/  IMAD R12, R5, R15, R12 ;  /* 0x0000000f050c7224 */ /* 0x000fe400078e020c */
[----:B------:R-:W-:Y:S01]  /*11e20*/  @!P6 IMAD.IADD R11, R11, 0x1, -R5 ;  /* 0x000000010b0be824 */ /* 0x000fe200078e0a05 */
[----:B------:R-:W-:Y:S01]  /*11e30*/  ISETP.GE.AND P6, PT, R13, RZ, PT ;  /* 0x000000ff0d00720c */ /* 0x000fe20003fc6270 */
[----:B------:R-:W-:-:S02]  /*11e40*/  IMAD.MOV.U32 R13, RZ, RZ, R14 ;  /* 0x000000ffff0d7224 */ /* 0x000fc400078e000e */
        /* <DEDUP_REMOVED lines=71> */
[----:B------:R-:W-:Y:S01]  /*122c0*/  IMAD.MOV.U32 R34, RZ, RZ, R13 ;  /* 0x000000ffff227224 */ /* 0x000fe200078e000d */
[----:B----4-:R-:W-:Y:S03]  /*122d0*/  STL [R1+0xd2c], R70 ;  /* 0x000d2c4601007387 */ /* 0x010fe60000100800 */
[----:B------:R-:W-:Y:S01]  /*122e0*/  @!P4 IMAD.MOV R34, RZ, RZ, -R34 ;  /* 0x000000ffff22c224 */ /* 0x000fe200078e0a22 */
[----:B------:R-:W-:Y:S01]  /*122f0*/  STL [R1+0x538], R3 ;  /* 0x0005380301007387 */ /* 0x000fe20000100800 */
[----:B------:R-:W-:Y:S01]  /*12300*/  IMAD.HI.U32 R13, R7, R15, RZ ;  /* 0x0000000f070d7227 */ /* 0x000fe200078e00ff */
[----:B------:R-:W-:-:S02]  /*12310*/  ISETP.GT.U32.AND P4, PT, R5, R12, PT ;  /* 0x0000000c0500720c */ /* 0x000fc40003f84070 */
[----:B------:R-:W2:Y:S01]  /*12320*/  LDL.LU R63, [R1] ;  /* 0x00000000013f7983 */ /* 0x000ea20000300800 */
[----:B------:R-:W-:Y:S01]  /*12330*/  PRMT R0, RZ, 0x7610, R0 ;  /* 0x00007610ff007816 */ /* 0x000fe20000000000 */
[----:B------:R-:W-:Y:S02]  /*12340*/  IMAD.MOV R13, RZ, RZ, -R13 ;  /* 0x000000ffff0d7224 */ /* 0x000fe400078e0a0d */
[----:B------:R-:W-:Y:S02]  /*12350*/  @!P2 IMAD.IADD R11, R11, 0x1, -R5 ;  /* 0x000000010b0ba824 */ /* 0x000fe400078e0a05 */
[----:B------:R-:W-:Y:S02]  /*12360*/  @P0 IMAD.MOV.U32 R21, RZ, RZ, R3 ;  /* 0x000000ffff150224 */ /* 0x000fe400078e0003 */
[----:B------:R-:W-:Y:S02]  /*12370*/  IMAD.MOV.U32 R93, RZ, RZ, R33 ;  /* 0x000000ffff5d7224 */ /* 0x000fe400078e0021 */
[----:B------:R-:W-:Y:S01]  /*12380*/  IMAD R13, R5, R13, R15 ;  /* 0x0000000d050d7224 */ /* 0x000fe200078e020f */
[----:B------:R0:W3:Y:S01]  /*12390*/  @P0 LDG.E.U8 R0, desc[UR24][R20.64] ;  /* 0x0000001814000981 */ /* 0x0000e2000c1e1100 */
[----:B------:R-:W-:-:S02]  /*123a0*/  IMAD.MOV.U32 R33, RZ, RZ, R11 ;  /* 0x000000ffff217224 */ /* 0x000fc400078e000b */
[----:B------:R-:W-:Y:S02]  /*123b0*/  @!P4 IMAD.IADD R12, R12, 0x1, -R5 ;  /* 0x000000010c0cc824 */ /* 0x000fe400078e0a05 */
[----:B------:R-:W-:Y:S01]  /*123c0*/  @!P6 IMAD.MOV R33, RZ, RZ, -R33 ;  /* 0x000000ffff21e224 */ /* 0x000fe200078e0a21 */
[C---:B------:R-:W-:Y:S02]  /*123d0*/  ISETP.GT.U32.AND P6, PT, R5.reuse, R13, PT ;  /* 0x0000000d0500720c */ /* 0x040fe40003fc4070 */
        /* <DEDUP_REMOVED lines=17> */
[----:B------:R-:W-:Y:S01]  /*124f0*/  @!P3 IMAD.MOV R32, RZ, RZ, -R32 ;  /* 0x000000ffff20b224 */ /* 0x000fe200078e0a20 */
[----:B------:R-:W-:Y:S01]  /*12500*/  ISETP.GT.U32.AND P3, PT, R5, R11, PT ;  /* 0x0000000b0500720c */ /* 0x000fe20003f64070 */
[----:B------:R-:W-:-:S04]  /*12510*/  IMAD.MOV.U32 R12, RZ, RZ, R14 ;  /* 0x000000ffff0c7224 */ /* 0x000fc800078e000e */
[----:B------:R-:W-:-:S04]  /*12520*/  IMAD.HI.U32 R17, R7, R12, RZ ;  /* 0x0000000c07117227 */ /* 0x000fc800078e00ff */
[----:B------:R-:W-:Y:S02]  /*12530*/  IMAD.MOV R17, RZ, RZ, -R17 ;  /* 0x000000ffff117224 */ /* 0x000fe400078e0a11 */
[----:B------:R-:W-:Y:S02]  /*12540*/  IMAD.MOV.U32 R31, RZ, RZ, R13 ;  /* 0x000000ffff1f7224 */ /* 0x000fe400078e000d */
[----:B------:R-:W-:Y:S02]  /*12550*/  IMAD R12, R5, R17, R12 ;  /* 0x00000011050c7224 */ /* 0x000fe400078e020c */
[----:B------:R-:W-:Y:S01]  /*12560*/  @!P3 IMAD.IADD R11, R11, 0x1, -R5 ;  /* 0x000000010b0bb824 */ /* 0x000fe200078e0a05 */
[----:B------:R-:W-:Y:S01]  /*12570*/  LOP3.LUT R14, R6, 0xd8, RZ, 0xfc, !PT ;  /* 0x000000d8060e7812 */ /* 0x000fe200078efcff */
[----:B------:R-:W-:Y:S01]  /*12580*/  @!P2 IMAD.MOV R31, RZ, RZ, -R31 ;  /* 0x000000ffff1fa224 */ /* 0x000fe200078e0a1f */
[C---:B------:R-:W-:Y:S02]  /*12590*/  ISETP.GT.U32.AND P2, PT, R5.reuse, R12, PT ;  /* 0x0000000c0500720c */ /* 0x040fe40003f44070 */
[----:B------:R-:W-:-:S02]  /*125a0*/  ISETP.GT.U32.AND P3, PT, R5, R11, PT ;  /* 0x0000000b0500720c */ /* 0x000fc40003f64070 */
[----:B------:R-:W-:-:S05]  /*125b0*/  IABS R15, R14 ;  /* 0x0000000e000f7213 */ /* 0x000fca0000000000 */
[----:B------:R-:W-:-:S04]  /*125c0*/  IMAD.HI.U32 R13, R7, R15, RZ ;  /* 0x0000000f070d7227 */ /* 0x000fc800078e00ff */
[----:B------:R-:W-:Y:S02]  /*125d0*/  IMAD.MOV R13, RZ, RZ, -R13 ;  /* 0x000000ffff0d7224 */ /* 0x000fe400078e0a0d */
[--C-:B------:R-:W-:Y:S02]  /*125e0*/  @!P2 IMAD.IADD R12, R12, 0x1, -R5.reuse ;  /* 0x000000010c0ca824 */ /* 0x100fe400078e0a05 */
[----:B------:R-:W-:Y:S01]  /*125f0*/  @!P3 IMAD.IADD R11, R11, 0x1, -R5 ;  /* 0x000000010b0bb824 */ /* 0x000fe200078e0a05 */
[----:B------:R-:W-:Y:S01]  /*12600*/  ISETP.GE.AND P3, PT, R14, RZ, PT ;  /* 0x000000ff0e00720c */ /* 0x000fe20003f66270 */
[C---:B------:R-:W-:Y:S01]  /*12610*/  IMAD R14, R5.reuse, R13, R15 ;  /* 0x0000000d050e7224 */ /* 0x040fe200078e020f */
[----:B------:R-:W-:Y:S01]  /*12620*/  LOP3.LUT R13, R6, 0xda, RZ, 0xfc, !PT ;  /* 0x000000da060d7812 */ /* 0x000fe200078efcff */
[----:B------:R-:W-:Y:S01]  /*12630*/  IMAD.MOV.U32 R30, RZ, RZ, R11 ;  /* 0x000000ffff1e7224 */ /* 0x000fe200078e000b */
[C---:B------:R-:W-:Y:S02]  /*12640*/  ISETP.GT.U32.AND P2, PT, R5.reuse, R12, PT ;  /* 0x0000000c0500720c */ /* 0x040fe40003f44070 */
[----:B------:R-:W-:Y:S01]  /*12650*/  IABS R15, R13 ;  /* 0x0000000d000f7213 */ /* 0x000fe20000000000 */
[----:B------:R-:W-:Y:S01]  /*12660*/  @!P4 IMAD.MOV R30, RZ, RZ, -R30 ;  /* 0x000000ffff1ec224 */ /* 0x000fe200078e0a1e */
[----:B------:R-:W-:-:S03]  /*12670*/  ISETP.GT.U32.AND P4, PT, R5, R14, PT ;  /* 0x0000000e0500720c */ /* 0x000fc60003f84070 */
[----:B------:R-:W-:-:S04]  /*12680*/  IMAD.HI.U32 R11, R7, R15, RZ ;  /* 0x0000000f070b7227 */ /* 0x000fc800078e00ff */
[----:B------:R-:W-:Y:S02]  /*12690*/  IMAD.MOV R11, RZ, RZ, -R11 ;  /* 0x000000ffff0b7224 */ /* 0x000fe400078e0a0b */
[----:B------:R-:W-:Y:S02]  /*126a0*/  @!P2 IMAD.IADD R12, R12, 0x1, -R5 ;  /* 0x000000010c0ca824 */ /* 0x000fe400078e0a05 */
[C---:B------:R-:W-:Y:S02]  /*126b0*/  IMAD R11, R5.reuse, R11, R15 ;  /* 0x0000000b050b7224 */ /* 0x040fe400078e020f */
[----:B------:R-:W-:Y:S02]  /*126c0*/  IMAD.MOV.U32 R29, RZ, RZ, R12 ;  /* 0x000000ffff1d7224 */ /* 0x000fe400078e000c */
[----:B------:R-:W-:Y:S01]  /*126d0*/  @!P4 IMAD.IADD R14, R14, 0x1, -R5 ;  /* 0x000000010e0ec824 */ /* 0x000fe200078e0a05 */
[----:B------:R-:W-:Y:S01]  /*126e0*/  LOP3.LUT R15, R6, 0xdc, RZ, 0xfc, !PT ;  /* 0x000000dc060f7812 */ /* 0x000fe200078efcff */
[----:B------:R-:W-:Y:S01]  /*126f0*/  @!P6 IMAD.MOV R29, RZ, RZ, -R29 ;  /* 0x000000ffff1de224 */ /* 0x000fe200078e0a1d */
[----:B------:R-:W-:-:S02]  /*12700*/  ISETP.GT.U32.AND P6, PT, R5, R11, PT ;  /* 0x0000000b0500720c */ /* 0x000fc40003fc4070 */
[----:B------:R-:W-:Y:S02]  /*12710*/  ISETP.GE.AND P2, PT, R13, RZ, PT ;  /* 0x000000ff0d00720c */ /* 0x000fe40003f46270 */
[----:B------:R-:W-:Y:S02]  /*12720*/  ISETP.GT.U32.AND P4, PT, R5, R14, PT ;  /* 0x0000000e0500720c */ /* 0x000fe40003f84070 */
[----:B------:R-:W-:-:S05]  /*12730*/  IABS R13, R15 ;  /* 0x0000000f000d7213 */ /* 0x000fca0000000000 */
[----:B------:R-:W-:-:S04]  /*12740*/  IMAD.HI.U32 R12, R7, R13, RZ ;  /* 0x0000000d070c7227 */ /* 0x000fc800078e00ff */
[----:B------:R-:W-:Y:S02]  /*12750*/  IMAD.MOV R12, RZ, RZ, -R12 ;  /* 0x000000ffff0c7224 */ /* 0x000fe400078e0a0c */
[--C-:B------:R-:W-:Y:S02]  /*12760*/  @!P6 IMAD.IADD R11, R11, 0x1, -R5.reuse ;  /* 0x000000010b0be824 */ /* 0x100fe400078e0a05 */
[----:B------:R-:W-:Y:S02]  /*12770*/  @!P4 IMAD.IADD R14, R14, 0x1, -R5 ;  /* 0x000000010e0ec824 */ /* 0x000fe400078e0a05 */
[C---:B------:R-:W-:Y:S01]  /*12780*/  IMAD R13, R5.reuse, R12, R13 ;  /* 0x0000000c050d7224 */ /* 0x040fe200078e020d */
[----:B------:R-:W-:Y:S01]  /*12790*/  ISETP.GT.U32.AND P6, PT, R5, R11, PT ;  /* 0x0000000b0500720c */ /* 0x000fe20003fc4070 */
[----:B------:R-:W-:Y:S02]  /*127a0*/  VIADD R12, R10, 0xde ;  /* 0x000000de0a0c7836 */ /* 0x000fe40000000000 */
[----:B------:R-:W-:-:S03]  /*127b0*/  IMAD.MOV.U32 R28, RZ, RZ, R14 ;  /* 0x000000ffff1c7224 */ /* 0x000fc600078e000e */
[----:B------:R-:W-:Y:S01]  /*127c0*/  IABS R14, R12 ;  /* 0x0000000c000e7213 */ /* 0x000fe20000000000 */
[----:B------:R-:W-:Y:S01]  /*127d0*/  @!P3 IMAD.MOV R28, RZ, RZ, -R28 ;  /* 0x000000ffff1cb224 */ /* 0x000fe200078e0a1c */
[----:B------:R-:W-:-:S03]  /*127e0*/  ISETP.GT.U32.AND P3, PT, R5, R13, PT ;  /* 0x0000000d0500720c */ /* 0x000fc60003f64070 */
[----:B------:R-:W-:-:S04]  /*127f0*/  IMAD.HI.U32 R17, R7, R14, RZ ;  /* 0x0000000e07117227 */ /* 0x000fc800078e00ff */
[----:B------:R-:W-:Y:S02]  /*12800*/  @!P6 IMAD.IADD R11, R11, 0x1, -R5 ;  /* 0x000000010b0be824 */ /* 0x000fe400078e0a05 */
[----:B------:R-:W-:Y:S02]  /*12810*/  IMAD.MOV R17, RZ, RZ, -R17 ;  /* 0x000000ffff117224 */ /* 0x000fe400078e0a11 */
[----:B------:R-:W-:Y:S02]  /*12820*/  IMAD.MOV.U32 R27, RZ, RZ, R11 ;  /* 0x000000ffff1b7224 */ /* 0x000fe400078e000b */
[----:B------:R-:W-:Y:S02]  /*12830*/  IMAD R14, R5, R17, R14 ;  /* 0x00000011050e7224 */ /* 0x000fe400078e020e */
[----:B------:R-:W-:Y:S01]  /*12840*/  @!P3 IMAD.IADD R13, R13, 0x1, -R5 ;  /* 0x000000010d0db824 */ /* 0x000fe200078e0a05 */
[----:B------:R-:W-:Y:S01]  /*12850*/  ISETP.GE.AND P6, PT, R12, RZ, PT ;  /* 0x000000ff0c00720c */ /* 0x000fe20003fc6270 */
[----:B------:R-:W-:Y:S01]  /*12860*/  @!P2 IMAD.MOV R27, RZ, RZ, -R27 ;  /* 0x000000ffff1ba224 */ /* 0x000fe200078e0a1b */
[----:B------:R-:W-:-:S02]  /*12870*/  LOP3.LUT R12, R6, 0xe0, RZ, 0xfc, !PT ;  /* 0x000000e0060c7812 */ /* 0x000fc400078efcff */
[C---:B------:R-:W-:Y:S02]  /*12880*/  ISETP.GT.U32.AND P2, PT, R5.reuse, R14, PT ;  /* 0x0000000e0500720c */ /* 0x040fe40003f44070 */
[----:B------:R-:W-:Y:S02]  /*12890*/  ISETP.GT.U32.AND P3, PT, R5, R13, PT ;  /* 0x0000000d0500720c */ /* 0x000fe40003f64070 */
[----:B------:R-:W-:Y:S02]  /*128a0*/  ISETP.GE.AND P4, PT, R15, RZ, PT ;  /* 0x000000ff0f00720c */ /* 0x000fe40003f86270 */
[----:B------:R-:W-:-:S05]  /*128b0*/  IABS R15, R12 ;  /* 0x0000000c000f7213 */ /* 0x000fca0000000000 */
[----:B------:R-:W-:-:S04]  /*128c0*/  IMAD.HI.U32 R11, R7, R15, RZ ;  /* 0x0000000f070b7227 */ /* 0x000fc800078e00ff */
[----:B------:R-:W-:Y:S02]  /*128d0*/  IMAD.MOV R11, RZ, RZ, -R11 ;  /* 0x000000ffff0b7224 */ /* 0x000fe400078e0a0b */
[--C-:B------:R-:W-:Y:S02]  /*128e0*/  @!P2 IMAD.IADD R14, R14, 0x1, -R5.reuse ;  /* 0x000000010e0ea824 */ /* 0x100fe400078e0a05 */
[----:B------:R-:W-:Y:S01]  /*128f0*/  @!P3 IMAD.IADD R13, R13, 0x1, -R5 ;  /* 0x000000010d0db824 */ /* 0x000fe200078e0a05 */
[----:B------:R-:W-:Y:S01]  /*12900*/  ISETP.GE.AND P3, PT, R12, RZ, PT ;  /* 0x000000ff0c00720c */ /* 0x000fe20003f66270 */
[C---:B------:R-:W-:Y:S01]  /*12910*/  IMAD R12, R5.reuse, R11, R15 ;  /* 0x0000000b050c7224 */ /* 0x040fe200078e020f */
[----:B------:R-:W-:Y:S02]  /*12920*/  LOP3.LUT R11, R6, 0xe2, RZ, 0xfc, !PT ;  /* 0x000000e2060b7812 */ /* 0x000fe400078efcff */
[----:B------:R-:W-:Y:S02]  /*12930*/  ISETP.GT.U32.AND P2, PT, R5, R14, PT ;  /* 0x0000000e0500720c */ /* 0x000fe40003f44070 */
[----:B------:R-:W-:Y:S01]  /*12940*/  IABS R15, R11 ;  /* 0x0000000b000f7213 */ /* 0x000fe20000000000 */
[----:B------:R-:W-:-:S04]  /*12950*/  IMAD.MOV.U32 R26, RZ, RZ, R13 ;  /* 0x000000ffff1a7224 */ /* 0x000fc800078e000d */
[----:B------:R-:W-:-:S04]  /*12960*/  IMAD.HI.U32 R13, R7, R15, RZ ;  /* 0x0000000f070d7227 */ /* 0x000fc800078e00ff */
[----:B------:R-:W-:Y:S02]  /*12970*/  IMAD.MOV R13, RZ, RZ, -R13 ;  /* 0x000000ffff0d7224 */ /* 0x000fe400078e0a0d */
[----:B------:R-:W-:Y:S01]  /*12980*/  @!P2 IMAD.IADD R14, R14, 0x1, -R5 ;  /* 0x000000010e0ea824 */ /* 0x000fe200078e0a05 */
[----:B------:R-:W-:Y:S01]  /*12990*/  ISETP.GE.AND P2, PT, R11, RZ, PT ;  /* 0x000000ff0b00720c */ /* 0x000fe20003f46270 */
[----:B------:R-:W-:Y:S02]  /*129a0*/  IMAD R11, R5, R13, R15 ;  /* 0x0000000d050b7224 */ /* 0x000fe400078e020f */
[----:B------:R-:W-:-:S04]  /*129b0*/  IMAD.MOV.U32 R25, RZ, RZ, R14 ;  /* 0x000000ffff197224 */ /* 0x000fc800078e000e */
[----:B------:R-:W-:Y:S01]  /*129c0*/  @!P6 IMAD.MOV R25, RZ, RZ, -R25 ;  /* 0x000000ffff19e224 */ /* 0x000fe200078e0a19 */
[C---:B------:R-:W-:Y:S01]  /*129d0*/  ISETP.GT.U32.AND P6, PT, R5.reuse, R11, PT ;  /* 0x0000000b0500720c */ /* 0x040fe20003fc4070 */
[----:B------:R-:W-:Y:S01]  /*129e0*/  @!P4 IMAD.MOV R26, RZ, RZ, -R26 ;  /* 0x000000ffff1ac224 */ /* 0x000fe200078e0a1a */
[----:B------:R-:W-:Y:S02]  /*129f0*/  ISETP.GT.U32.AND P4, PT, R5, R12, PT ;  /* 0x0000000c0500720c */ /* 0x000fe40003f84070 */
[----:B------:R-:W-:-:S04]  /*12a00*/  LOP3.LUT R15, R6, 0xe4, RZ, 0xfc, !PT ;  /* 0x000000e4060f7812 */ /* 0x000fc800078efcff */
[----:B------:R-:W-:-:S05]  /*12a10*/  IABS R13, R15 ;  /* 0x0000000f000d7213 */ /* 0x000fca0000000000 */
[--C-:B------:R-:W-:Y:S02]  /*12a20*/  @!P6 IMAD.IADD R11, R11, 0x1, -R5.reuse ;  /* 0x000000010b0be824 */ /* 0x100fe400078e0a05 */
[----:B------:R-:W-:Y:S02]  /*12a30*/  @!P4 IMAD.IADD R12, R12, 0x1, -R5 ;  /* 0x000000010c0cc824 */ /* 0x000fe400078e0a05 */
[----:B------:R-:W-:Y:S01]  /*12a40*/  IMAD.HI.U32 R14, R7, R13, RZ ;  /* 0x0000000d070e7227 */ /* 0x000fe200078e00ff */
[C---:B------:R-:W-:Y:S02]  /*12a50*/  ISETP.GT.U32.AND P6, PT, R5.reuse, R11, PT ;  /* 0x0000000b0500720c */ /* 0x040fe40003fc4070 */
[----:B------:R-:W-:Y:S01]  /*12a60*/  ISETP.GT.U32.AND P4, PT, R5, R12, PT ;  /* 0x0000000c0500720c */ /* 0x000fe20003f84070 */
[----:B------:R-:W-:-:S04]  /*12a70*/  IMAD.MOV R14, RZ, RZ, -R14 ;  /* 0x000000ffff0e7224 */ /* 0x000fc800078e0a0e */
[----:B------:R-:W-:-:S06]  /*12a80*/  IMAD R13, R5, R14, R13 ;  /* 0x0000000e050d7224 */ /* 0x000fcc00078e020d */
[--C-:B------:R-:W-:Y:S01]  /*12a90*/  @!P6 IMAD.IADD R11, R11, 0x1, -R5.reuse ;  /* 0x000000010b0be824 */ /* 0x100fe200078e0a05 */
[----:B------:R-:W-:Y:S01]  /*12aa0*/  ISETP.GT.U32.AND P6, PT, R5, R13, PT ;  /* 0x0000000d0500720c */ /* 0x000fe20003fc4070 */
[----:B------:R-:W-:-:S04]  /*12ab0*/  @!P4 IMAD.IADD R12, R12, 0x1, -R5 ;  /* 0x000000010c0cc824 */ /* 0x000fc800078e0a05 */
[----:B------:R-:W-:Y:S01]  /*12ac0*/  IMAD.MOV.U32 R24, RZ, RZ, R12 ;  /* 0x000000ffff187224 */ /* 0x000fe200078e000c */
[----:B------:R-:W-:-:S03]  /*12ad0*/  LOP3.LUT R12, R6, 0xe6, RZ, 0xfc, !PT ;  /* 0x000000e6060c7812 */ /* 0x000fc600078efcff */
[----:B------:R-:W-:Y:S01]  /*12ae0*/  @!P3 IMAD.MOV R24, RZ, RZ, -R24 ;  /* 0x000000ffff18b224 */ /* 0x000fe200078e0a18 */
[----:B------:R-:W-:Y:S02]  /*12af0*/  ISETP.GE.AND P3, PT, R12, RZ, PT ;  /* 0x000000ff0c00720c */ /* 0x000fe40003f66270 */
[----:B------:R-:W-:Y:S01]  /*12b00*/  IABS R12, R12 ;  /* 0x0000000c000c7213 */ /* 0x000fe20000000000 */
[----:B------:R-:W-:-:S04]  /*12b10*/  @!P6 IMAD.IADD R13, R13, 0x1, -R5 ;  /* 0x000000010d0de824 */ /* 0x000fc800078e0a05 */
[----:B------:R-:W-:Y:S01]  /*12b20*/  IMAD.HI.U32 R17, R7, R12, RZ ;  /* 0x0000000c07117227 */ /* 0x000fe200078e00ff */
[----:B------:R-:W-:-:S03]  /*12b30*/  ISETP.GT.U32.AND P6, PT, R5, R13, PT ;  /* 0x0000000d0500720c */ /* 0x000fc60003fc4070 */
[----:B------:R-:W-:Y:S02]  /*12b40*/  IMAD.MOV.U32 R23, RZ, RZ, R11 ;  /* 0x000000ffff177224 */ /* 0x000fe400078e000b */
[----:B------:R-:W-:Y:S01]  /*12b50*/  IMAD.MOV R11, RZ, RZ, -R17 ;  /* 0x000000ffff0b7224 */ /* 0x000fe200078e0a11 */
[----:B------:R-:W-:-:S03]  /*12b60*/  LOP3.LUT R14, R6, 0xe8, RZ, 0xfc, !PT ;  /* 0x000000e8060e7812 */ /* 0x000fc600078efcff */
[----:B------:R-:W-:Y:S01]  /*12b70*/  IMAD R11, R5, R11, R12 ;  /* 0x0000000b050b7224 */ /* 0x000fe200078e020c */
[----:B------:R-:W-:Y:S02]  /*12b80*/  ISETP.GE.AND P4, PT, R15, RZ, PT ;  /* 0x000000ff0f00720c */ /* 0x000fe40003f86270 */
[----:B------:R-:W-:Y:S01]  /*12b90*/  IABS R15, R14 ;  /* 0x0000000e000f7213 */ /* 0x000fe20000000000 */
[----:B------:R-:W-:Y:S01]  /*12ba0*/  @!P6 IMAD.IADD R13, R13, 0x1, -R5 ;  /* 0x000000010d0de824 */ /* 0x000fe200078e0a05 */
[----:B------:R-:W-:-:S03]  /*12bb0*/  ISETP.GT.U32.AND P6, PT, R5, R11, PT ;  /* 0x0000000b0500720c */ /* 0x000fc60003fc4070 */
[----:B------:R-:W-:Y:S01]  /*12bc0*/  IMAD.HI.U32 R18, R7, R15, RZ ;  /* 0x0000000f07127227 */ /* 0x000fe200078e00ff */
[----:B------:R-:W-:-:S03]  /*12bd0*/  LOP3.LUT R19, R6, 0xea, RZ, 0xfc, !PT ;  /* 0x000000ea06137812 */ /* 0x000fc600078efcff */
[----:B------:R-:W-:Y:S01]  /*12be0*/  IMAD.MOV R17, RZ, RZ, -R18 ;  /* 0x000000ffff117224 */ /* 0x000fe200078e0a12 */
[----:B------:R-:W-:Y:S01]  /*12bf0*/  LOP3.LUT R18, R6, 0xec, RZ, 0xfc, !PT ;  /* 0x000000ec06127812 */ /* 0x000fe200078efcff */
[----:B------:R-:W-:Y:S01]  /*12c00*/  @!P2 IMAD.MOV R23, RZ, RZ, -R23 ;  /* 0x000000ffff17a224 */ /* 0x000fe200078e0a17 */
[----:B------:R-:W-:Y:S02]  /*12c10*/  ISETP.GE.AND P2, PT, R14, RZ, PT ;  /* 0x000000ff0e00720c */ /* 0x000fe40003f46270 */
[----:B------:R-:W-:Y:S01]  /*12c20*/  IABS R12, R19 ;  /* 0x00000013000c7213 */ /* 0x000fe20000000000 */
[----:B------:R-:W-:Y:S01]  /*12c30*/  @!P6 IMAD.IADD R11, R11, 0x1, -R5 ;  /* 0x000000010b0be824 */ /* 0x000fe200078e0a05 */
[----:B------:R-:W-:Y:S01]  /*12c40*/  IABS R14, R18 ;  /* 0x00000012000e7213 */ /* 0x000fe20000000000 */
[----:B------:R-:W-:Y:S02]  /*12c50*/  IMAD R15, R5, R17, R15 ;  /* 0x00000011050f7224 */ /* 0x000fe400078e020f */
[----:B------:R-:W-:Y:S01]  /*12c60*/  IMAD.HI.U32 R17, R7, R12, RZ ;  /* 0x0000000c07117227 */ /* 0x000fe200078e00ff */
[----:B------:R-:W-:-:S03]  /*12c70*/  ISETP.GT.U32.AND P6, PT, R5, R11, PT ;  /* 0x0000000b0500720c */ /* 0x000fc60003fc4070 */
[----:B------:R-:W-:Y:S02]  /*12c80*/  IMAD.MOV.U32 R10, RZ, RZ, R14 ;  /* 0x000000ffff0a7224 */ /* 0x000fe400078e000e */
[----:B------:R-:W-:Y:S02]  /*12c90*/  IMAD.MOV R14, RZ, RZ, -R17 ;  /* 0x000000ffff0e7224 */ /* 0x000fe400078e0a11 */
[----:B------:R-:W-:-:S04]  /*12ca0*/  IMAD.HI.U32 R17, R7, R10, RZ ;  /* 0x0000000a07117227 */ /* 0x000fc800078e00ff */
[----:B------:R-:W-:Y:S01]  /*12cb0*/  IMAD R12, R5, R14, R12 ;  /* 0x0000000e050c7224 */ /* 0x000fe200078e020c */
[----:B------:R-:W-:Y:S01]  /*12cc0*/  IABS R14, R55 ;  /* 0x00000037000e7213 */ /* 0x000fe20000000000 */
[----:B------:R-:W-:Y:S02]  /*12cd0*/  IMAD.MOV.U32 R22, RZ, RZ, R13 ;  /* 0x000000ffff167224 */ /* 0x000fe400078e000d */
[----:B------:R-:W-:Y:S02]  /*12ce0*/  IMAD.MOV R13, RZ, RZ, -R17 ;  /* 0x000000ffff0d7224 */ /* 0x000fe400078e0a11 */
[----:B------:R-:W-:Y:S02]  /*12cf0*/  @!P6 IMAD.IADD R11, R11, 0x1, -R5 ;  /* 0x000000010b0be824 */ /* 0x000fe400078e0a05 */
[C---:B------:R-:W-:Y:S01]  /*12d00*/  IMAD R10, R5.reuse, R13, R10 ;  /* 0x0000000d050a7224 */ /* 0x040fe200078e020a */
[----:B------:R-:W-:Y:S01]  /*12d10*/  ISETP.GT.U32.AND P6, PT, R5, R12, PT ;  /* 0x0000000c0500720c */ /* 0x000fe20003fc4070 */
[----:B------:R-:W-:Y:S01]  /*12d20*/  IMAD.HI.U32 R13, R7, R14, RZ ;  /* 0x0000000e070d7227 */ /* 0x000fe200078e00ff */
[----:B------:R-:W-:-:S03]  /*12d30*/  LOP3.LUT R17, R6, 0xf0, RZ, 0xfc, !PT ;  /* 0x000000f006117812 */ /* 0x000fc600078efcff */
[----:B------:R-:W-:-:S04]  /*12d40*/  IMAD.MOV R13, RZ, RZ, -R13 ;  /* 0x000000ffff0d7224 */ /* 0x000fc800078e0a0d */
[----:B------:R-:W-:Y:S01]  /*12d50*/  IMAD R14, R5, R13, R14 ;  /* 0x0000000d050e7224 */ /* 0x000fe200078e020e */
[----:B------:R-:W-:-:S03]  /*12d60*/  IABS R13, R17 ;  /* 0x00000011000d7213 */ /* 0x000fc60000000000 */
[----:B------:R-:W-:Y:S02]  /*12d70*/  @!P6 IMAD.IADD R12, R12, 0x1, -R5 ;  /* 0x000000010c0ce824 */ /* 0x000fe400078e0a05 */
[----:B0-----:R-:W-:-:S03]  /*12d80*/  IMAD.HI.U32 R20, R7, R13, RZ ;  /* 0x0000000d07147227 */ /* 0x001fc600078e00ff */
[----:B------:R-:W-:Y:S01]  /*12d90*/  ISETP.GT.U32.AND P6, PT, R5, R12, PT ;  /* 0x0000000c0500720c */ /* 0x000fe20003fc4070 */
[----:B------:R-:W-:-:S04]  /*12da0*/  IMAD.MOV R20, RZ, RZ, -R20 ;  /* 0x000000ffff147224 */ /* 0x000fc800078e0a14 */
[----:B------:R-:W-:Y:S01]  /*12db0*/  IMAD R13, R5, R20, R13 ;  /* 0x00000014050d7224 */ /* 0x000fe200078e020d */
[----:B--2---:R-:W-:Y:S01]  /*12dc0*/  SEL R20, R16, R63, !P1 ;  /* 0x0000003f10147207 */ /* 0x004fe20004800000 */
[----:B---3--:R0:W-:Y:S04]  /*12dd0*/  STL [R1+0xd30], R0 ;  /* 0x000d300001007387 */ /* 0x0081e80000100800 */
[----:B------:R-:W-:Y:S01]  /*12de0*/  IMAD R20, R20, UR5, RZ ;  /* 0x0000000514147c24 */ /* 0x000fe2000f8e02ff */
[----:B------:R-:W2:Y:S01]  /*12df0*/  LDCU UR5, c[0x0][0x3b0] ;  /* 0x00007600ff0577ac */ /* 0x000ea20008000800 */
[----:B------:R-:W-:-:S03]  /*12e00*/  @!P6 IMAD.IADD R12, R12, 0x1, -R5 ;  /* 0x000000010c0ce824 */ /* 0x000fc600078e0a05 */
[----:B0-----:R-:W-:-:S04]  /*12e10*/  IADD3 R0, P6, PT, R20, R9, RZ ;  /* 0x0000000914007210 */ /* 0x001fc80007fde0ff */
[----:B------:R-:W-:Y:S01]  /*12e20*/  LEA.HI.X.SX32 R3, R20, R8, 0x1, P6 ;  /* 0x0000000814037211 */ /* 0x000fe200030f0eff */
[----:B------:R-:W-:-:S04]  /*12e30*/  @P0 IMAD.MOV.U32 R56, RZ, RZ, R0 ;  /* 0x000000ffff380224 */ /* 0x000fc800078e0000 */
[----:B------:R-:W-:-:S05]  /*12e40*/  @P0 IMAD.MOV.U32 R57, RZ, RZ, R3 ;  /* 0x000000ffff390224 */ /* 0x000fca00078e0003 */
[----:B------:R0:W3:Y:S01]  /*12e50*/  @P0 LDG.E.U8 R4, desc[UR24][R56.64] ;  /* 0x0000001838040981 */ /* 0x0000e2000c1e1100 */
[----:B------:R-:W-:Y:S01]  /*12e60*/  @!P4 IMAD.MOV R22, RZ, RZ, -R22 ;  /* 0x000000ffff16c224 */ /* 0x000fe200078e0a16 */
[----:B------:R-:W-:-:S13]  /*12e70*/  ISETP.GT.U32.AND P4, PT, R5, R15, PT ;  /* 0x0000000f0500720c */ /* 0x000fda0003f84070 */
[----:B------:R-:W-:-:S05]  /*12e80*/  @!P4 IMAD.IADD R15, R15, 0x1, -R5 ;  /* 0x000000010f0fc824 */ /* 0x000fca00078e0a05 */
[----:B------:R-:W-:Y:S01]  /*12e90*/  ISETP.GT.U32.AND P4, PT, R5, R15, PT ;  /* 0x0000000f0500720c */ /* 0x000fe20003f84070 */
[----:B------:R-:W-:-:S04]  /*12ea0*/  IMAD.MOV.U32 R21, RZ, RZ, R11 ;  /* 0x000000ffff157224 */ /* 0x000fc800078e000b */
[----:B------:R-:W-:-:S08]  /*12eb0*/  @!P3 IMAD.MOV R21, RZ, RZ, -R21 ;  /* 0x000000ffff15b224 */ /* 0x000fd000078e0a15 */
[----:B------:R-:W-:Y:S01]  /*12ec0*/  @!P4 IMAD.IADD R15, R15, 0x1, -R5 ;  /* 0x000000010f0fc824 */ /* 0x000fe200078e0a05 */
[C---:B------:R-:W-:Y:S02]  /*12ed0*/  ISETP.GT.U32.AND P4, PT, R5.reuse, R10, PT ;  /* 0x0000000a0500720c */ /* 0x040fe40003f84070 */
[C---:B------:R-:W-:Y:S02]  /*12ee0*/  ISETP.GT.U32.AND P3, PT, R5.reuse, R14, PT ;  /* 0x0000000e0500720c */ /* 0x040fe40003f64070 */
[----:B------:R-:W-:Y:S01]  /*12ef0*/  ISETP.GT.U32.AND P6, PT, R5, R13, PT ;  /* 0x0000000d0500720c */ /* 0x000fe20003fc4070 */
[----:B------:R-:W-:-:S08]  /*12f00*/  IMAD.MOV.U32 R20, RZ, RZ, R15 ;  /* 0x000000ffff147224 */ /* 0x000fd000078e000f */
[--C-:B------:R-:W-:Y:S02]  /*12f10*/  @!P4 IMAD.IADD R10, R10, 0x1, -R5.reuse ;  /* 0x000000010a0ac824 */ /* 0x100fe400078e0a05 */
[----:B------:R-:W-:-:S03]  /*12f20*/  @!P3 IMAD.IADD R14, R14, 0x1, -R5 ;  /* 0x000000010e0eb824 */ /* 0x000fc600078e0a05 */
[C---:B------:R-:W-:Y:S01]  /*12f30*/  ISETP.GT.U32.AND P4, PT, R5.reuse, R10, PT ;  /* 0x0000000a0500720c */ /* 0x040fe20003f84070 */
[----:B------:R-:W-:Y:S01]  /*12f40*/  @!P2 IMAD.MOV R20, RZ, RZ, -R20 ;  /* 0x000000ffff14a224 */ /* 0x000fe200078e0a14 */
[----:B------:R-:W-:Y:S01]  /*12f50*/  ISETP.GT.U32.AND P2, PT, R5, R14, PT ;  /* 0x0000000e0500720c */ /* 0x000fe20003f44070 */
[----:B------:R-:W-:Y:S01]  /*12f60*/  @!P6 IMAD.IADD R13, R13, 0x1, -R5 ;  /* 0x000000010d0de824 */ /* 0x000fe200078e0a05 */
[----:B------:R-:W-:-:S04]  /*12f70*/  ISETP.GE.AND P3, PT, R18, RZ, PT ;  /* 0x000000ff1200720c */ /* 0x000fc80003f66270 */
[----:B------:R-:W-:-:S05]  /*12f80*/  ISETP.GT.U32.AND P6, PT, R5, R13, PT ;  /* 0x0000000d0500720c */ /* 0x000fca0003fc4070 */
[----:B------:R-:W-:-:S04]  /*12f90*/  @!P4 IMAD.IADD R10, R10, 0x1, -R5 ;  /* 0x000000010a0ac824 */ /* 0x000fc800078e0a05 */
[----:B------:R-:W-:Y:S01]  /*12fa0*/  IMAD.MOV.U32 R18, RZ, RZ, R10 ;  /* 0x000000ffff127224 */ /* 0x000fe200078e000a */
[----:B------:R-:W-:Y:S01]  /*12fb0*/  LOP3.LUT R10, R6, 0xf2, RZ, 0xfc, !PT ;  /* 0x000000f2060a7812 */ /* 0x000fe200078efcff */
[----:B------:R-:W-:-:S03]  /*12fc0*/  @!P2 IMAD.IADD R14, R14, 0x1, -R5 ;  /* 0x000000010e0ea824 */ /* 0x000fc600078e0a05 */
[----:B------:R-:W-:Y:S02]  /*12fd0*/  ISETP.GE.AND P2, PT, R10, RZ, PT ;  /* 0x000000ff0a00720c */ /* 0x000fe40003f46270 */
[----:B------:R-:W-:Y:S02]  /*12fe0*/  IABS R11, R10 ;  /* 0x0000000a000b7213 */ /* 0x000fe40000000000 */
[----:B------:R-:W-:Y:S01]  /*12ff0*/  LOP3.LUT R10, R6, 0xf4, RZ, 0xfc, !PT ;  /* 0x000000f4060a7812 */ /* 0x000fe200078efcff */
[----:B------:R-:W-:Y:S01]  /*13000*/  @!P6 IMAD.IADD R13, R13, 0x1, -R5 ;  /* 0x000000010d0de824 */ /* 0x000fe200078e0a05 */
[----:B------:R-:W-:Y:S02]  /*13010*/  ISETP.GE.AND P4, PT, R19, RZ, PT ;  /* 0x000000ff1300720c */ /* 0x000fe40003f86270 */
[----:B------:R-:W-:Y:S02]  /*13020*/  ISETP.GE.AND P6, PT, R10, RZ, PT ;  /* 0x000000ff0a00720c */ /* 0x000fe40003fc6270 */
[----:B------:R-:W-:Y:S01]  /*13030*/  IABS R10, R10 ;  /* 0x0000000a000a7213 */ /* 0x000fe20000000000 */
[----:B------:R-:W-:Y:S01]  /*13040*/  @!P3 IMAD.MOV R18, RZ, RZ, -R18 ;  /* 0x000000ffff12b224 */ /* 0x000fe200078e0a12 */
[----:B0-----:R-:W-:-:S02]  /*13050*/  LOP3.LUT R57, R6, 0xf6, RZ, 0xfc, !PT ;  /* 0x000000f606397812 */ /* 0x001fc400078efcff */
[----:B------:R-:W-:Y:S01]  /*13060*/  ISETP.GE.AND P3, PT, R17, RZ, PT ;  /* 0x000000ff1100720c */ /* 0x000fe20003f66270 */
[----:B------:R-:W-:Y:S01]  /*13070*/  IMAD.HI.U32 R17, R7, R10, RZ ;  /* 0x0000000a07117227 */ /* 0x000fe200078e00ff */
[----:B------:R-:W-:-:S03]  /*13080*/  IABS R15, R57 ;  /* 0x00000039000f7213 */ /* 0x000fc60000000000 */
[----:B------:R-:W-:Y:S02]  /*13090*/  IMAD.MOV.U32 R19, RZ, RZ, R12 ;  /* 0x000000ffff137224 */ /* 0x000fe400078e000c */
[----:B------:R-:W-:Y:S02]  /*130a0*/  IMAD.MOV.U32 R63, RZ, RZ, R64 ;  /* 0x000000ffff3f7224 */ /* 0x000fe400078e0040 */
[----:B------:R-:W-:Y:S02]  /*130b0*/  IMAD.MOV.U32 R64, RZ, RZ, R65 ;  /* 0x000000ffff407224 */ /* 0x000fe400078e0041 */
[----:B------:R-:W-:Y:S02]  /*130c0*/  IMAD.MOV.U32 R65, RZ, RZ, R82 ;  /* 0x000000ffff417224 */ /* 0x000fe400078e0052 */
[----:B------:R-:W-:Y:S02]  /*130d0*/  IMAD.MOV R17, RZ, RZ, -R17 ;  /* 0x000000ffff117224 */ /* 0x000fe400078e0a11 */
[----:B------:R-:W-:-:S02]  /*130e0*/  IMAD.MOV.U32 R82, RZ, RZ, R83 ;  /* 0x000000ffff527224 */ /* 0x000fc400078e0053 */
[----:B------:R-:W-:Y:S01]  /*130f0*/  @!P4 IMAD.MOV R19, RZ, RZ, -R19 ;  /* 0x000000ffff13c224 */ /* 0x000fe200078e0a13 */
[----:B------:R-:W-:Y:S01]  /*13100*/  ISETP.GE.AND P4, PT, R55, RZ, PT ;  /* 0x000000ff3700720c */ /* 0x000fe20003f86270 */
[----:B------:R-:W-:Y:S01]  /*13110*/  IMAD.MOV.U32 R83, RZ, RZ, R58 ;  /* 0x000000ffff537224 */ /* 0x000fe200078e003a */
[----:B------:R-:W-:Y:S01]  /*13120*/  LOP3.LUT R58, R6, 0xf8, RZ, 0xfc, !PT ;  /* 0x000000f8063a7812 */ /* 0x000fe200078efcff */
[----:B------:R-:W-:-:S04]  /*13130*/  IMAD.HI.U32 R55, R7, R15, RZ ;  /* 0x0000000f07377227 */ /* 0x000fc800078e00ff */
[----:B------:R-:W-:Y:S02]  /*13140*/  IMAD R10, R5, R17, R10 ;  /* 0x00000011050a7224 */ /* 0x000fe400078e020a */
[----:B------:R-:W-:Y:S02]  /*13150*/  IMAD.MOV.U32 R17, RZ, RZ, R14 ;  /* 0x000000ffff117224 */ /* 0x000fe400078e000e */
[----:B------:R-:W-:Y:S01]  /*13160*/  IMAD.MOV.U32 R14, RZ, RZ, R13 ;  /* 0x000000ffff0e7224 */ /* 0x000fe200078e000d */
[----:B------:R-:W-:Y:S01]  /*13170*/  IABS R13, R58 ;  /* 0x0000003a000d7213 */ /* 0x000fe20000000000 */
[----:B------:R-:W-:-:S04]  /*13180*/  IMAD.HI.U32 R12, R7, R11, RZ ;  /* 0x0000000b070c7227 */ /* 0x000fc800078e00ff */
[----:B------:R-:W-:Y:S02]  /*13190*/  IMAD.MOV R55, RZ, RZ, -R55 ;  /* 0x000000ffff377224 */ /* 0x000fe400078e0a37 */
[----:B------:R-:W-:Y:S02]  /*131a0*/  IMAD.MOV R12, RZ, RZ, -R12 ;  /* 0x000000ffff0c7224 */ /* 0x000fe400078e0a0c */
[----:B------:R-:W-:Y:S01]  /*131b0*/  IMAD R15, R5, R55, R15 ;  /* 0x00000037050f7224 */ /* 0x000fe200078e020f */
[----:B------:R-:W-:Y:S01]  /*131c0*/  LOP3.LUT R55, R6, 0xfa, RZ, 0xfc, !PT ;  /* 0x000000fa06377812 */ /* 0x000fe200078efcff */
[----:B------:R-:W-:-:S04]  /*131d0*/  IMAD.HI.U32 R56, R7, R13, RZ ;  /* 0x0000000d07387227 */ /* 0x000fc800078e00ff */
[----:B------:R-:W-:Y:S01]  /*131e0*/  IMAD R11, R5, R12, R11 ;  /* 0x0000000c050b7224 */ /* 0x000fe200078e020b */
[----:B------:R-:W-:Y:S01]  /*131f0*/  IABS R12, R55 ;  /* 0x00000037000c7213 */ /* 0x000fe20000000000 */
[----:B------:R-:W-:-:S04]  /*13200*/  IMAD.MOV R56, RZ, RZ, -R56 ;  /* 0x000000ffff387224 */ /* 0x000fc800078e0a38 */
[----:B------:R-:W-:Y:S02]  /*13210*/  IMAD R13, R5, R56, R13 ;  /* 0x00000038050d7224 */ /* 0x000fe400078e020d */
[----:B------:R-:W-:-:S04]  /*13220*/  IMAD.HI.U32 R56, R7, R12, RZ ;  /* 0x0000000c07387227 */ /* 0x000fc800078e00ff */
[----:B------:R-:W-:-:S04]  /*13230*/  IMAD.MOV R56, RZ, RZ, -R56 ;  /* 0x000000ffff387224 */ /* 0x000fc800078e0a38 */
[----:B------:R-:W-:Y:S01]  /*13240*/  IMAD R12, R5, R56, R12 ;  /* 0x00000038050c7224 */ /* 0x000fe200078e020c */
[----:B------:R-:W-:-:S04]  /*13250*/  LOP3.LUT R56, R6, 0xfc, RZ, 0xfc, !PT ;  /* 0x000000fc06387812 */ /* 0x000fc800078efcff */
[----:B------:R-:W-:-:S05]  /*13260*/  IABS R6, R56 ;  /* 0x0000003800067213 */ /* 0x000fca0000000000 */
[----:B------:R-:W-:Y:S01]  /*13270*/  IMAD.HI.U32 R7, R7, R6, RZ ;  /* 0x0000000607077227 */ /* 0x000fe200078e00ff */
[----:B------:R-:W-:Y:S03]  /*13280*/  STL [R1+0x46c], R0 ;  /* 0x00046c0001007387 */ /* 0x000fe60000100800 */
[----:B------:R-:W-:Y:S01]  /*13290*/  IMAD.MOV R7, RZ, RZ, -R7 ;  /* 0x000000ffff077224 */ /* 0x000fe200078e0a07 */
[----:B------:R0:W-:Y:S03]  /*132a0*/  STL [R1+0x228], R3 ;  /* 0x0002280301007387 */ /* 0x0001e60000100800 */
[C---:B------:R-:W-:Y:S01]  /*132b0*/  IMAD R6, R5.reuse, R7, R6 ;  /* 0x0000000705067224 */ /* 0x040fe200078e0206 */
[----:B------:R-:W-:Y:S01]  /*132c0*/  SEL R7, R16, R69, !P1 ;  /* 0x0000004510077207 */ /* 0x000fe20004800000 */
[----:B---3--:R3:W-:Y:S04]  /*132d0*/  STL [R1+0xd34], R4 ;  /* 0x000d340401007387 */ /* 0x0087e80000100800 */
[----:B------:R-:W4:Y:S01]  /*132e0*/  LDL.LU R69, [R1+0xd4c] ;  /* 0x000d4c0001457983 */ /* 0x000f220000300800 */
[----:B------:R-:W-:Y:S01]  /*132f0*/  @!P4 IMAD.MOV R17, RZ, RZ, -R17 ;  /* 0x000000ffff11c224 */ /* 0x000fe200078e0a11 */
[----:B------:R-:W-:-:S02]  /*13300*/  ISETP.GT.U32.AND P4, PT, R5, R11, PT ;  /* 0x0000000b0500720c */ /* 0x000fc40003f84070 */
[----:B0-----:R-:W4:Y:S11]  /*13310*/  LDL.LU R3, [R1+0x4c] ;  /* 0x00004c0001037983 */ /* 0x001f360000300800 */
[----:B------:R-:W-:-:S05]  /*13320*/  @!P4 IMAD.IADD R11, R11, 0x1, -R5 ;  /* 0x000000010b0bc824 */ /* 0x000fca00078e0a05 */
[----:B------:R-:W-:-:S13]  /*13330*/  ISETP.GT.U32.AND P4, PT, R5, R11, PT ;  /* 0x0000000b0500720c */ /* 0x000fda0003f84070 */
[--C-:B------:R-:W-:Y:S01]  /*13340*/  @!P4 IMAD.IADD R11, R11, 0x1, -R5.reuse ;  /* 0x000000010b0bc824 */ /* 0x100fe200078e0a05 */
[----:B------:R-:W-:Y:S01]  /*13350*/  ISETP.GT.U32.AND P4, PT, R5, R15, PT ;  /* 0x0000000f0500720c */ /* 0x000fe20003f84070 */
[----:B--2---:R-:W-:Y:S01]  /*13360*/  IMAD R7, R7, UR5, RZ ;  /* 0x0000000507077c24 */ /* 0x004fe2000f8e02ff */
[----:B------:R-:W0:Y:S11]  /*13370*/  LDCU UR5, c[0x0][0x3b0] ;  /* 0x00007600ff0577ac */ /* 0x000e360008000800 */
[----:B------:R-:W-:Y:S01]  /*13380*/  @!P4 IMAD.IADD R15, R15, 0x1, -R5 ;  /* 0x000000010f0fc824 */ /* 0x000fe200078e0a05 */
[----:B------:R-:W-:-:S13]  /*13390*/  ISETP.GT.U32.AND P4, PT, R5, R12, PT ;  /* 0x0000000c0500720c */ /* 0x000fda0003f84070 */
[----:B------:R-:W-:Y:S01]  /*133a0*/  @!P4 IMAD.IADD R12, R12, 0x1, -R5 ;  /* 0x000000010c0cc824 */ /* 0x000fe200078e0a05 */
[----:B------:R-:W-:-:S04]  /*133b0*/  IADD3 R0, P4, PT, R7, R9, RZ ;  /* 0x0000000907007210 */ /* 0x000fc80007f9e0ff */
[----:B---3--:R-:W-:Y:S01]  /*133c0*/  LEA.HI.X.SX32 R4, R7, R8, 0x1, P4 ;  /* 0x0000000807047211 */ /* 0x008fe200020f0eff */
[----:B------:R2:W-:Y:S04]  /*133d0*/  STL [R1+0x238], R0 ;  /* 0x0002380001007387 */ /* 0x0005e80000100800 */
[----:B------:R-:W-:Y:S01]  /*133e0*/  STL [R1+0x234], R4 ;  /* 0x0002340401007387 */ /* 0x000fe20000100800 */
[----:B------:R-:W-:-:S03]  /*133f0*/  @P0 IMAD.MOV.U32 R60, RZ, RZ, R0 ;  /* 0x000000ffff3c0224 */ /* 0x000fc600078e0000 */
[----:B------:R-:W3:Y:S01]  /*13400*/  LDL.LU R59, [R1+0x50] ;  /* 0x00005000013b7983 */ /* 0x000ee20000300800 */
[----:B------:R-:W-:Y:S01]  /*13410*/  @P0 IMAD.MOV.U32 R61, RZ, RZ, R4 ;  /* 0x000000ffff3d0224 */ /* 0x000fe200078e0004 */
[----:B----4-:R-:W-:-:S06]  /*13420*/  PRMT R69, RZ, 0x7610, R69 ;  /* 0x00007610ff457816 */ /* 0x010fcc0000000045 */
[----:B------:R-:W4:Y:S01]  /*13430*/  @P0 LDG.E.U8 R69, desc[UR24][R60.64] ;  /* 0x000000183c450981 */ /* 0x000f22000c1e1100 */
[----:B------:R-:W-:Y:S01]  /*13440*/  @!P3 IMAD.MOV R14, RZ, RZ, -R14 ;  /* 0x000000ffff0eb224 */ /* 0x000fe200078e0a0e */
[C---:B------:R-:W-:Y:S01]  /*13450*/  ISETP.GT.U32.AND P3, PT, R5.reuse, R10, PT ;  /* 0x0000000a0500720c */ /* 0x040fe20003f64070 */
[----:B------:R-:W-:Y:S01]  /*13460*/  @!P2 IMAD.MOV R11, RZ, RZ, -R11 ;  /* 0x000000ffff0ba224 */ /* 0x000fe200078e0a0b */
[----:B------:R-:W-:-:S11]  /*13470*/  ISETP.GT.U32.AND P2, PT, R5, R15, PT ;  /* 0x0000000f0500720c */ /* 0x000fd60003f44070 */
[----:B------:R-:W-:-:S05]  /*13480*/  @!P3 IMAD.IADD R10, R10, 0x1, -R5 ;  /* 0x000000010a0ab824 */ /* 0x000fca00078e0a05 */
[----:B------:R-:W-:Y:S01]  /*13490*/  ISETP.GT.U32.AND P3, PT, R5, R10, PT ;  /* 0x0000000a0500720c */ /* 0x000fe20003f64070 */
[----:B------:R-:W-:Y:S01]  /*134a0*/  @!P2 IMAD.IADD R15, R15, 0x1, -R5 ;  /* 0x000000010f0fa824 */ /* 0x000fe200078e0a05 */
[----:B------:R-:W-:Y:S02]  /*134b0*/  ISETP.GT.U32.AND P2, PT, R5, R6, PT ;  /* 0x000000060500720c */ /* 0x000fe40003f44070 */
[----:B------:R-:W-:-:S09]  /*134c0*/  SEL R7, R16, R3, !P1 ;  /* 0x0000000310077207 */ /* 0x000fd20004800000 */
[--C-:B------:R-:W-:Y:S01]  /*134d0*/  @!P3 IMAD.IADD R10, R10, 0x1, -R5.reuse ;  /* 0x000000010a0ab824 */ /* 0x100fe200078e0a05 */
[----:B------:R-:W-:Y:S01]  /*134e0*/  ISETP.GT.U32.AND P3, PT, R5, R13, PT ;  /* 0x0000000d0500720c */ /* 0x000fe20003f64070 */
[----:B0-----:R-:W-:Y:S01]  /*134f0*/  IMAD R7, R7, UR5, RZ ;  /* 0x0000000507077c24 */ /* 0x001fe2000f8e02ff */
[----:B------:R-:W0:Y:S01]  /*13500*/  LDCU UR5, c[0x0][0x3b0] ;  /* 0x00007600ff0577ac */ /* 0x000e220008000800 */
[----:B------:R-:W-:Y:S02]  /*13510*/  @!P2 IMAD.IADD R6, R6, 0x1, -R5 ;  /* 0x000000010606a824 */ /* 0x000fe400078e0a05 */
[----:B------:R-:W-:Y:S01]  /*13520*/  @!P6 IMAD.MOV R10, RZ, RZ, -R10 ;  /* 0x000000ffff0ae224 */ /* 0x000fe200078e0a0a */
[----:B--2---:R-:W-:-:S07]  /*13530*/  IADD3 R0, P2, PT, R7, R9, RZ ;  /* 0x0000000907007210 */ /* 0x004fce0007f5e0ff */
[----:B------:R-:W-:Y:S01]  /*13540*/  @!P3 IMAD.IADD R13, R13, 0x1, -R5 ;  /* 0x000000010d0db824 */ /* 0x000fe200078e0a05 */
[----:B------:R-:W-:-:S04]  /*13550*/  LEA.HI.X.SX32 R3, R7, R8, 0x1, P2 ;  /* 0x0000000807037211 */ /* 0x000fc800010f0eff */
[C---:B------:R-:W-:Y:S02]  /*13560*/  ISETP.GT.U32.AND P6, PT, R5.reuse, R13, PT ;  /* 0x0000000d0500720c */ /* 0x040fe40003fc4070 */
[----:B------:R-:W-:Y:S02]  /*13570*/  ISETP.GT.U32.AND P2, PT, R5, R6, PT ;  /* 0x000000060500720c */ /* 0x000fe40003f44070 */
[----:B---3--:R-:W-:-:S09]  /*13580*/  SEL R7, R16, R59, !P1 ;  /* 0x0000003b10077207 */ /* 0x008fd20004800000 */
[----:B------:R-:W-:Y:S01]  /*13590*/  @!P6 IMAD.IADD R13, R13, 0x1, -R5 ;  /* 0x000000010d0de824 */ /* 0x000fe200078e0a05 */
[----:B------:R-:W-:Y:S01]  /*135a0*/  ISETP.GE.AND P6, PT, R58, RZ, PT ;  /* 0x000000ff3a00720c */ /* 0x000fe20003fc6270 */
[----:B------:R-:W-:Y:S02]  /*135b0*/  @P0 IMAD.MOV.U32 R58, RZ, RZ, R0 ;  /* 0x000000ffff3a0224 */ /* 0x000fe400078e0000 */
[----:B0-----:R-:W-:Y:S02]  /*135c0*/  IMAD R7, R7, UR5, RZ ;  /* 0x0000000507077c24 */ /* 0x001fe4000f8e02ff */
[----:B------:R-:W-:Y:S02]  /*135d0*/  @P0 IMAD.MOV.U32 R59, RZ, RZ, R3 ;  /* 0x000000ffff3b0224 */ /* 0x000fe400078e0003 */
[----:B------:R-:W-:-:S03]  /*135e0*/  @!P2 IMAD.IADD R6, R6, 0x1, -R5 ;  /* 0x000000010606a824 */ /* 0x000fc600078e0a05 */
[----:B------:R-:W2:Y:S01]  /*135f0*/  @P0 LDG.E.U8 R2, desc[UR24][R58.64] ;  /* 0x000000183a020981 */ /* 0x000ea2000c1e1100 */
[----:B------:R-:W-:-:S03]  /*13600*/  ISETP.GE.AND P3, PT, R57, RZ, PT ;  /* 0x000000ff3900720c */ /* 0x000fc60003f66270 */
[----:B----4-:R-:W-:Y:S04]  /*13610*/  STL [R1+0xd38], R69 ;  /* 0x000d384501007387 */ /* 0x010fe80000100800 */
[----:B------:R0:W-:Y:S04]  /*13620*/  STL [R1+0x468], R0 ;  /* 0x0004680001007387 */ /* 0x0001e80000100800 */
[----:B------:R3:W-:Y:S01]  /*13630*/  STL [R1+0x464], R3 ;  /* 0x0004640301007387 */ /* 0x0007e20000100800 */
[----:B0-----:R-:W-:-:S04]  /*13640*/  IADD3 R0, P2, PT, R7, R9, RZ ;  /* 0x0000000907007210 */ /* 0x001fc80007f5e0ff */
[----:B---3--:R-:W-:Y:S02]  /*13650*/  LEA.HI.X.SX32 R3, R7, R8, 0x1, P2 ;  /* 0x0000000807037211 */ /* 0x008fe400010f0eff */
[----:B------:R-:W-:Y:S01]  /*13660*/  ISETP.GE.AND P2, PT, R56, RZ, PT ;  /* 0x000000ff3800720c */ /* 0x000fe20003f46270 */
[----:B------:R-:W-:Y:S02]  /*13670*/  @P0 IMAD.MOV.U32 R56, RZ, RZ, R0 ;  /* 0x000000ffff380224 */ /* 0x000fe400078e0000 */
[----:B------:R-:W-:-:S05]  /*13680*/  @P0 IMAD.MOV.U32 R57, RZ, RZ, R3 ;  /* 0x000000ffff390224 */ /* 0x000fca00078e0003 */
[----:B------:R0:W3:Y:S01]  /*13690*/  @P0 LDG.E.U8 R68, desc[UR24][R56.64] ;  /* 0x0000001838440981 */ /* 0x0000e2000c1e1100 */
[----:B------:R-:W-:Y:S01]  /*136a0*/  ISETP.GT.U32.AND P4, PT, R5, R12, PT ;  /* 0x0000000c0500720c */ /* 0x000fe20003f84070 */
[----:B------:R-:W-:Y:S02]  /*136b0*/  IMAD.MOV.U32 R60, RZ, RZ, R63 ;  /* 0x000000ffff3c7224 */ /* 0x000fe400078e003f */
[----:B------:R-:W-:Y:S02]  /*136c0*/  IMAD.MOV.U32 R4, RZ, RZ, R65 ;  /* 0x000000ffff047224 */ /* 0x000fe400078e0041 */
[----:B------:R-:W-:Y:S02]  /*136d0*/  IMAD.MOV.U32 R63, RZ, RZ, R88 ;  /* 0x000000ffff3f7224 */ /* 0x000fe400078e0058 */
[----:B------:R-:W-:Y:S02]  /*136e0*/  IMAD.MOV.U32 R70, RZ, RZ, R83 ;  /* 0x000000ffff467224 */ /* 0x000fe400078e0053 */
[----:B------:R-:W-:-:S02]  /*136f0*/  IMAD.MOV.U32 R65, RZ, RZ, R66 ;  /* 0x000000ffff417224 */ /* 0x000fc400078e0042 */
[----:B------:R-:W-:Y:S02]  /*13700*/  IMAD.MOV.U32 R83, RZ, RZ, R93 ;  /* 0x000000ffff537224 */ /* 0x000fe400078e005d */
[----:B------:R-:W-:Y:S01]  /*13710*/  @!P4 IMAD.IADD R12, R12, 0x1, -R5 ;  /* 0x000000010c0cc824 */ /* 0x000fe200078e0a05 */
[C---:B------:R-:W-:Y:S02]  /*13720*/  SEL R5, R16.reuse, R60, !P1 ;  /* 0x0000003c10057207 */ /* 0x040fe40004800000 */
[C---:B------:R-:W-:Y:S01]  /*13730*/  SEL R60, R16.reuse, R63, !P1 ;  /* 0x0000003f103c7207 */ /* 0x040fe20004800000 */
[----:B------:R-:W-:Y:S01]  /*13740*/  IMAD.MOV.U32 R61, RZ, RZ, R64 ;  /* 0x000000ffff3d7224 */ /* 0x000fe200078e0040 */
[C---:B------:R-:W-:Y:S01]  /*13750*/  SEL R63, R16.reuse, R65, !P1 ;  /* 0x00000041103f7207 */ /* 0x040fe20004800000 */
[----:B------:R-:W-:Y:S01]  /*13760*/  IMAD.MOV.U32 R64, RZ, RZ, R90 ;  /* 0x000000ffff407224 */ /* 0x000fe200078e005a */
[C---:B------:R-:W-:Y:S02]  /*13770*/  SEL R65, R16.reuse, R83, !P1 ;  /* 0x0000005310417207 */ /* 0x040fe40004800000 */
[----:B------:R-:W-:Y:S01]  /*13780*/  SEL R83, R16, R84, !P1 ;  /* 0x0000005410537207 */ /* 0x000fe20004800000 */
[----:B--2---:R-:W-:Y:S04]  /*13790*/  STL [R1+0xd3c], R2 ;  /* 0x000d3c0201007387 */ /* 0x004fe80000100800 */
[----:B------:R2:W-:Y:S04]  /*137a0*/  STL [R1+0x240], R0 ;  /* 0x0002400001007387 */ /* 0x0005e80000100800 */
[----:B------:R4:W-:Y:S01]  /*137b0*/  STL [R1+0x23c], R3 ;  /* 0x00023c0301007387 */ /* 0x0009e20000100800 */
[----:B--2---:R-:W-:-:S02]  /*137c0*/  IMAD.MOV.U32 R0, RZ, RZ, R82 ;  /* 0x000000ffff007224 */ /* 0x004fc400078e0052 */
[----:B----4-:R-:W-:Y:S02]  /*137d0*/  IMAD.MOV.U32 R3, RZ, RZ, R87 ;  /* 0x000000ffff037224 */ /* 0x010fe400078e0057 */
[----:B------:R-:W2:Y:S01]  /*137e0*/  LDL.LU R87, [R1+0x2c] ;  /* 0x00002c0001577983 */ /* 0x000ea20000300800 */
[----:B------:R-:W-:Y:S02]  /*137f0*/  IMAD.MOV.U32 R82, RZ, RZ, R89 ;  /* 0x000000ffff527224 */ /* 0x000fe400078e0059 */
[C---:B------:R-:W-:Y:S01]  /*13800*/  SEL R59, R16.reuse, R3, !P1 ;  /* 0x00000003103b7207 */ /* 0x040fe20004800000 */
[----:B------:R-:W4:Y:S01]  /*13810*/  LDL.LU R88, [R1+0x28] ;  /* 0x0000280001587983 */ /* 0x000f220000300800 */
[----:B------:R-:W-:-:S03]  /*13820*/  SEL R3, R16, R53, !P1 ;  /* 0x0000003510037207 */ /* 0x000fc60004800000 */
[----:B------:R-:W2:Y:S01]  /*13830*/  LDL.LU R89, [R1+0x24] ;  /* 0x0000240001597983 */ /* 0x000ea20000300800 */
[----:B0-----:R-:W-:-:S03]  /*13840*/  SEL R57, R16, R0, !P1 ;  /* 0x0000000010397207 */ /* 0x001fc60004800000 */
[----:B------:R-:W2:Y:S01]  /*13850*/  LDL.LU R90, [R1+0x20] ;  /* 0x00002000015a7983 */ /* 0x000ea20000300800 */
[----:B------:R-:W-:-:S03]  /*13860*/  SEL R0, R16, R52, !P1 ;  /* 0x0000003410007207 */ /* 0x000fc60004800000 */
[----:B------:R-:W2:Y:S01]  /*13870*/  LDL.LU R66, [R1+0x1c] ;  /* 0x00001c0001427983 */ /* 0x000ea20000300800 */
[----:B------:R-:W-:-:S03]  /*13880*/  SEL R2, R16, R51, !P1 ;  /* 0x0000003310027207 */ /* 0x000fc60004800000 */
[----:B------:R-:W2:Y:S04]  /*13890*/  LDL.LU R93, [R1+0x18] ;  /* 0x00001800015d7983 */ /* 0x000ea80000300800 */
[----:B---3--:R-:W-:Y:S04]  /*138a0*/  STL [R1+0xd40], R68 ;  /* 0x000d404401007387 */ /* 0x008fe80000100800 */
[----:B------:R-:W-:Y:S04]  /*138b0*/  STL [R1+0xd44], R83 ;  /* 0x000d445301007387 */ /* 0x000fe80000100800 */
[----:B------:R0:W-:Y:S04]  /*138c0*/  STL [R1+0x8], R3 ;  /* 0x0000080301007387 */ /* 0x0001e80000100800 */
[----:B------:R3:W-:Y:S01]  /*138d0*/  STL [R1+0xc], R0 ;  /* 0x00000c0001007387 */ /* 0x0007e20000100800 */
[----:B0-----:R-:W-:-:S03]  /*138e0*/  SEL R3, R16, R50, !P1 ;  /* 0x0000003210037207 */ /* 0x001fc60004800000 */
[----:B------:R0:W-:Y:S01]  /*138f0*/  STL [R1+0x14], R2 ;  /* 0x0000140201007387 */ /* 0x0001e20000100800 */
[----:B---3--:R-:W-:-:S03]  /*13900*/  SEL R0, R16, R49, !P1 ;  /* 0x0000003110007207 */ /* 0x008fc60004800000 */
[----:B------:R3:W-:Y:S01]  /*13910*/  STL [R1+0x18], R3 ;  /* 0x0000180301007387 */ /* 0x0007e20000100800 */
[----:B0-----:R-:W-:-:S03]  /*13920*/  SEL R2, R16, R48, !P1 ;  /* 0x0000003010027207 */ /* 0x001fc60004800000 */
[----:B------:R0:W-:Y:S01]  /*13930*/  STL [R1+0x1c], R0 ;  /* 0x00001c0001007387 */ /* 0x0001e20000100800 */
[----:B---3--:R-:W-:-:S03]  /*13940*/  SEL R3, R16, R47, !P1 ;  /* 0x0000002f10037207 */ /* 0x008fc60004800000 */
[----:B------:R3:W-:Y:S04]  /*13950*/  STL [R1+0x20], R2 ;  /* 0x0000200201007387 */ /* 0x0007e80000100800 */
[----:B------:R1:W-:Y:S01]  /*13960*/  STL [R1+0x24], R3 ;  /* 0x0000240301007387 */ /* 0x0003e20000100800 */
[C---:B0-----:R-:W-:Y:S02]  /*13970*/  SEL R0, R16.reuse, R46, !P1 ;  /* 0x0000002e10007207 */ /* 0x041fe40004800000 */
[----:B---3--:R-:W-:-:S03]  /*13980*/  SEL R2, R16, R45, !P1 ;  /* 0x0000002d10027207 */ /* 0x008fc60004800000 */
[----:B------:R0:W-:Y:S01]  /*13990*/  STL [R1+0x28], R0 ;  /* 0x0000280001007387 */ /* 0x0001e20000100800 */
[----:B-1----:R-:W-:-:S03]  /*139a0*/  SEL R3, R16, R44, !P1 ;  /* 0x0000002c10037207 */ /* 0x002fc60004800000 */
[----:B------:R1:W-:Y:S04]  /*139b0*/  STL [R1+0x2c], R2 ;  /* 0x00002c0201007387 */ /* 0x0003e80000100800 */
[----:B------:R3:W-:Y:S01]  /*139c0*/  STL [R1+0x30], R3 ;  /* 0x0000300301007387 */ /* 0x0007e20000100800 */
[C---:B0-----:R-:W-:Y:S02]  /*139d0*/  SEL R0, R16.reuse, R43, !P1 ;  /* 0x0000002b10007207 */ /* 0x041fe40004800000 */
[----:B-1----:R-:W-:-:S03]  /*139e0*/  SEL R2, R16, R42, !P1 ;  /* 0x0000002a10027207 */ /* 0x002fc60004800000 */
[----:B------:R0:W-:Y:S01]  /*139f0*/  STL [R1+0x34], R0 ;  /* 0x0000340001007387 */ /* 0x0001e20000100800 */
[----:B---3--:R-:W-:-:S03]  /*13a00*/  SEL R3, R16, R41, !P1 ;  /* 0x0000002910037207 */ /* 0x008fc60004800000 */
        /* <DEDUP_REMOVED lines=13> */
[----:B------:R3:W-:Y:S04]  /*13ae0*/  STL [R1+0x54], R3 ;  /* 0x0000540301007387 */ /* 0x0007e80000100800 */
[----:B------:R-:W4:Y:S01]  /*13af0*/  LDL.LU R7, [R1+0x244] ;  /* 0x0002440001077983 */ /* 0x000f220000300800 */
[C---:B0-----:R-:W-:Y:S02]  /*13b00*/  SEL R0, R16.reuse, R34, !P1 ;  /* 0x0000002210007207 */ /* 0x041fe40004800000 */
[----:B-1----:R-:W-:-:S03]  /*13b10*/  SEL R2, R16, R33, !P1 ;  /* 0x0000002110027207 */ /* 0x002fc60004800000 */
[----:B------:R0:W-:Y:S01]  /*13b20*/  STL [R1+0x58], R0 ;  /* 0x0000580001007387 */ /* 0x0001e20000100800 */
[----:B---3--:R-:W-:-:S03]  /*13b30*/  SEL R3, R16, R30, !P1 ;  /* 0x0000001e10037207 */ /* 0x008fc60004800000 */
[----:B------:R1:W-:Y:S01]  /*13b40*/  STL [R1+0x5c], R2 ;  /* 0x00005c0201007387 */ /* 0x0003e20000100800 */
[C---:B0-----:R-:W-:Y:S01]  /*13b50*/  SEL R0, R16.reuse, R32, !P1 ;  /* 0x0000002010007207 */ /* 0x041fe20004800000 */
[----:B------:R-:W0:Y:S01]  /*13b60*/  S2R R83, SR_TID.X ;  /* 0x0000000000537919 */ /* 0x000e220000002100 */
[----:B-1----:R-:W-:-:S03]  /*13b70*/  SEL R2, R16, R31, !P1 ;  /* 0x0000001f10027207 */ /* 0x002fc60004800000 */
[----:B------:R1:W-:Y:S01]  /*13b80*/  STL [R1+0x60], R0 ;  /* 0x0000600001007387 */ /* 0x0003e20000100800 */
[----:B------:R-:W-:-:S03]  /*13b90*/  ISETP.GE.AND P4, PT, R55, RZ, PT ;  /* 0x000000ff3700720c */ /* 0x000fc60003f86270 */
[----:B------:R3:W-:Y:S01]  /*13ba0*/  STL [R1+0x64], R2 ;  /* 0x0000640201007387 */ /* 0x0007e20000100800 */
[C---:B------:R-:W-:Y:S02]  /*13bb0*/  SEL R55, R16.reuse, R61, !P1 ;  /* 0x0000003d10377207 */ /* 0x040fe40004800000 */
[C---:B-1----:R-:W-:Y:S01]  /*13bc0*/  SEL R0, R16.reuse, R29, !P1 ;  /* 0x0000001d10007207 */ /* 0x042fe20004800000 */
[----:B------:R1:W-:Y:S01]  /*13bd0*/  STL [R1+0x68], R3 ;  /* 0x0000680301007387 */ /* 0x0003e20000100800 */
[----:B---3--:R-:W-:-:S03]  /*13be0*/  SEL R2, R16, R28, !P1 ;  /* 0x0000001c10027207 */ /* 0x008fc60004800000 */
[----:B------:R3:W-:Y:S01]  /*13bf0*/  STL [R1+0x6c], R0 ;  /* 0x00006c0001007387 */ /* 0x0007e20000100800 */
[C---:B------:R-:W-:Y:S02]  /*13c00*/  SEL R61, R16.reuse, R64, !P1 ;  /* 0x00000040103d7207 */ /* 0x040fe40004800000 */
[C---:B------:R-:W-:Y:S02]  /*13c10*/  SEL R64, R16.reuse, R82, !P1 ;  /* 0x0000005210407207 */ /* 0x040fe40004800000 */
[C---:B-1----:R-:W-:Y:S01]  /*13c20*/  SEL R3, R16.reuse, R27, !P1 ;  /* 0x0000001b10037207 */ /* 0x042fe20004800000 */
[----:B------:R1:W-:Y:S01]  /*13c30*/  STL [R1+0x70], R2 ;  /* 0x0000700201007387 */ /* 0x0003e20000100800 */
[C---:B------:R-:W-:Y:S02]  /*13c40*/  SEL R82, R16.reuse, R91, !P1 ;  /* 0x0000005b10527207 */ /* 0x040fe40004800000 */
[C---:B---3--:R-:W-:Y:S01]  /*13c50*/  SEL R0, R16.reuse, R26, !P1 ;  /* 0x0000001a10007207 */ /* 0x048fe20004800000 */
[----:B------:R3:W-:Y:S01]  /*13c60*/  STL [R1+0x74], R3 ;  /* 0x0000740301007387 */ /* 0x0007e20000100800 */
[----:B--2---:R-:W-:-:S03]  /*13c70*/  SEL R91, R16, R66, !P1 ;  /* 0x00000042105b7207 */ /* 0x004fc60004800000 */
[----:B------:R-:W2:Y:S01]  /*13c80*/  LDL.LU R66, [R1+0x24c] ;  /* 0x00024c0001427983 */ /* 0x000ea20000300800 */
[----:B-1----:R-:W-:-:S03]  /*13c90*/  SEL R2, R16, R25, !P1 ;  /* 0x0000001910027207 */ /* 0x002fc60004800000 */
[----:B------:R1:W-:Y:S01]  /*13ca0*/  STL [R1+0x78], R0 ;  /* 0x0000780001007387 */ /* 0x0003e20000100800 */
[----:B---3--:R-:W-:-:S03]  /*13cb0*/  SEL R3, R16, R23, !P1 ;  /* 0x0000001710037207 */ /* 0x008fc60004800000 */
[----:B------:R3:W-:Y:S01]  /*13cc0*/  STL [R1+0x7c], R2 ;  /* 0x00007c0201007387 */ /* 0x0007e20000100800 */
[C---:B-1----:R-:W-:Y:S02]  /*13cd0*/  SEL R0, R16.reuse, R24, !P1 ;  /* 0x0000001810007207 */ /* 0x042fe40004800000 */
[----:B---3--:R-:W-:-:S03]  /*13ce0*/  SEL R2, R16, R22, !P1 ;  /* 0x0000001610027207 */ /* 0x008fc60004800000 */
[----:B------:R1:W-:Y:S01]  /*13cf0*/  STL [R1+0x80], R0 ;  /* 0x0000800001007387 */ /* 0x0003e20000100800 */
[----:B------:R-:W-:-:S04]  /*13d00*/  @!UP1 UIADD3 UR4, UPT, UPT, -UR4, 0x100000, URZ ;  /* 0x0010000004049890 */ /* 0x000fc8000fffe1ff */
[----:B------:R-:W-:Y:S02]  /*13d10*/  @!UP1 USHF.L.U32 UR5, UR4, 0xb, URZ ;  /* 0x0000000b04059899 */ /* 0x000fe400080006ff */
[----:B------:R-:W-:Y:S01]  /*13d20*/  @!UP1 USHF.L.U32 UR4, UR4, 0x1, URZ ;  /* 0x0000000104049899 */ /* 0x000fe200080006ff */
[----:B------:R3:W-:Y:S01]  /*13d30*/  STL [R1+0x88], R3 ;  /* 0x0000880301007387 */ /* 0x0007e20000100800 */
[----:B-1----:R-:W-:-:S03]  /*13d40*/  SEL R0, R16, R21, !P1 ;  /* 0x0000001510007207 */ /* 0x002fc60004800000 */
[----:B------:R1:W-:Y:S01]  /*13d50*/  STL [R1+0x8c], R2 ;  /* 0x00008c0201007387 */ /* 0x0003e20000100800 */
[----:B------:R-:W-:Y:S02]  /*13d60*/  @!P3 IMAD.MOV R15, RZ, RZ, -R15 ;  /* 0x000000ffff0fb224 */ /* 0x000fe400078e0a0f */
[----:B------:R-:W-:Y:S01]  /*13d70*/  @!P6 IMAD.MOV R13, RZ, RZ, -R13 ;  /* 0x000000ffff0de224 */ /* 0x000fe200078e0a0d */
[C---:B---3--:R-:W-:Y:S01]  /*13d80*/  SEL R3, R16.reuse, R20, !P1 ;  /* 0x0000001410037207 */ /* 0x048fe20004800000 */
[----:B------:R3:W-:Y:S01]  /*13d90*/  STL [R1+0x94], R0 ;  /* 0x0000940001007387 */ /* 0x0007e20000100800 */
[----:B------:R-:W-:Y:S02]  /*13da0*/  @!P4 IMAD.MOV R12, RZ, RZ, -R12 ;  /* 0x000000ffff0cc224 */ /* 0x000fe400078e0a0c */
[----:B------:R-:W-:Y:S02]  /*13db0*/  @!P2 IMAD.MOV R6, RZ, RZ, -R6 ;  /* 0x000000ffff06a224 */ /* 0x000fe400078e0a06 */
[----:B------:R-:W-:Y:S01]  /*13dc0*/  IMAD R5, R5, UR6, RZ ;  /* 0x0000000605057c24 */ /* 0x000fe2000f8e02ff */
[C---:B-1----:R-:W-:Y:S01]  /*13dd0*/  SEL R2, R16.reuse, R19, !P1 ;  /* 0x0000001310027207 */ /* 0x042fe20004800000 */
[----:B------:R-:W-:Y:S01]  /*13de0*/  STL [R1+0xa0], R3 ;  /* 0x0000a00301007387 */ /* 0x000fe20000100800 */
[C---:B------:R-:W-:Y:S01]  /*13df0*/  SEL R84, R16.reuse, R92, !P1 ;  /* 0x0000005c10547207 */ /* 0x040fe20004800000 */
[----:B------:R1:W2:Y:S01]  /*13e00*/  @!UP2 SYNCS.EXCH.64 URZ, [UR10+0x10008], UR4 ;  /* 0x010008040affa5b2 */ /* 0x0002a20008000100 */
[C---:B---3--:R-:W-:Y:S01]  /*13e10*/  SEL R0, R16.reuse, R18, !P1 ;  /* 0x0000001210007207 */ /* 0x048fe20004800000 */
[----:B------:R3:W-:Y:S01]  /*13e20*/  STL [R1+0xac], R2 ;  /* 0x0000ac0201007387 */ /* 0x0007e20000100800 */
[----:B------:R-:W-:-:S02]  /*13e30*/  SEL R69, R16, R10, !P1 ;  /* 0x0000000a10457207 */ /* 0x000fc40004800000 */
[C---:B------:R-:W-:Y:S01]  /*13e40*/  SEL R56, R16.reuse, R4, !P1 ;  /* 0x0000000410387207 */ /* 0x040fe20004800000 */
[----:B------:R3:W-:Y:S01]  /*13e50*/  STL [R1+0xb4], R0 ;  /* 0x0000b40001007387 */ /* 0x0007e20000100800 */
[C---:B------:R-:W-:Y:S02]  /*13e60*/  SEL R58, R16.reuse, R70, !P1 ;  /* 0x00000046103a7207 */ /* 0x040fe40004800000 */
[C---:B------:R-:W-:Y:S02]  /*13e70*/  SEL R92, R16.reuse, R93, !P1 ;  /* 0x0000005d105c7207 */ /* 0x040fe40004800000 */
[----:B0-----:R-:W-:Y:S01]  /*13e80*/  LOP3.LUT R10, R83, 0x7f, RZ, 0xc0, !PT ;  /* 0x0000007f530a7812 */ /* 0x001fe200078ec0ff */
[----:B-1----:R-:W0:Y:S01]  /*13e90*/  LDCU UR4, c[0x0][0x3b0] ;  /* 0x00007600ff0477ac */ /* 0x002e220008000800 */
[C---:B------:R-:W-:Y:S02]  /*13ea0*/  SEL R62, R16.reuse, R62, !P1 ;  /* 0x0000003e103e7207 */ /* 0x040fe40004800000 */
[C---:B------:R-:W-:Y:S01]  /*13eb0*/  SEL R81, R16.reuse, R81, !P1 ;  /* 0x0000005110517207 */ /* 0x040fe20004800000 */
[----:B------:R-:W1:Y:S01]  /*13ec0*/  LDCU UR5, c[0x0][0x3b0] ;  /* 0x00007600ff0577ac */ /* 0x000e620008000800 */
[----:B------:R-:W-:-:S02]  /*13ed0*/  SEL R85, R16, R85, !P1 ;  /* 0x0000005510557207 */ /* 0x000fc40004800000 */
[C---:B------:R-:W-:Y:S02]  /*13ee0*/  SEL R86, R16.reuse, R86, !P1 ;  /* 0x0000005610567207 */ /* 0x040fe40004800000 */
[C---:B------:R-:W-:Y:S02]  /*13ef0*/  SEL R87, R16.reuse, R87, !P1 ;  /* 0x0000005710577207 */ /* 0x040fe40004800000 */
[C---:B----4-:R-:W-:Y:S02]  /*13f00*/  SEL R88, R16.reuse, R88, !P1 ;  /* 0x0000005810587207 */ /* 0x050fe40004800000 */
[C---:B------:R-:W-:Y:S02]  /*13f10*/  SEL R89, R16.reuse, R89, !P1 ;  /* 0x0000005910597207 */ /* 0x040fe40004800000 */
[C---:B------:R-:W-:Y:S02]  /*13f20*/  SEL R90, R16.reuse, R90, !P1 ;  /* 0x0000005a105a7207 */ /* 0x040fe40004800000 */
[----:B------:R-:W-:-:S02]  /*13f30*/  SEL R93, R16, R54, !P1 ;  /* 0x00000036105d7207 */ /* 0x000fc40004800000 */
[C---:B------:R-:W-:Y:S02]  /*13f40*/  SEL R68, R16.reuse, R17, !P1 ;  /* 0x0000001110447207 */ /* 0x040fe40004800000 */
[C---:B------:R-:W-:Y:S02]  /*13f50*/  SEL R14, R16.reuse, R14, !P1 ;  /* 0x0000000e100e7207 */ /* 0x040fe40004800000 */
[C---:B---3--:R-:W-:Y:S02]  /*13f60*/  SEL R2, R16.reuse, R11, !P1 ;  /* 0x0000000b10027207 */ /* 0x048fe40004800000 */
[C---:B------:R-:W-:Y:S01]  /*13f70*/  SEL R4, R16.reuse, R15, !P1 ;  /* 0x0000000f10047207 */ /* 0x040fe20004800000 */
[----:B------:R-:W3:Y:S01]  /*13f80*/  LDL.LU R11, [R1+0x254] ;  /* 0x00025400010b7983 */ /* 0x000ee20000300800 */
[C---:B------:R-:W-:Y:S02]  /*13f90*/  SEL R0, R16.reuse, R13, !P1 ;  /* 0x0000000d10007207 */ /* 0x040fe40004800000 */
[C---:B------:R-:W-:Y:S01]  /*13fa0*/  SEL R70, R16.reuse, R12, !P1 ;  /* 0x0000000c10467207 */ /* 0x040fe20004800000 */
[----:B------:R-:W4:Y:S01]  /*13fb0*/  LDL.LU R83, [R1+0x25c] ;  /* 0x00025c0001537983 */ /* 0x000f220000300800 */
[----:B------:R-:W-:-:S02]  /*13fc0*/  SEL R3, R16, R6, !P1 ;  /* 0x0000000610037207 */ /* 0x000fc40004800000 */
[----:B------:R-:W-:-:S05]  /*13fd0*/  IADD3 R6, P1, PT, R5, R9, RZ ;  /* 0x0000000905067210 */ /* 0x000fca0007f3e0ff */
[----:B------:R-:W-:Y:S04]  /*13fe0*/  STL [R1+0x248], R6 ;  /* 0x0002480601007387 */ /* 0x000fe80000100800 */
[----:B------:R0:W-:Y:S02]  /*13ff0*/  STS.U8 [R10+UR10], R7 ;  /* 0x000000070a007988 */ /* 0x0001e4000800000a */
[----:B0-----:R-:W-:-:S05]  /*14000*/  LEA.HI.X.SX32 R7, R5, R8, 0x1, P1 ;  /* 0x0000000805077211 */ /* 0x001fca00008f0eff */
[----:B------:R0:W-:Y:S04]  /*14010*/  STL [R1+0x244], R7 ;  /* 0x0002440701007387 */ /* 0x0001e80000100800 */
[----:B------:R0:W2:Y:S04]  /*14020*/  @P0 LDG.E.U8 R80, desc[UR24][R6.64] ;  /* 0x0000001806500981 */ /* 0x0000a8000c1e1100 */
[----:B0-----:R-:W2:Y:S01]  /*14030*/  LDL.LU R7, [R1+0x250] ;  /* 0x0002500001077983 */ /* 0x001ea20000300800 */
[----:B------:R-:W-:Y:S01]  /*14040*/  IMAD R5, R55, UR14, RZ ;  /* 0x0000000e37057c24 */ /* 0x000fe2000f8e02ff */
[----:B------:R-:W-:-:S04]  /*14050*/  PRMT R79, RZ, 0x7610, R79 ;  /* 0x00007610ff4f7816 */ /* 0x000fc8000000004f */
[----:B------:R-:W-:-:S05]  /*14060*/  IADD3 R6, P1, PT, R5, R9, RZ ;  /* 0x0000000905067210 */ /* 0x000fca0007f3e0ff */
[----:B------:R-:W-:Y:S04]  /*14070*/  STL [R1+0x250], R6 ;  /* 0x0002500601007387 */ /* 0x000fe80000100800 */
[----:B--2---:R0:W-:Y:S04]  /*14080*/  STS.U8 [R10+UR10+0x2000], R7 ;  /* 0x002000070a007988 */ /* 0x0041e8000800000a */
[----:B------:R2:W-:Y:S01]  /*14090*/  STS.U8 [R10+UR10+0x400], R66 ;  /* 0x000400420a007988 */ /* 0x0005e2000800000a */
[----:B0-----:R-:W-:-:S05]  /*140a0*/  LEA.HI.X.SX32 R7, R5, R8, 0x1, P1 ;  /* 0x0000000805077211 */ /* 0x001fca00008f0eff */
[----:B------:R0:W-:Y:S04]  /*140b0*/  STL [R1+0x24c], R7 ;  /* 0x00024c0701007387 */ /* 0x0001e80000100800 */
[----:B--2---:R-:W2:Y:S04]  /*140c0*/  LDL.LU R66, [R1+0x26c] ;  /* 0x00026c0001427983 */ /* 0x004ea80000300800 */
[----:B------:R0:W2:Y:S04]  /*140d0*/  @P0 LDG.E.U8 R79, desc[UR24][R6.64] ;  /* 0x00000018064f0981 */ /* 0x0000a8000c1e1100 */
[----:B0-----:R-:W2:Y:S01]  /*140e0*/  LDL.LU R7, [R1+0x258] ;  /* 0x0002580001077983 */ /* 0x001ea20000300800 */
[----:B------:R-:W-:Y:S01]  /*140f0*/  IMAD R5, R56, UR4, RZ ;  /* 0x0000000438057c24 */ /* 0x000fe2000f8e02ff */
[----:B------:R-:W-:Y:S01]  /*14100*/  PRMT R78, RZ, 0x7610, R78 ;  /* 0x00007610ff4e7816 */ /* 0x000fe2000000004e */
[----:B------:R-:W0:Y:S03]  /*14110*/  LDCU UR4, c[0x0][0x3b0] ;  /* 0x00007600ff0477ac */ /* 0x000e260008000800 */
[----:B------:R-:W-:-:S05]  /*14120*/  IADD3 R6, P1, PT, R5, R9, RZ ;  /* 0x0000000905067210 */ /* 0x000fca0007f3e0ff */
[----:B------:R-:W-:Y:S04]  /*14130*/  STL [R1+0x258], R6 ;  /* 0x0002580601007387 */ /* 0x000fe80000100800 */
[----:B--2---:R2:W-:Y:S04]  /*14140*/  STS.U8 [R10+UR10+0x2400], R7 ;  /* 0x002400070a007988 */ /* 0x0045e8000800000a */
[----:B---3--:R3:W-:Y:S01]  /*14150*/  STS.U8 [R10+UR10+0x800], R11 ;  /* 0x0008000b0a007988 */ /* 0x0087e2000800000a */
[----:B--2---:R-:W-:-:S05]  /*14160*/  LEA.HI.X.SX32 R7, R5, R8, 0x1, P1 ;  /* 0x0000000805077211 */ /* 0x004fca00008f0eff */
[----:B------:R2:W-:Y:S04]  /*14170*/  STL [R1+0x254], R7 ;  /* 0x0002540701007387 */ /* 0x0005e80000100800 */
[----:B---3--:R-:W3:Y:S04]  /*14180*/  LDL.LU R11, [R1+0x274] ;  /* 0x00027400010b7983 */ /* 0x008ee80000300800 */
[----:B------:R0:W3:Y:S04]  /*14190*/  @P0 LDG.E.U8 R78, desc[UR24][R6.64] ;  /* 0x00000018064e0981 */ /* 0x0000e8000c1e1100 */
[----:B--2---:R-:W2:Y:S01]  /*141a0*/  LDL.LU R7, [R1+0x260] ;  /* 0x0002600001077983 */ /* 0x004ea20000300800 */
[----:B-1----:R-:W-:Y:S01]  /*141b0*/  IMAD R5, R57, UR5, RZ ;  /* 0x0000000539057c24 */ /* 0x002fe2000f8e02ff */
[----:B------:R-:W-:Y:S01]  /*141c0*/  PRMT R77, RZ, 0x7610, R77 ;  /* 0x00007610ff4d7816 */ /* 0x000fe2000000004d */
[----:B------:R-:W1:Y:S03]  /*141d0*/  LDCU UR5, c[0x0][0x3b0] ;  /* 0x00007600ff0577ac */ /* 0x000e660008000800 */
[----:B0-----:R-:W-:-:S05]  /*141e0*/  IADD3 R6, P1, PT, R5, R9, RZ ;  /* 0x0000000905067210 */ /* 0x001fca0007f3e0ff */
[----:B------:R-:W-:Y:S04]  /*141f0*/  STL [R1+0x260], R6 ;  /* 0x0002600601007387 */ /* 0x000fe80000100800 */
[----:B--2---:R0:W-:Y:S04]  /*14200*/  STS.U8 [R10+UR10+0x2800], R7 ;  /* 0x002800070a007988 */ /* 0x0041e8000800000a */
[----:B----4-:R2:W-:Y:S01]  /*14210*/  STS.U8 [R10+UR10+0xc00], R83 ;  /* 0x000c00530a007988 */ /* 0x0105e2000800000a */
[----:B0-----:R-:W-:-:S05]  /*14220*/  LEA.HI.X.SX32 R7, R5, R8, 0x1, P1 ;  /* 0x0000000805077211 */ /* 0x001fca00008f0eff */
[----:B------:R0:W-:Y:S04]  /*14230*/  STL [R1+0x25c], R7 ;  /* 0x00025c0701007387 */ /* 0x0001e80000100800 */
[----:B--2---:R-:W2:Y:S04]  /*14240*/  LDL.LU R83, [R1+0x27c] ;  /* 0x00027c0001537983 */ /* 0x004ea80000300800 */
[----:B------:R4:W2:Y:S04]  /*14250*/  @P0 LDG.E.U8 R77, desc[UR24][R6.64] ;  /* 0x00000018064d0981 */ /* 0x0008a8000c1e1100 */
[----:B------:R-:W2:Y:S04]  /*14260*/  LDL.LU R6, [R1+0x268] ;  /* 0x0002680001067983 */ /* 0x000ea80000300800 */
[----:B0-----:R-:W3:Y:S01]  /*14270*/  LDL.LU R7, [R1+0x264] ;  /* 0x0002640001077983 */ /* 0x001ee20000300800 */
[----:B------:R-:W-:Y:S01]  /*14280*/  IMAD R5, R58, UR4, RZ ;  /* 0x000000043a057c24 */ /* 0x000fe2000f8e02ff */
[----:B------:R-:W-:Y:S01]  /*14290*/  PRMT R76, RZ, 0x7610, R76 ;  /* 0x00007610ff4c7816 */ /* 0x000fe2000000004c */
[----:B------:R-:W0:Y:S01]  /*142a0*/  LDCU UR4, c[0x0][0x3b0] ;  /* 0x00007600ff0477ac */ /* 0x000e220008000800 */
[----:B--2---:R4:W-:Y:S04]  /*142b0*/  STS.U8 [R10+UR10+0x2c00], R6 ;  /* 0x002c00060a007988 */ /* 0x0049e8000800000a */
[----:B---3--:R2:W-:Y:S01]  /*142c0*/  STS.U8 [R10+UR10+0x1000], R7 ;  /* 0x001000070a007988 */ /* 0x0085e2000800000a */
[----:B----4-:R-:W-:-:S04]  /*142d0*/  IADD3 R6, P1, PT, R5, R9, RZ ;  /* 0x0000000905067210 */ /* 0x010fc80007f3e0ff */
[-C--:B--2---:R-:W-:Y:S01]  /*142e0*/  LEA.HI.X.SX32 R7, R5, R8.reuse, 0x1, P1 ;  /* 0x0000000805077211 */ /* 0x084fe200008f0eff */
[----:B------:R-:W-:Y:S04]  /*142f0*/  STL [R1+0x268], R6 ;  /* 0x0002680601007387 */ /* 0x000fe80000100800 */
[----:B------:R2:W-:Y:S04]  /*14300*/  STL [R1+0x264], R7 ;  /* 0x0002640701007387 */ /* 0x0005e80000100800 */
[----:B------:R3:W4:Y:S04]  /*14310*/  @P0 LDG.E.U8 R76, desc[UR24][R6.64] ;  /* 0x00000018064c0981 */ /* 0x000728000c1e1100 */
[----:B--2---:R-:W2:Y:S01]  /*14320*/  LDL.LU R7, [R1+0x270] ;  /* 0x0002700001077983 */ /* 0x004ea20000300800 */
[----:B-1----:R-:W-:Y:S01]  /*14330*/  IMAD R5, R59, UR5, RZ ;  /* 0x000000053b057c24 */ /* 0x002fe2000f8e02ff */
[----:B------:R-:W-:Y:S01]  /*14340*/  PRMT R75, RZ, 0x7610, R75 ;  /* 0x00007610ff4b7816 */ /* 0x000fe2000000004b */
[----:B------:R-:W1:Y:S03]  /*14350*/  LDCU UR5, c[0x0][0x3b0] ;  /* 0x00007600ff0577ac */ /* 0x000e660008000800 */
[C---:B---3--:R-:W-:Y:S01]  /*14360*/  IADD3 R6, P1, PT, R5.reuse, R9, RZ ;  /* 0x0000000905067210 */ /* 0x048fe20007f3e0ff */
[----:B--2---:R2:W-:Y:S04]  /*14370*/  STS.U8 [R10+UR10+0x3000], R7 ;  /* 0x003000070a007988 */ /* 0x0045e8000800000a */
[----:B------:R3:W-:Y:S01]  /*14380*/  STS.U8 [R10+UR10+0x1400], R66 ;  /* 0x001400420a007988 */ /* 0x0007e2000800000a */
[----:B--2---:R-:W-:-:S03]  /*14390*/  LEA.HI.X.SX32 R7, R5, R8, 0x1, P1 ;  /* 0x0000000805077211 */ /* 0x004fc600008f0eff */
[----:B---3--:R-:W2:Y:S04]  /*143a0*/  LDL.LU R66, [R1+0x288] ;  /* 0x0002880001427983 */ /* 0x008ea80000300800 */
[----:B------:R-:W-:Y:S04]  /*143b0*/  STL [R1+0x270], R6 ;  /* 0x0002700601007387 */ /* 0x000fe80000100800 */
[----:B------:R3:W-:Y:S04]  /*143c0*/  STL [R1+0x26c], R7 ;  /* 0x00026c0701007387 */ /* 0x0007e80000100800 */
[----:B------:R0:W2:Y:S04]  /*143d0*/  @P0 LDG.E.U8 R75, desc[UR24][R6.64] ;  /* 0x00000018064b0981 */ /* 0x0000a8000c1e1100 */
[----:B---3--:R-:W3:Y:S01]  /*143e0*/  LDL.LU R7, [R1+0x278] ;  /* 0x0002780001077983 */ /* 0x008ee20000300800 */
[----:B0-----:R-:W-:Y:S01]  /*143f0*/  IMAD R5, R60, UR4, RZ ;  /* 0x000000043c057c24 */ /* 0x001fe2000f8e02ff */
[----:B------:R-:W-:Y:S01]  /*14400*/  PRMT R74, RZ, 0x7610, R74 ;  /* 0x00007610ff4a7816 */ /* 0x000fe2000000004a */
[----:B------:R-:W0:Y:S03]  /*14410*/  LDCU UR4, c[0x0][0x3b0] ;  /* 0x00007600ff0477ac */ /* 0x000e260008000800 */
[C---:B------:R-:W-:Y:S01]  /*14420*/  IADD3 R6, P1, PT, R5.reuse, R9, RZ ;  /* 0x0000000905067210 */ /* 0x040fe20007f3e0ff */
[----:B---3--:R3:W-:Y:S04]  /*14430*/  STS.U8 [R10+UR10+0x3400], R7 ;  /* 0x003400070a007988 */ /* 0x0087e8000800000a */
[----:B------:R0:W-:Y:S01]  /*14440*/  STS.U8 [R10+UR10+0x1800], R11 ;  /* 0x0018000b0a007988 */ /* 0x0001e2000800000a */
[----:B---3--:R-:W-:-:S03]  /*14450*/  LEA.HI.X.SX32 R7, R5, R8, 0x1, P1 ;  /* 0x0000000805077211 */ /* 0x008fc600008f0eff */
[----:B0-----:R-:W3:Y:S04]  /*14460*/  LDL.LU R11, [R1+0x290] ;  /* 0x00029000010b7983 */ /* 0x001ee80000300800 */
[----:B------:R-:W2:Y:S04]  /*14470*/  LDL.LU R5, [R1+0x280] ;  /* 0x0002800001057983 */ /* 0x000ea80000300800 */
[----:B------:R-:W-:Y:S04]  /*14480*/  STL [R1+0x278], R6 ;  /* 0x0002780601007387 */ /* 0x000fe80000100800 */
[----:B------:R0:W3:Y:S01]  /*14490*/  @P0 LDG.E.U8 R74, desc[UR24][R6.64] ;  /* 0x00000018064a0981 */ /* 0x0000e2000c1e1100 */
[----:B------:R-:W-:-:S03]  /*144a0*/  PRMT R73, RZ, 0x7610, R73 ;  /* 0x00007610ff497816 */ /* 0x000fc60000000049 */
[----:B------:R-:W-:Y:S04]  /*144b0*/  STL [R1+0x274], R7 ;  /* 0x0002740701007387 */ /* 0x000fe80000100800 */
[----:B--2---:R1:W-:Y:S02]  /*144c0*/  STS.U8 [R10+UR10+0x3800], R5 ;  /* 0x003800050a007988 */ /* 0x0043e4000800000a */
[----:B-1----:R-:W-:Y:S02]  /*144d0*/  IMAD R5, R61, UR5, RZ ;  /* 0x000000053d057c24 */ /* 0x002fe4000f8e02ff */
[----:B------:R1:W-:Y:S01]  /*144e0*/  STS.U8 [R10+UR10+0x1c00], R83 ;  /* 0x001c00530a007988 */ /* 0x0003e2000800000a */
[----:B------:R-:W-:Y:S01]  /*144f0*/  PRMT R72, RZ, 0x7610, R72 ;  /* 0x00007610ff487816 */ /* 0x000fe20000000048 */
[----:B------:R-:W2:Y:S01]  /*14500*/  LDCU UR5, c[0x0][0x3b0] ;  /* 0x00007600ff0577ac */ /* 0x000ea20008000800 */
[----:B0-----:R-:W-:-:S04]  /*14510*/  IADD3 R6, P1, PT, R5, R9, RZ ;  /* 0x0000000905067210 */ /* 0x001fc80007f3e0ff */
[----:B------:R-:W-:Y:S01]  /*14520*/  LEA.HI.X.SX32 R7, R5, R8, 0x1, P1 ;  /* 0x0000000805077211 */ /* 0x000fe200008f0eff */
[----:B-1----:R-:W2:Y:S04]  /*14530*/  LDL.LU R83, [R1+0x294] ;  /* 0x0002940001537983 */ /* 0x002ea80000300800 */
[----:B------:R-:W2:Y:S04]  /*14540*/  LDL.LU R5, [R1+0x298] ;  /* 0x0002980001057983 */ /* 0x000ea80000300800 */
[----:B------:R-:W-:Y:S04]  /*14550*/  STL [R1+0x280], R6 ;  /* 0x0002800601007387 */ /* 0x000fe80000100800 */
[----:B------:R0:W-:Y:S04]  /*14560*/  STL [R1+0x27c], R7 ;  /* 0x00027c0701007387 */ /* 0x0001e80000100800 */
[----:B------:R1:W3:Y:S04]  /*14570*/  @P0 LDG.E.U8 R73, desc[UR24][R6.64] ;  /* 0x0000001806490981 */ /* 0x0002e8000c1e1100 */
[----:B0-----:R-:W3:Y:S01]  /*14580*/  LDL.LU R7, [R1+0x284] ;  /* 0x0002840001077983 */ /* 0x001ee20000300800 */
[----:B-1----:R-:W-:Y:S01]  /*14590*/  IMAD R6, R62, UR4, RZ ;  /* 0x000000043e067c24 */ /* 0x002fe2000f8e02ff */
[----:B------:R-:W-:Y:S01]  /*145a0*/  PRMT R71, RZ, 0x7610, R71 ;  /* 0x00007610ff477816 */ /* 0x000fe20000000047 */
[----:B------:R-:W0:Y:S01]  /*145b0*/  LDCU UR4, c[0x0][0x3b0] ;  /* 0x00007600ff0477ac */ /* 0x000e220008000800 */
[----:B--2---:R1:W-:Y:S02]  /*145c0*/  STS.U8 [R10+UR10+0x3c00], R5 ;  /* 0x003c00050a007988 */ /* 0x0043e4000800000a */
[----:B-1----:R-:W-:-:S02]  /*145d0*/  LOP3.LUT R5, R10, 0x10, RZ, 0x3c, !PT ;  /* 0x000000100a057812 */ /* 0x002fc400078e3cff */
[----:B------:R-:W2:Y:S04]  /*145e0*/  LDL.LU R10, [R1+0x29c] ;  /* 0x00029c00010a7983 */ /* 0x000ea80000300800 */
[----:B------:R1:W-:Y:S04]  /*145f0*/  STS.U8 [R5+UR10+0x80], R66 ;  /* 0x0000804205007988 */ /* 0x0003e8000800000a */
[----:B---3--:R3:W-:Y:S04]  /*14600*/  STS.U8 [R5+UR10+0x2080], R7 ;  /* 0x0020800705007988 */ /* 0x0087e8000800000a */
[----:B-1----:R-:W2:Y:S01]  /*14610*/  LDL.LU R66, [R1+0xd48] ;  /* 0x000d480001427983 */ /* 0x002ea20000300800 */
[----:B---3--:R-:W-:-:S04]  /*14620*/  IADD3 R7, P1, PT, R6, R9, RZ ;  /* 0x0000000906077210 */ /* 0x008fc80007f3e0ff */
[----:B------:R-:W-:Y:S01]  /*14630*/  LEA.HI.X.SX32 R6, R6, R8, 0x1, P1 ;  /* 0x0000000806067211 */ /* 0x000fe200008f0eff */
[----:B------:R1:W-:Y:S04]  /*14640*/  STL [R1+0x288], R7 ;  /* 0x0002880701007387 */ /* 0x0003e80000100800 */
[----:B------:R3:W-:Y:S01]  /*14650*/  STL [R1+0x284], R6 ;  /* 0x0002840601007387 */ /* 0x0007e20000100800 */
[----:B-1----:R-:W-:-:S04]  /*14660*/  @P0 LOP3.LUT R7, R7, R6, RZ, 0x3c, !PT ;  /* 0x0000000607070212 */ /* 0x002fc800078e3cff */
[----:B---3--:R-:W-:-:S04]  /*14670*/  @P0 LOP3.LUT R6, R7, R6, RZ, 0x3c, !PT ;  /* 0x0000000607060212 */ /* 0x008fc800078e3cff */
[----:B------:R-:W-:-:S05]  /*14680*/  @P0 LOP3.LUT R7, R7, R6, RZ, 0x3c, !PT ;  /* 0x0000000607070212 */ /* 0x000fca00078e3cff */
[----:B------:R1:W3:Y:S04]  /*14690*/  @P0 LDG.E.U8 R72, desc[UR24][R6.64] ;  /* 0x0000001806480981 */ /* 0x0002e8000c1e1100 */
[----:B------:R-:W2:Y:S01]  /*146a0*/  LDL.LU R7, [R1+0x28c] ;  /* 0x00028c0001077983 */ /* 0x000ea20000300800 */
[----:B-1----:R-:W-:Y:S01]  /*146b0*/  IMAD R6, R63, UR5, RZ ;  /* 0x000000053f067c24 */ /* 0x002fe2000f8e02ff */
[----:B------:R-:W-:Y:S01]  /*146c0*/  PRMT R67, RZ, 0x7610, R67 ;  /* 0x00007610ff437816 */ /* 0x000fe20000000043 */
[----:B------:R-:W1:Y:S01]  /*146d0*/  LDCU UR5, c[0x0][0x3b0] ;  /* 0x00007600ff0577ac */ /* 0x000e620008000800 */
[----:B------:R0:W-:Y:S04]  /*146e0*/  STS.U8 [R5+UR10+0x480], R11 ;  /* 0x0004800b05007988 */ /* 0x0001e8000800000a */
[----:B0-----:R-:W3:Y:S04]  /*146f0*/  LDL.LU R11, [R1+0x2a4] ;  /* 0x0002a400010b7983 */ /* 0x001ee80000300800 */
[----:B--2---:R0:W-:Y:S02]  /*14700*/  STS.U8 [R5+UR10+0x2480], R7 ;  /* 0x0024800705007988 */ /* 0x0041e4000800000a */
[----:B0-----:R-:W-:-:S04]  /*14710*/  IADD3 R7, P1, PT, R6, R9, RZ ;  /* 0x0000000906077210 */ /* 0x001fc80007f3e0ff */
[----:B------:R-:W-:Y:S01]  /*14720*/  LEA.HI.X.SX32 R6, R6, R8, 0x1, P1 ;  /* 0x0000000806067211 */ /* 0x000fe200008f0eff */
[----:B------:R0:W-:Y:S04]  /*14730*/  STL [R1+0x290], R7 ;  /* 0x0002900701007387 */ /* 0x0001e80000100800 */
[----:B------:R2:W-:Y:S01]  /*14740*/  STL [R1+0x28c], R6 ;  /* 0x00028c0601007387 */ /* 0x0005e20000100800 */
[----:B0-----:R-:W-:-:S04]  /*14750*/  @P0 LOP3.LUT R7, R7, R6, RZ, 0x3c, !PT ;  /* 0x0000000607070212 */ /* 0x001fc800078e3cff */
[----:B--2---:R-:W-:-:S04]  /*14760*/  @P0 LOP3.LUT R6, R7, R6, RZ, 0x3c, !PT ;  /* 0x0000000607060212 */ /* 0x004fc800078e3cff */
[----:B------:R-:W-:-:S05]  /*14770*/  @P0 LOP3.LUT R7, R7, R6, RZ, 0x3c, !PT ;  /* 0x0000000607070212 */ /* 0x000fca00078e3cff */
[----:B------:R0:W2:Y:S04]  /*14780*/  @P0 LDG.E.U8 R71, desc[UR24][R6.64] ;  /* 0x0000001806470981 */ /* 0x0000a8000c1e1100 */
[----:B------:R-:W2:Y:S01]  /*14790*/  LDL.LU R7, [R1+0x2a8] ;  /* 0x0002a80001077983 */ /* 0x000ea20000300800 */
[----:B0-----:R-:W-:-:S03]  /*147a0*/  IMAD R6, R64, UR4, RZ ;  /* 0x0000000440067c24 */ /* 0x001fc6000f8e02ff */
[----:B------:R0:W-:Y:S04]  /*147b0*/  STS.U8 [R5+UR10+0x2880], R83 ;  /* 0x0028805305007988 */ /* 0x0001e8000800000a */
[----:B------:R-:W-:Y:S01]  /*147c0*/  STS.U8 [R5+UR10+0x2c80], R10 ;  /* 0x002c800a05007988 */ /* 0x000fe2000800000a */
[----:B------:R-:W-:Y:S01]  /*147d0*/  PRMT R66, RZ, 0x7610, R66 ;  /* 0x00007610ff427816 */ /* 0x000fe20000000042 */
[----:B------:R-:W1:Y:S02]  /*147e0*/  LDCU UR4, c[0x0][0x3b0] ;  /* 0x00007600ff0477ac */ /* 0x000e640008000800 */
        /* <DEDUP_REMOVED lines=11> */
[----:B-1----:R-:W-:-:S03]  /*148a0*/  IMAD R6, R65, UR5, RZ ;  /* 0x0000000541067c24 */ /* 0x002fc6000f8e02ff */
[----:B--2---:R0:W-:Y:S04]  /*148b0*/  STS.U8 [R5+UR10+0xc80], R7 ;  /* 0x000c800705007988 */ /* 0x0041e8000800000a */
[----:B---3--:R-:W-:Y:S01]  /*148c0*/  STS.U8 [R5+UR10+0x3080], R11 ;  /* 0x0030800b05007988 */ /* 0x008fe2000800000a */
[----:B------:R-:W-:Y:S01]  /*148d0*/  PRMT R65, RZ, 0x7610, R65 ;  /* 0x00007610ff417816 */ /* 0x000fe20000000041 */
[----:B------:R-:W1:Y:S01]  /*148e0*/  LDCU UR5, c[0x0][0x3b0] ;  /* 0x00007600ff0577ac */ /* 0x000e620008000800 */
[----:B0-----:R-:W-:-:S04]  /*148f0*/  IADD3 R7, P1, PT, R6, R9, RZ ;  /* 0x0000000906077210 */ /* 0x001fc80007f3e0ff */
[----:B------:R-:W-:Y:S01]  /*14900*/  LEA.HI.X.SX32 R10, R6, R8, 0x1, P1 ;  /* 0x00000008060a7211 */ /* 0x000fe200008f0eff */
[----:B------:R0:W-:Y:S01]  /*14910*/  STL [R1+0x2a0], R7 ;  /* 0x0002a00701007387 */ /* 0x0001e20000100800 */
[----:B------:R-:W-:-:S03]  /*14920*/  @P0 IMAD.MOV.U32 R6, RZ, RZ, R7 ;  /* 0x000000ffff060224 */ /* 0x000fc600078e0007 */
[----:B------:R2:W-:Y:S01]  /*14930*/  STL [R1+0x29c], R10 ;  /* 0x00029c0a01007387 */ /* 0x0005e20000100800 */
[----:B0-----:R-:W-:-:S03]  /*14940*/  @P0 IMAD.MOV.U32 R7, RZ, RZ, R10 ;  /* 0x000000ffff070224 */ /* 0x001fc600078e000a */
[----:B--2---:R-:W2:Y:S04]  /*14950*/  LDL.LU R10, [R1+0x2c8] ;  /* 0x0002c800010a7983 */ /* 0x004ea80000300800 */
[----:B------:R0:W3:Y:S04]  /*14960*/  @P0 LDG.E.U8 R66, desc[UR24][R6.64] ;  /* 0x0000001806420981 */ /* 0x0000e8000c1e1100 */
[----:B------:R-:W2:Y:S01]  /*14970*/  LDL.LU R7, [R1+0x2b8] ;  /* 0x0002b80001077983 */ /* 0x000ea20000300800 */
[----:B0-----:R-:W-:Y:S01]  /*14980*/  IMAD R6, R81, UR4, RZ ;  /* 0x0000000451067c24 */ /* 0x001fe2000f8e02ff */
[----:B------:R-:W-:Y:S01]  /*14990*/  PRMT R64, RZ, 0x7610, R64 ;  /* 0x00007610ff407816 */ /* 0x000fe20000000040 */
[----:B------:R-:W0:Y:S01]  /*149a0*/  LDCU UR4, c[0x0][0x3b0] ;  /* 0x00007600ff0477ac */ /* 0x000e220008000800 */
[----:B------:R-:W3:Y:S04]  /*149b0*/  LDL.LU R81, [R1+0x2cc] ;  /* 0x0002cc0001517983 */ /* 0x000ee80000300800 */
[----:B------:R-:W3:Y:S04]  /*149c0*/  LDL.LU R11, [R1+0x2bc] ;  /* 0x0002bc00010b7983 */ /* 0x000ee80000300800 */
[----:B--2---:R2:W-:Y:S02]  /*149d0*/  STS.U8 [R5+UR10+0x1080], R7 ;  /* 0x0010800705007988 */ /* 0x0045e4000800000a */
[----:B--2---:R-:W-:-:S04]  /*149e0*/  IADD3 R7, P1, PT, R6, R9, RZ ;  /* 0x0000000906077210 */ /* 0x004fc80007f3e0ff */
[----:B------:R-:W-:Y:S01]  /*149f0*/  LEA.HI.X.SX32 R6, R6, R8, 0x1, P1 ;  /* 0x0000000806067211 */ /* 0x000fe200008f0eff */
[----:B------:R2:W-:Y:S04]  /*14a00*/  STL [R1+0x2a8], R7 ;  /* 0x0002a80701007387 */ /* 0x0005e80000100800 */
[----:B------:R0:W-:Y:S01]  /*14a10*/  STL [R1+0x2a4], R6 ;  /* 0x0002a40601007387 */ /* 0x0001e20000100800 */
[----:B--2---:R-:W-:-:S04]  /*14a20*/  @P0 LOP3.LUT R7, R7, R6, RZ, 0x3c, !PT ;  /* 0x0000000607070212 */ /* 0x004fc800078e3cff */
[----:B0-----:R-:W-:-:S04]  /*14a30*/  @P0 LOP3.LUT R6, R7, R6, RZ, 0x3c, !PT ;  /* 0x0000000607060212 */ /* 0x001fc800078e3cff */
[----:B------:R-:W-:-:S05]  /*14a40*/  @P0 LOP3.LUT R7, R7, R6, RZ, 0x3c, !PT ;  /* 0x0000000607070212 */ /* 0x000fca00078e3cff */
[----:B------:R1:W2:Y:S04]  /*14a50*/  @P0 LDG.E.U8 R65, desc[UR24][R6.64] ;  /* 0x0000001806410981 */ /* 0x0002a8000c1e1100 */
[----:B------:R-:W2:Y:S01]  /*14a60*/  LDL.LU R7, [R1+0x2ac] ;  /* 0x0002ac0001077983 */ /* 0x000ea20000300800 */
[----:B-1----:R-:W-:Y:S01]  /*14a70*/  IMAD R6, R82, UR5, RZ ;  /* 0x0000000552067c24 */ /* 0x002fe2000f8e02ff */
[----:B------:R-:W-:Y:S01]  /*14a80*/  PRMT R63, RZ, 0x7610, R63 ;  /* 0x00007610ff3f7816 */ /* 0x000fe2000000003f */
[----:B------:R-:W0:Y:S01]  /*14a90*/  LDCU UR5, c[0x0][0x3b0] ;  /* 0x00007600ff0577ac */ /* 0x000e220008000800 */
[----:B------:R-:W3:Y:S04]  /*14aa0*/  LDL.LU R82, [R1+0x2b4] ;  /* 0x0002b40001527983 */ /* 0x000ee80000300800 */
[----:B------:R1:W-:Y:S04]  /*14ab0*/  STS.U8 [R5+UR10+0x1480], R83 ;  /* 0x0014805305007988 */ /* 0x0003e8000800000a */
[----:B-1----:R-:W3:Y:S04]  /*14ac0*/  LDL.LU R83, [R1+0xd44] ;  /* 0x000d440001537983 */ /* 0x002ee80000300800 */
[----:B--2---:R1:W-:Y:S02]  /*14ad0*/  STS.U8 [R5+UR10+0x3480], R7 ;  /* 0x0034800705007988 */ /* 0x0043e4000800000a */
[----:B-1----:R-:W-:-:S04]  /*14ae0*/  IADD3 R7, P1, PT, R6, R9, RZ ;  /* 0x0000000906077210 */ /* 0x002fc80007f3e0ff */
[----:B------:R-:W-:Y:S01]  /*14af0*/  LEA.HI.X.SX32 R6, R6, R8, 0x1, P1 ;  /* 0x0000000806067211 */ /* 0x000fe200008f0eff */
[----:B------:R1:W-:Y:S04]  /*14b00*/  STL [R1+0x2b0], R7 ;  /* 0x0002b00701007387 */ /* 0x0003e80000100800 */
[----:B------:R2:W-:Y:S01]  /*14b10*/  STL [R1+0x2ac], R6 ;  /* 0x0002ac0601007387 */ /* 0x0005e20000100800 */
[----:B-1----:R-:W-:-:S04]  /*14b20*/  @P0 LOP3.LUT R7, R7, R6, RZ, 0x3c, !PT ;  /* 0x0000000607070212 */ /* 0x002fc800078e3cff */
[----:B--2---:R-:W-:-:S04]  /*14b30*/  @P0 LOP3.LUT R6, R7, R6, RZ, 0x3c, !PT ;  /* 0x0000000607060212 */ /* 0x004fc800078e3cff */
[----:B------:R-:W-:-:S05]  /*14b40*/  @P0 LOP3.LUT R7, R7, R6, RZ, 0x3c, !PT ;  /* 0x0000000607070212 */ /* 0x000fca00078e3cff */
[----:B------:R3:W2:Y:S04]  /*14b50*/  @P0 LDG.E.U8 R64, desc[UR24][R6.64] ;  /* 0x0000001806400981 */ /* 0x0006a8000c1e1100 */
[----:B------:R-:W2:Y:S04]  /*14b60*/  LDL.LU R7, [R1+0x2c0] ;  /* 0x0002c00001077983 */ /* 0x000ea80000300800 */
[----:B------:R1:W-:Y:S01]  /*14b70*/  STS.U8 [R5+UR10+0x3c80], R10 ;  /* 0x003c800a05007988 */ /* 0x0003e2000800000a */
[----:B---3--:R-:W-:Y:S01]  /*14b80*/  IMAD R6, R83, UR4, RZ ;  /* 0x0000000453067c24 */ /* 0x008fe2000f8e02ff */
[----:B------:R-:W3:Y:S02]  /*14b90*/  LDCU UR4, c[0x0][0x3b0] ;  /* 0x00007600ff0477ac */ /* 0x000ee40008000800 */
[----:B------:R0:W-:Y:S04]  /*14ba0*/  STS.U8 [R5+UR10+0x3880], R82 ;  /* 0x0038805205007988 */ /* 0x0001e8000800000a */
[----:B------:R-:W3:Y:S01]  /*14bb0*/  LDL.LU R83, [R1+0x2e8] ;  /* 0x0002e80001537983 */ /* 0x000ee20000300800 */
[----:B-1----:R-:W1:Y:S03]  /*14bc0*/  S2R R10, SR_TID.X ;  /* 0x00000000000a7919 */ /* 0x002e660000002100 */
[----:B0-----:R-:W3:Y:S01]  /*14bd0*/  LDL.LU R82, [R1+0x2d0] ;  /* 0x0002d00001527983 */ /* 0x001ee20000300800 */
[----:B------:R-:W-:-:S03]  /*14be0*/  PRMT R62, RZ, 0x7610, R62 ;  /* 0x00007610ff3e7816 */ /* 0x000fc6000000003e */
[----:B------:R-:W-:Y:S04]  /*14bf0*/  STS.U8 [R5+UR10+0x1c80], R81 ;  /* 0x001c805105007988 */ /* 0x000fe8000800000a */
[----:B--2---:R0:W-:Y:S02]  /*14c00*/  STS.U8 [R5+UR10+0x1880], R7 ;  /* 0x0018800705007988 */ /* 0x0041e4000800000a */
[----:B0-----:R-:W-:-:S04]  /*14c10*/  IADD3 R7, P1, PT, R6, R9, RZ ;  /* 0x0000000906077210 */ /* 0x001fc80007f3e0ff */
[----:B------:R-:W-:Y:S01]  /*14c20*/  LEA.HI.X.SX32 R6, R6, R8, 0x1, P1 ;  /* 0x0000000806067211 */ /* 0x000fe200008f0eff */
[----:B------:R0:W-:Y:S04]  /*14c30*/  STL [R1+0x2b8], R7 ;  /* 0x0002b80701007387 */ /* 0x0001e80000100800 */
[----:B------:R2:W-:Y:S04]  /*14c40*/  STL [R1+0x2b4], R6 ;  /* 0x0002b40601007387 */ /* 0x0005e80000100800 */
[----:B------:R-:W4:Y:S01]  /*14c50*/  LDL.LU R5, [R1+0x2c4] ;  /* 0x0002c40001057983 */ /* 0x000f220000300800 */
[----:B0-----:R-:W-:-:S03]  /*14c60*/  @P0 LOP3.LUT R7, R7, R6, RZ, 0x3c, !PT ;  /* 0x0000000607070212 */ /* 0x001fc600078e3cff */
[----:B------:R-:W4:Y:S01]  /*14c70*/  LDL.LU R81, [R1+0x2d4] ;  /* 0x0002d40001517983 */ /* 0x000f220000300800 */
[----:B--2---:R-:W-:-:S04]  /*14c80*/  @P0 LOP3.LUT R6, R7, R6, RZ, 0x3c, !PT ;  /* 0x0000000607060212 */ /* 0x004fc800078e3cff */
[----:B------:R-:W-:-:S05]  /*14c90*/  @P0 LOP3.LUT R7, R7, R6, RZ, 0x3c, !PT ;  /* 0x0000000607070212 */ /* 0x000fca00078e3cff */
[----:B------:R3:W2:Y:S02]  /*14ca0*/  @P0 LDG.E.U8 R63, desc[UR24][R6.64] ;  /* 0x00000018063f0981 */ /* 0x0006a4000c1e1100 */
[----:B---3--:R-:W-:Y:S01]  /*14cb0*/  IMAD R7, R84, UR4, RZ ;  /* 0x0000000454077c24 */ /* 0x008fe2000f8e02ff */
[----:B-1----:R-:W-:Y:S01]  /*14cc0*/  LOP3.LUT R84, R10, 0x7f, RZ, 0xc0, !PT ;  /* 0x0000007f0a547812 */ /* 0x002fe200078ec0ff */
[----:B------:R-:W0:Y:S03]  /*14cd0*/  LDCU UR4, c[0x0][0x3b0] ;  /* 0x00007600ff0477ac */ /* 0x000e260008000800 */
[----:B------:R-:W-:Y:S02]  /*14ce0*/  LOP3.LUT R6, R84, 0x20, RZ, 0x3c, !PT ;  /* 0x0000002054067812 */ /* 0x000fe400078e3cff */
[----:B------:R-:W-:-:S03]  /*14cf0*/  IADD3 R10, P1, PT, R7, R9, RZ ;  /* 0x00000009070a7210 */ /* 0x000fc60007f3e0ff */
[----:B------:R1:W-:Y:S04]  /*14d00*/  STS.U8 [R6+UR10+0x100], R11 ;  /* 0x0001000b06007988 */ /* 0x0003e8000800000a */
[----:B------:R-:W-:Y:S01]  /*14d10*/  STL [R1+0x2c0], R10 ;  /* 0x0002c00a01007387 */ /* 0x000fe20000100800 */
[----:B-1----:R-:W-:-:S05]  /*14d20*/  LEA.HI.X.SX32 R11, R7, R8, 0x1, P1 ;  /* 0x00000008070b7211 */ /* 0x002fca00008f0eff */
[----:B------:R1:W-:Y:S04]  /*14d30*/  STL [R1+0x2bc], R11 ;  /* 0x0002bc0b01007387 */ /* 0x0003e80000100800 */
[----:B------:R3:W2:Y:S04]  /*14d40*/  @P0 LDG.E.U8 R62, desc[UR24][R10.64] ;  /* 0x000000180a3e0981 */ /* 0x0006a8000c1e1100 */
[----:B-1----:R-:W2:Y:S01]  /*14d50*/  LDL.LU R11, [R1+0x2d8] ;  /* 0x0002d800010b7983 */ /* 0x002ea20000300800 */
[----:B------:R-:W-:Y:S01]  /*14d60*/  IMAD R7, R85, UR5, RZ ;  /* 0x0000000555077c24 */ /* 0x000fe2000f8e02ff */
[----:B------:R-:W1:Y:S04]  /*14d70*/  LDCU UR5, c[0x0][0x3b0] ;  /* 0x00007600ff0577ac */ /* 0x000e680008000800 */
[----:B---3--:R-:W-:Y:S01]  /*14d80*/  IADD3 R10, P1, PT, R7, R9, RZ ;  /* 0x00000009070a7210 */ /* 0x008fe20007f3e0ff */
[----:B------:R-:W-:Y:S04]  /*14d90*/  STS.U8 [R6+UR10+0x2500], R83 ;  /* 0x0025005306007988 */ /* 0x000fe8000800000a */
[----:B------:R-:W-:Y:S01]  /*14da0*/  STS.U8 [R6+UR10+0x900], R82 ;  /* 0x0009005206007988 */ /* 0x000fe2000800000a */
[----:B------:R-:W-:-:S03]  /*14db0*/  PRMT R61, RZ, 0x7610, R61 ;  /* 0x00007610ff3d7816 */ /* 0x000fc6000000003d */
[----:B----4-:R3:W-:Y:S04]  /*14dc0*/  STS.U8 [R6+UR10+0x500], R5 ;  /* 0x0005000506007988 */ /* 0x0107e8000800000a */
[----:B---3--:R-:W3:Y:S04]  /*14dd0*/  LDL.LU R5, [R1+0x2fc] ;  /* 0x0002fc0001057983 */ /* 0x008ee80000300800 */
[----:B------:R-:W4:Y:S04]  /*14de0*/  LDL.LU R85, [R1+0x2dc] ;  /* 0x0002dc0001557983 */ /* 0x000f280000300800 */
[----:B------:R-:W-:Y:S04]  /*14df0*/  STL [R1+0x2c8], R10 ;  /* 0x0002c80a01007387 */ /* 0x000fe80000100800 */
[----:B--2---:R2:W-:Y:S02]  /*14e00*/  STS.U8 [R6+UR10+0x2100], R11 ;  /* 0x0021000b06007988 */ /* 0x0045e4000800000a */
[----:B--2---:R-:W-:Y:S01]  /*14e10*/  LEA.HI.X.SX32 R11, R7, R8, 0x1, P1 ;  /* 0x00000008070b7211 */ /* 0x004fe200008f0eff */
[----:B0-----:R-:W-:Y:S01]  /*14e20*/  IMAD R7, R86, UR4, RZ ;  /* 0x0000000456077c24 */ /* 0x001fe2000f8e02ff */
[----:B------:R-:W-:Y:S01]  /*14e30*/  STS.U8 [R6+UR10+0xd00], R81 ;  /* 0x000d005106007988 */ /* 0x000fe2000800000a */
[----:B------:R-:W-:Y:S01]  /*14e40*/  PRMT R60, RZ, 0x7610, R60 ;  /* 0x00007610ff3c7816 */ /* 0x000fe2000000003c */
[----:B------:R-:W0:Y:S02]  /*14e50*/  LDCU UR4, c[0x0][0x3b0] ;  /* 0x00007600ff0477ac */ /* 0x000e240008000800 */
[----:B------:R2:W-:Y:S04]  /*14e60*/  STL [R1+0x2c4], R11 ;  /* 0x0002c40b01007387 */ /* 0x0005e80000100800 */
[----:B------:R-:W4:Y:S04]  /*14e70*/  LDL.LU R86, [R1+0x2e0] ;  /* 0x0002e00001567983 */ /* 0x000f280000300800 */
[----:B------:R-:W4:Y:S04]  /*14e80*/  LDL.LU R83, [R1+0x2f0] ;  /* 0x0002f00001537983 */ /* 0x000f280000300800 */
[----:B------:R-:W4:Y:S04]  /*14e90*/  LDL.LU R82, [R1+0x2e4] ;  /* 0x0002e40001527983 */ /* 0x000f280000300800 */
[----:B------:R0:W4:Y:S02]  /*14ea0*/  @P0 LDG.E.U8 R61, desc[UR24][R10.64] ;  /* 0x000000180a3d0981 */ /* 0x000124000c1e1100 */
[----:B0-----:R-:W-:-:S04]  /*14eb0*/  IADD3 R10, P1, PT, R7, R9, RZ ;  /* 0x00000009070a7210 */ /* 0x001fc80007f3e0ff */
[----:B--2---:R-:W-:Y:S01]  /*14ec0*/  LEA.HI.X.SX32 R11, R7, R8, 0x1, P1 ;  /* 0x00000008070b7211 */ /* 0x004fe200008f0eff */
[----:B------:R0:W-:Y:S01]  /*14ed0*/  STL [R1+0x2d0], R10 ;  /* 0x0002d00a01007387 */ /* 0x0001e20000100800 */
[----:B-1----:R-:W-:Y:S01]  /*14ee0*/  IMAD R7, R87, UR5, RZ ;  /* 0x0000000557077c24 */ /* 0x002fe2000f8e02ff */
[----:B------:R-:W-:Y:S01]  /*14ef0*/  PRMT R59, RZ, 0x7610, R59 ;  /* 0x00007610ff3b7816 */ /* 0x000fe2000000003b */
[----:B------:R-:W1:Y:S01]  /*14f00*/  LDCU UR5, c[0x0][0x3b0] ;  /* 0x00007600ff0577ac */ /* 0x000e620008000800 */
[----:B------:R2:W-:Y:S04]  /*14f10*/  STL [R1+0x2cc], R11 ;  /* 0x0002cc0b01007387 */ /* 0x0005e80000100800 */
[----:B------:R-:W4:Y:S04]  /*14f20*/  LDL.LU R87, [R1+0x304] ;  /* 0x0003040001577983 */ /* 0x000f280000300800 */
[----:B------:R-:W4:Y:S04]  /*14f30*/  LDL.LU R81, [R1+0x2ec] ;  /* 0x0002ec0001517983 */ /* 0x000f280000300800 */
[----:B------:R0:W4:Y:S02]  /*14f40*/  @P0 LDG.E.U8 R60, desc[UR24][R10.64] ;  /* 0x000000180a3c0981 */ /* 0x000124000c1e1100 */
[----:B0-----:R-:W-:-:S04]  /*14f50*/  IADD3 R10, P1, PT, R7, R9, RZ ;  /* 0x00000009070a7210 */ /* 0x001fc80007f3e0ff */
[----:B--2---:R-:W-:Y:S01]  /*14f60*/  LEA.HI.X.SX32 R11, R7, R8, 0x1, P1 ;  /* 0x00000008070b7211 */ /* 0x004fe200008f0eff */
[----:B------:R0:W-:Y:S04]  /*14f70*/  STL [R1+0x2d8], R10 ;  /* 0x0002d80a01007387 */ /* 0x0001e80000100800 */
[----:B------:R2:W-:Y:S01]  /*14f80*/  STL [R1+0x2d4], R11 ;  /* 0x0002d40b01007387 */ /* 0x0005e20000100800 */
[----:B------:R-:W-:Y:S01]  /*14f90*/  IMAD R7, R88, UR4, RZ ;  /* 0x0000000458077c24 */ /* 0x000fe2000f8e02ff */
[----:B------:R-:W1:Y:S02]  /*14fa0*/  LDCU UR4, c[0x0][0x3b0] ;  /* 0x00007600ff0477ac */ /* 0x000e640008000800 */
[----:B------:R0:W4:Y:S02]  /*14fb0*/  @P0 LDG.E.U8 R59, desc[UR24][R10.64] ;  /* 0x000000180a3b0981 */ /* 0x000124000c1e1100 */
[----:B0-----:R-:W-:-:S04]  /*14fc0*/  IADD3 R10, P1, PT, R7, R9, RZ ;  /* 0x00000009070a7210 */ /* 0x001fc80007f3e0ff */
[----:B--2---:R-:W-:Y:S02]  /*14fd0*/  LEA.HI.X.SX32 R11, R7, R8, 0x1, P1 ;  /* 0x00000008070b7211 */ /* 0x004fe400008f0eff */
[----:B------:R-:W-:Y:S01]  /*14fe0*/  PRMT R58, RZ, 0x7610, R58 ;  /* 0x00007610ff3a7816 */ /* 0x000fe2000000003a */
[----:B-1----:R-:W-:Y:S01]  /*14ff0*/  IMAD R7, R89, UR5, RZ ;  /* 0x0000000559077c24 */ /* 0x002fe2000f8e02ff */
[----:B------:R-:W-:Y:S01]  /*15000*/  PRMT R57, RZ, 0x7610, R57 ;  /* 0x00007610ff397816 */ /* 0x000fe20000000039 */
[----:B------:R-:W0:Y:S03]  /*15010*/  LDCU UR5, c[0x0][0x3b0] ;  /* 0x00007600ff0577ac */ /* 0x000e260008000800 */
[----:B------:R1:W2:Y:S04]  /*15020*/  @P0 LDG.E.U8 R58, desc[UR24][R10.64] ;  /* 0x000000180a3a0981 */ /* 0x0002a8000c1e1100 */
[----:B---3--:R-:W-:Y:S04]  /*15030*/  STS.U8 [R6+UR10+0x2d00], R5 ;  /* 0x002d000506007988 */ /* 0x008fe8000800000a */
[----:B----4-:R-:W-:Y:S04]  /*15040*/  STS.U8 [R6+UR10+0x1100], R85 ;  /* 0x0011005506007988 */ /* 0x010fe8000800000a */
[----:B------:R3:W-:Y:S04]  /*15050*/  STS.U8 [R6+UR10+0x2900], R86 ;  /* 0x0029005606007988 */ /* 0x0007e8000800000a */
[----:B---3--:R-:W3:Y:S04]  /*15060*/  LDL.LU R86, [R1+0x2f8] ;  /* 0x0002f80001567983 */ /* 0x008ee80000300800 */
[----:B------:R-:W4:Y:S04]  /*15070*/  LDL.LU R5, [R1+0x2f4] ;  /* 0x0002f40001057983 */ /* 0x000f280000300800 */
[----:B------:R-:W-:Y:S04]  /*15080*/  STL [R1+0x2e0], R10 ;  /* 0x0002e00a01007387 */ /* 0x000fe80000100800 */
[----:B------:R-:W-:Y:S04]  /*15090*/  STL [R1+0x2dc], R11 ;  /* 0x0002dc0b01007387 */ /* 0x000fe80000100800 */
[----:B------:R0:W-:Y:S04]  /*150a0*/  STS.U8 [R6+UR10+0x3100], R83 ;  /* 0x0031005306007988 */ /* 0x0001e8000800000a */
[----:B------:R-:W2:Y:S04]  /*150b0*/  LDL.LU R85, [R1+0x318] ;  /* 0x0003180001557983 */ /* 0x000ea80000300800 */
[----:B0-----:R-:W2:Y:S04]  /*150c0*/  LDL.LU R83, [R1+0x308] ;  /* 0x0003080001537983 */ /* 0x001ea80000300800 */
[----:B------:R0:W-:Y:S04]  /*150d0*/  STS.U8 [R6+UR10+0x1500], R82 ;  /* 0x0015005206007988 */ /* 0x0001e8000800000a */
[----:B0-----:R-:W2:Y:S01]  /*150e0*/  LDL.LU R82, [R1+0x300] ;  /* 0x0003000001527983 */ /* 0x001ea20000300800 */
[----:B-1----:R-:W-:-:S04]  /*150f0*/  IADD3 R10, P1, PT, R7, R9, RZ ;  /* 0x00000009070a7210 */ /* 0x002fc80007f3e0ff */
[----:B------:R-:W-:Y:S01]  /*15100*/  LEA.HI.X.SX32 R11, R7, R8, 0x1, P1 ;  /* 0x00000008070b7211 */ /* 0x000fe200008f0eff */
[----:B------:R-:W-:Y:S01]  /*15110*/  IMAD R7, R90, UR4, RZ ;  /* 0x000000045a077c24 */ /* 0x000fe2000f8e02ff */
[----:B------:R0:W-:Y:S01]  /*15120*/  STL [R1+0x2e8], R10 ;  /* 0x0002e80a01007387 */ /* 0x0001e20000100800 */
[----:B------:R-:W-:Y:S01]  /*15130*/  PRMT R56, RZ, 0x7610, R56 ;  /* 0x00007610ff387816 */ /* 0x000fe20000000038 */
[----:B------:R-:W1:Y:S02]  /*15140*/  LDCU UR4, c[0x0][0x3b0] ;  /* 0x00007600ff0477ac */ /* 0x000e640008000800 */
[----:B------:R0:W2:Y:S04]  /*15150*/  @P0 LDG.E.U8 R57, desc[UR24][R10.64] ;  /* 0x000000180a390981 */ /* 0x0000a8000c1e1100 */
[----:B------:R1:W-:Y:S01]  /*15160*/  STL [R1+0x2e4], R11 ;  /* 0x0002e40b01007387 */ /* 0x0003e20000100800 */
[----:B0-----:R-:W-:-:S04]  /*15170*/  IADD3 R10, P1, PT, R7, R9, RZ ;  /* 0x00000009070a7210 */ /* 0x001fc80007f3e0ff */
[----:B-1----:R-:W-:Y:S01]  /*15180*/  LEA.HI.X.SX32 R11, R7, R8, 0x1, P1 ;  /* 0x00000008070b7211 */ /* 0x002fe200008f0eff */
[----:B------:R-:W-:Y:S04]  /*15190*/  STL [R1+0x2f0], R10 ;  /* 0x0002f00a01007387 */ /* 0x000fe80000100800 */
[----:B------:R0:W-:Y:S04]  /*151a0*/  STS.U8 [R6+UR10+0x3500], R87 ;  /* 0x0035005706007988 */ /* 0x0001e8000800000a */
[----:B------:R-:W-:Y:S04]  /*151b0*/  STL [R1+0x2ec], R11 ;  /* 0x0002ec0b01007387 */ /* 0x000fe80000100800 */
[----:B------:R1:W-:Y:S04]  /*151c0*/  STS.U8 [R6+UR10+0x1900], R81 ;  /* 0x0019005106007988 */ /* 0x0003e8000800000a */
[----:B0-----:R-:W2:Y:S01]  /*151d0*/  LDL.LU R87, [R1+0x314] ;  /* 0x0003140001577983 */ /* 0x001ea20000300800 */
[----:B------:R-:W-:Y:S01]  /*151e0*/  IMAD R7, R91, UR5, RZ ;  /* 0x000000055b077c24 */ /* 0x000fe2000f8e02ff */
[----:B------:R-:W-:Y:S01]  /*151f0*/  PRMT R55, RZ, 0x7610, R55 ;  /* 0x00007610ff377816 */ /* 0x000fe20000000037 */
[----:B------:R-:W0:Y:S01]  /*15200*/  LDCU UR5, c[0x0][0x3b0] ;  /* 0x00007600ff0577ac */ /* 0x000e220008000800 */
[----:B------:R0:W2:Y:S04]  /*15210*/  @P0 LDG.E.U8 R56, desc[UR24][R10.64] ;  /* 0x000000180a380981 */ /* 0x0000a8000c1e1100 */
[----:B-1----:R-:W2:Y:S04]  /*15220*/  LDL.LU R81, [R1+0x310] ;  /* 0x0003100001517983 */ /* 0x002ea80000300800 */
[----:B----4-:R1:W-:Y:S02]  /*15230*/  STS.U8 [R6+UR10+0x1d00], R5 ;  /* 0x001d000506007988 */ /* 0x0103e4000800000a */
[----:B-1----:R-:W-:-:S04]  /*15240*/  IADD3 R5, P1, PT, R7, R9, RZ ;  /* 0x0000000907057210 */ /* 0x002fc80007f3e0ff */
[----:B0-----:R-:W-:Y:S01]  /*15250*/  LEA.HI.X.SX32 R10, R7, R8, 0x1, P1 ;  /* 0x00000008070a7211 */ /* 0x001fe200008f0eff */
[----:B------:R-:W-:Y:S04]  /*15260*/  STL [R1+0x2f8], R5 ;  /* 0x0002f80501007387 */ /* 0x000fe80000100800 */
[----:B------:R0:W-:Y:S01]  /*15270*/  STL [R1+0x2f4], R10 ;  /* 0x0002f40a01007387 */ /* 0x0001e20000100800 */
[----:B------:R-:W-:-:S03]  /*15280*/  @P0 IMAD.MOV.U32 R11, RZ, RZ, R10 ;  /* 0x000000ffff0b0224 */ /* 0x000fc600078e000a */
[----:B------:R-:W4:Y:S04]  /*15290*/  LDL.LU R89, [R1+0x8] ;  /* 0x0000080001597983 */ /* 0x000f280000300800 */
[----:B---3--:R1:W-:Y:S01]  /*152a0*/  STS.U8 [R6+UR10+0x3900], R86 ;  /* 0x0039005606007988 */ /* 0x0083e2000800000a */
[----:B0-----:R-:W-:Y:S01]  /*152b0*/  @P0 IMAD.MOV.U32 R10, RZ, RZ, R5 ;  /* 0x000000ffff0a0224 */ /* 0x001fe200078e0005 */
[----:B------:R-:W-:Y:S02]  /*152c0*/  LOP3.LUT R7, R84, 0x30, RZ, 0x3c, !PT ;  /* 0x0000003054077812 */ /* 0x000fe400078e3cff */
[----:B--2---:R0:W-:Y:S04]  /*152d0*/  STS.U8 [R6+UR10+0x3d00], R85 ;  /* 0x003d005506007988 */ /* 0x0041e8000800000a */
[----:B-1----:R-:W2:Y:S04]  /*152e0*/  LDL.LU R86, [R1+0x328] ;  /* 0x0003280001567983 */ /* 0x002ea80000300800 */
[----:B------:R-:W3:Y:S04]  /*152f0*/  LDL.LU R5, [R1+0x30c] ;  /* 0x00030c0001057983 */ /* 0x000ee80000300800 */
[----:B------:R1:W-:Y:S04]  /*15300*/  STS.U8 [R7+UR10+0x180], R83 ;  /* 0x0001805307007988 */ /* 0x0003e8000800000a */
[----:B0-----:R-:W3:Y:S04]  /*15310*/  LDL.LU R85, [R1+0xc] ;  /* 0x00000c0001557983 */ /* 0x001ee80000300800 */
[----:B------:R0:W3:Y:S04]  /*15320*/  @P0 LDG.E.U8 R55, desc[UR24][R10.64] ;  /* 0x000000180a370981 */ /* 0x0000e8000c1e1100 */
[----:B-1----:R-:W3:Y:S04]  /*15330*/  LDL.LU R83, [R1+0x324] ;  /* 0x0003240001537983 */ /* 0x002ee80000300800 */
[----:B------:R1:W-:Y:S04]  /*15340*/  STS.U8 [R7+UR10+0x2180], R82 ;  /* 0x0021805207007988 */ /* 0x0003e8000800000a */
[----:B-1----:R-:W3:Y:S01]  /*15350*/  LDL.LU R82, [R1+0x320] ;  /* 0x0003200001527983 */ /* 0x002ee20000300800 */
[----:B0-----:R-:W-:Y:S01]  /*15360*/  IMAD R10, R92, UR4, RZ ;  /* 0x000000045c0a7c24 */ /* 0x001fe2000f8e02ff */
[----:B------:R-:W-:Y:S01]  /*15370*/  PRMT R54, RZ, 0x7610, R54 ;  /* 0x00007610ff367816 */ /* 0x000fe20000000036 */
[----:B------:R-:W4:Y:S03]  /*15380*/  LDCU UR4, c[0x0][0x3b0] ;  /* 0x00007600ff0477ac */ /* 0x000f260008000800 */
[----:B------:R-:W-:-:S04]  /*15390*/  IADD3 R11, P1, PT, R10, R9, RZ ;  /* 0x000000090a0b7210 */ /* 0x000fc80007f3e0ff */
[----:B------:R-:W-:Y:S01]  /*153a0*/  LEA.HI.X.SX32 R88, R10, R8, 0x1, P1 ;  /* 0x000000080a587211 */ /* 0x000fe200008f0eff */
[----:B------:R0:W-:Y:S01]  /*153b0*/  STL [R1+0x300], R11 ;  /* 0x0003000b01007387 */ /* 0x0001e20000100800 */
[----:B------:R-:W-:-:S03]  /*153c0*/  @P0 IMAD.MOV.U32 R10, RZ, RZ, R11 ;  /* 0x000000ffff0a0224 */ /* 0x000fc600078e000b */
[----:B------:R1:W-:Y:S01]  /*153d0*/  STL [R1+0x2fc], R88 ;  /* 0x0002fc5801007387 */ /* 0x0003e20000100800 */
[----:B0-----:R-:W-:-:S03]  /*153e0*/  @P0 IMAD.MOV.U32 R11, RZ, RZ, R88 ;  /* 0x000000ffff0b0224 */ /* 0x001fc600078e0058 */
[----:B-1----:R-:W3:Y:S04]  /*153f0*/  LDL.LU R88, [R1+0x14] ;  /* 0x0000140001587983 */ /* 0x002ee80000300800 */
[----:B------:R0:W-:Y:S04]  /*15400*/  STS.U8 [R7+UR10+0x580], R87 ;  /* 0x0005805707007988 */ /* 0x0001e8000800000a */
[----:B------:R1:W-:Y:S04]  /*15410*/  STS.U8 [R7+UR10+0x2580], R81 ;  /* 0x0025805107007988 */ /* 0x0003e8000800000a */
[----:B------:R1:W3:Y:S04]  /*15420*/  @P0 LDG.E.U8 R54, desc[UR24][R10.64] ;  /* 0x000000180a360981 */ /* 0x0002e8000c1e1100 */
[----:B0-----:R-:W3:Y:S04]  /*15430*/  LDL.LU R87, [R1+0x338] ;  /* 0x0003380001577983 */ /* 0x001ee80000300800 */
[----:B-1----:R-:W3:Y:S01]  /*15440*/  LDL.LU R81, [R1+0x31c] ;  /* 0x00031c0001517983 */ /* 0x002ee20000300800 */
[----:B------:R-:W-:Y:S01]  /*15450*/  IMAD R10, R93, UR5, RZ ;  /* 0x000000055d0a7c24 */ /* 0x000fe2000f8e02ff */
[----:B------:R-:W-:Y:S01]  /*15460*/  PRMT R53, RZ, 0x7610, R53 ;  /* 0x00007610ff357816 */ /* 0x000fe20000000035 */
[----:B------:R-:W0:Y:S03]  /*15470*/  LDCU UR5, c[0x0][0x3b0] ;  /* 0x00007600ff0577ac */ /* 0x000e260008000800 */
[----:B------:R-:W-:-:S04]  /*15480*/  IADD3 R11, P1, PT, R10, R9, RZ ;  /* 0x000000090a0b7210 */ /* 0x000fc80007f3e0ff */
[----:B------:R-:W-:Y:S01]  /*15490*/  LEA.HI.X.SX32 R90, R10, R8, 0x1, P1 ;  /* 0x000000080a5a7211 */ /* 0x000fe200008f0eff */
[----:B------:R1:W-:Y:S01]  /*154a0*/  STL [R1+0x308], R11 ;  /* 0x0003080b01007387 */ /* 0x0003e20000100800 */
[----:B------:R-:W-:-:S03]  /*154b0*/  @P0 IMAD.MOV.U32 R10, RZ, RZ, R11 ;  /* 0x000000ffff0a0224 */ /* 0x000fc600078e000b */
[----:B------:R-:W-:Y:S01]  /*154c0*/  STL [R1+0x304], R90 ;  /* 0x0003045a01007387 */ /* 0x000fe20000100800 */
[----:B-1----:R-:W-:-:S05]  /*154d0*/  @P0 IMAD.MOV.U32 R11, RZ, RZ, R90 ;  /* 0x000000ffff0b0224 */ /* 0x002fca00078e005a */
[----:B------:R4:W3:Y:S01]  /*154e0*/  @P0 LDG.E.U8 R53, desc[UR24][R10.64] ;  /* 0x000000180a350981 */ /* 0x0008e2000c1e1100 */
[----:B------:R-:W-:Y:S02]  /*154f0*/  PRMT R52, RZ, 0x7610, R52 ;  /* 0x00007610ff347816 */ /* 0x000fe40000000034 */
[----:B------:R-:W-:Y:S01]  /*15500*/  PRMT R51, RZ, 0x7610, R51 ;  /* 0x00007610ff337816 */ /* 0x000fe20000000033 */
[----:B----4-:R-:W-:Y:S01]  /*15510*/  IMAD R10, R89, UR4, RZ ;  /* 0x00000004590a7c24 */ /* 0x010fe2000f8e02ff */
[----:B------:R-:W1:Y:S01]  /*15520*/  LDCU UR4, c[0x0][0x3b0] ;  /* 0x00007600ff0477ac */ /* 0x000e620008000800 */
[----:B------:R-:W4:Y:S03]  /*15530*/  LDL.LU R89, [R1+0x18] ;  /* 0x0000180001597983 */ /* 0x000f260000300800 */
[C---:B------:R-:W-:Y:S01]  /*15540*/  IADD3 R11, P1, PT, R10.reuse, R9, RZ ;  /* 0x000000090a0b7210 */ /* 0x040fe20007f3e0ff */
[----:B--2---:R2:W-:Y:S04]  /*15550*/  STS.U8 [R7+UR10+0x980], R86 ;  /* 0x0009805607007988 */ /* 0x0045e8000800000a */
[----:B---3--:R3:W-:Y:S04]  /*15560*/  STS.U8 [R7+UR10+0x2980], R5 ;  /* 0x0029800507007988 */ /* 0x0087e8000800000a */
[----:B--2---:R-:W2:Y:S04]  /*15570*/  LDL.LU R86, [R1+0x334] ;  /* 0x0003340001567983 */ /* 0x004ea80000300800 */
[----:B---3--:R-:W3:Y:S01]  /*15580*/  LDL.LU R5, [R1+0x330] ;  /* 0x0003300001057983 */ /* 0x008ee20000300800 */
[----:B------:R-:W-:Y:S01]  /*15590*/  LEA.HI.X.SX32 R90, R10, R8, 0x1, P1 ;  /* 0x000000080a5a7211 */ /* 0x000fe200008f0eff */
[----:B------:R-:W-:-:S02]  /*155a0*/  @P0 IMAD.MOV.U32 R10, RZ, RZ, R11 ;  /* 0x000000ffff0a0224 */ /* 0x000fc400078e000b */
[----:B------:R0:W-:Y:S04]  /*155b0*/  STL [R1+0x310], R11 ;  /* 0x0003100b01007387 */ /* 0x0001e80000100800 */
[----:B------:R-:W-:Y:S01]  /*155c0*/  STL [R1+0x30c], R90 ;  /* 0x00030c5a01007387 */ /* 0x000fe20000100800 */
[----:B0-----:R-:W-:-:S03]  /*155d0*/  @P0 IMAD.MOV.U32 R11, RZ, RZ, R90 ;  /* 0x000000ffff0b0224 */ /* 0x001fc600078e005a */
[----:B------:R0:W-:Y:S04]  /*155e0*/  STS.U8 [R7+UR10+0xd80], R83 ;  /* 0x000d805307007988 */ /* 0x0001e8000800000a */
[----:B------:R0:W2:Y:S02]  /*155f0*/  @P0 LDG.E.U8 R52, desc[UR24][R10.64] ;  /* 0x000000180a340981 */ /* 0x0000a4000c1e1100 */
[----:B0-----:R-:W-:Y:S02]  /*15600*/  IMAD R10, R85, UR5, RZ ;  /* 0x00000005550a7c24 */ /* 0x001fe4000f8e02ff */
[----:B------:R0:W-:Y:S01]  /*15610*/  STS.U8 [R7+UR10+0x2d80], R82 ;  /* 0x002d805207007988 */ /* 0x0001e2000800000a */
[----:B------:R-:W4:Y:S03]  /*15620*/  LDCU UR5, c[0x0][0x3b0] ;  /* 0x00007600ff0577ac */ /* 0x000f260008000800 */
[----:B------:R-:W2:Y:S04]  /*15630*/  LDL.LU R85, [R1+0x340] ;  /* 0x0003400001557983 */ /* 0x000ea80000300800 */
[----:B------:R-:W2:Y:S04]  /*15640*/  LDL.LU R83, [R1+0x1c] ;  /* 0x00001c0001537983 */ /* 0x000ea80000300800 */
[----:B0-----:R-:W2:Y:S01]  /*15650*/  LDL.LU R82, [R1+0x32c] ;  /* 0x00032c0001527983 */ /* 0x001ea20000300800 */
[----:B------:R-:W-:-:S04]  /*15660*/  IADD3 R11, P1, PT, R10, R9, RZ ;  /* 0x000000090a0b7210 */ /* 0x000fc80007f3e0ff */
[----:B------:R-:W-:Y:S01]  /*15670*/  LEA.HI.X.SX32 R90, R10, R8, 0x1, P1 ;  /* 0x000000080a5a7211 */ /* 0x000fe200008f0eff */
[----:B------:R0:W-:Y:S01]  /*15680*/  STL [R1+0x318], R11 ;  /* 0x0003180b01007387 */ /* 0x0001e20000100800 */
[----:B------:R-:W-:-:S03]  /*15690*/  @P0 IMAD.MOV.U32 R10, RZ, RZ, R11 ;  /* 0x000000ffff0a0224 */ /* 0x000fc600078e000b */
[----:B0-----:R-:W-:-:S05]  /*156a0*/  @P0 IMAD.MOV.U32 R11, RZ, RZ, R90 ;  /* 0x000000ffff0b0224 */ /* 0x001fca00078e005a */
[----:B------:R1:W2:Y:S04]  /*156b0*/  @P0 LDG.E.U8 R51, desc[UR24][R10.64] ;  /* 0x000000180a330981 */ /* 0x0002a8000c1e1100 */
[----:B------:R0:W-:Y:S01]  /*156c0*/  STL [R1+0x314], R90 ;  /* 0x0003145a01007387 */ /* 0x0001e20000100800 */
[----:B-1----:R-:W-:-:S03]  /*156d0*/  IMAD R10, R88, UR4, RZ ;  /* 0x00000004580a7c24 */ /* 0x002fc6000f8e02ff */
[----:B------:R1:W-:Y:S01]  /*156e0*/  STS.U8 [R7+UR10+0x3180], R81 ;  /* 0x0031805107007988 */ /* 0x0003e2000800000a */
[----:B------:R-:W-:Y:S01]  /*156f0*/  PRMT R50, RZ, 0x7610, R50 ;  /* 0x00007610ff327816 */ /* 0x000fe20000000032 */
[----:B------:R-:W2:Y:S01]  /*15700*/  LDCU UR4, c[0x0][0x3b0] ;  /* 0x00007600ff0477ac */ /* 0x000ea20008000800 */
[C---:B------:R-:W-:Y:S01]  /*15710*/  IADD3 R11, P1, PT, R10.reuse, R9, RZ ;  /* 0x000000090a0b7210 */ /* 0x040fe20007f3e0ff */
[----:B0-----:R-:W2:Y:S04]  /*15720*/  LDL.LU R90, [R1+0x34c] ;  /* 0x00034c00015a7983 */ /* 0x001ea80000300800 */
[----:B------:R-:W2:Y:S01]  /*15730*/  LDL.LU R88, [R1+0x348] ;  /* 0x0003480001587983 */ /* 0x000ea20000300800 */
[----:B-1----:R-:W-:Y:S01]  /*15740*/  LEA.HI.X.SX32 R81, R10, R8, 0x1, P1 ;  /* 0x000000080a517211 */ /* 0x002fe200008f0eff */
[----:B------:R-:W-:-:S02]  /*15750*/  @P0 IMAD.MOV.U32 R10, RZ, RZ, R11 ;  /* 0x000000ffff0a0224 */ /* 0x000fc400078e000b */
[----:B------:R0:W-:Y:S04]  /*15760*/  STS.U8 [R7+UR10+0x1180], R87 ;  /* 0x0011805707007988 */ /* 0x0001e8000800000a */
[----:B0-----:R-:W2:Y:S04]  /*15770*/  LDL.LU R87, [R1+0x20] ;  /* 0x0000200001577983 */ /* 0x001ea80000300800 */
[----:B------:R0:W-:Y:S04]  /*15780*/  STL [R1+0x320], R11 ;  /* 0x0003200b01007387 */ /* 0x0001e80000100800 */
[----:B------:R1:W-:Y:S01]  /*15790*/  STL [R1+0x31c], R81 ;  /* 0x00031c5101007387 */ /* 0x0003e20000100800 */
[----:B0-----:R-:W-:-:S03]  /*157a0*/  @P0 IMAD.MOV.U32 R11, RZ, RZ, R81 ;  /* 0x000000ffff0b0224 */ /* 0x001fc600078e0051 */
[----:B-1----:R-:W2:Y:S04]  /*157b0*/  LDL.LU R81, [R1+0x33c] ;  /* 0x00033c0001517983 */ /* 0x002ea80000300800 */
[----:B------:R4:W2:Y:S01]  /*157c0*/  @P0 LDG.E.U8 R50, desc[UR24][R10.64] ;  /* 0x000000180a320981 */ /* 0x0008a2000c1e1100 */
[----:B------:R-:W-:Y:S02]  /*157d0*/  PRMT R49, RZ, 0x7610, R49 ;  /* 0x00007610ff317816 */ /* 0x000fe40000000031 */
[----:B------:R-:W-:Y:S02]  /*157e0*/  PRMT R48, RZ, 0x7610, R48 ;  /* 0x00007610ff307816 */ /* 0x000fe40000000030 */
[----:B------:R-:W-:Y:S01]  /*157f0*/  LOP3.LUT R91, R84, 0x40, RZ, 0x3c, !PT ;  /* 0x00000040545b7812 */ /* 0x000fe200078e3cff */
[----:B----4-:R-:W-:Y:S01]  /*15800*/  IMAD R10, R89, UR5, RZ ;  /* 0x00000005590a7c24 */ /* 0x010fe2000f8e02ff */
[----:B------:R-:W0:Y:S01]  /*15810*/  LDCU UR5, c[0x0][0x3b0] ;  /* 0x00007600ff0577ac */ /* 0x000e220008000800 */
[----:B---3--:R1:W-:Y:S03]  /*15820*/  STS.U8 [R7+UR10+0x3580], R5 ;  /* 0x0035800507007988 */ /* 0x0083e6000800000a */
[----:B-1----:R-:W-:-:S04]  /*15830*/  IADD3 R5, P1, PT, R10, R9, RZ ;  /* 0x000000090a057210 */ /* 0x002fc80007f3e0ff */
[----:B------:R-:W-:Y:S01]  /*15840*/  LEA.HI.X.SX32 R11, R10, R8, 0x1, P1 ;  /* 0x000000080a0b7211 */ /* 0x000fe200008f0eff */
[----:B------:R-:W-:Y:S01]  /*15850*/  STL [R1+0x328], R5 ;  /* 0x0003280501007387 */ /* 0x000fe20000100800 */
[----:B------:R-:W-:-:S03]  /*15860*/  @P0 IMAD.MOV.U32 R10, RZ, RZ, R5 ;  /* 0x000000ffff0a0224 */ /* 0x000fc600078e0005 */
[----:B------:R-:W-:Y:S04]  /*15870*/  STL [R1+0x324], R11 ;  /* 0x0003240b01007387 */ /* 0x000fe80000100800 */
[----:B--2---:R1:W-:Y:S04]  /*15880*/  STS.U8 [R7+UR10+0x1580], R86 ;  /* 0x0015805607007988 */ /* 0x0043e8000800000a */
[----:B------:R-:W0:Y:S04]  /*15890*/  LDL.LU R89, [R1+0x24] ;  /* 0x0000240001597983 */ /* 0x000e280000300800 */
[----:B------:R2:W3:Y:S04]  /*158a0*/  @P0 LDG.E.U8 R49, desc[UR24][R10.64] ;  /* 0x000000180a310981 */ /* 0x0004e8000c1e1100 */
[----:B-1----:R-:W4:Y:S04]  /*158b0*/  LDL.LU R86, [R1+0x358] ;  /* 0x0003580001567983 */ /* 0x002f280000300800 */
[----:B------:R-:W3:Y:S01]  /*158c0*/  LDL.LU R5, [R1+0x344] ;  /* 0x0003440001057983 */ /* 0x000ee20000300800 */
[----:B--2---:R-:W-:Y:S01]  /*158d0*/  IMAD R10, R83, UR4, RZ ;  /* 0x00000004530a7c24 */ /* 0x004fe2000f8e02ff */
[----:B------:R-:W1:Y:S02]  /*158e0*/  LDCU UR4, c[0x0][0x3b0] ;  /* 0x00007600ff0477ac */ /* 0x000e640008000800 */
[----:B------:R2:W-:Y:S02]  /*158f0*/  STS.U8 [R7+UR10+0x3980], R82 ;  /* 0x0039805207007988 */ /* 0x0005e4000800000a */
[----:B------:R-:W-:-:S02]  /*15900*/  IADD3 R11, P1, PT, R10, R9, RZ ;  /* 0x000000090a0b7210 */ /* 0x000fc40007f3e0ff */
[----:B------:R1:W-:Y:S02]  /*15910*/  STS.U8 [R7+UR10+0x1980], R85 ;  /* 0x0019805507007988 */ /* 0x0003e4000800000a */
[----:B--2---:R-:W-:Y:S02]  /*15920*/  LEA.HI.X.SX32 R82, R10, R8, 0x1, P1 ;  /* 0x000000080a527211 */ /* 0x004fe400008f0eff */
[----:B------:R2:W-:Y:S04]  /*15930*/  STL [R1+0x330], R11 ;  /* 0x0003300b01007387 */ /* 0x0005e80000100800 */
[----:B------:R2:W-:Y:S04]  /*15940*/  STL [R1+0x32c], R82 ;  /* 0x00032c5201007387 */ /* 0x0005e80000100800 */
[----:B-1----:R-:W3:Y:S01]  /*15950*/  LDL.LU R85, [R1+0x28] ;  /* 0x0000280001557983 */ /* 0x002ee20000300800 */
[----:B------:R-:W-:-:S02]  /*15960*/  @P0 IMAD.MOV.U32 R10, RZ, RZ, R11 ;  /* 0x000000ffff0a0224 */ /* 0x000fc400078e000b */
[----:B--2---:R-:W-:Y:S01]  /*15970*/  @P0 IMAD.MOV.U32 R11, RZ, RZ, R82 ;  /* 0x000000ffff0b0224 */ /* 0x004fe200078e0052 */
[----:B------:R-:W2:Y:S04]  /*15980*/  LDL.LU R83, [R1+0x370] ;  /* 0x0003700001537983 */ /* 0x000ea80000300800 */
[----:B------:R-:W2:Y:S04]  /*15990*/  LDL.LU R82, [R1+0x354] ;  /* 0x0003540001527983 */ /* 0x000ea80000300800 */
[----:B------:R1:W2:Y:S04]  /*159a0*/  @P0 LDG.E.U8 R48, desc[UR24][R10.64] ;  /* 0x000000180a300981 */ /* 0x0002a8000c1e1100 */
[----:B------:R1:W-:Y:S04]  /*159b0*/  STS.U8 [R7+UR10+0x3d80], R88 ;  /* 0x003d805807007988 */ /* 0x0003e8000800000a */
[----:B------:R-:W-:Y:S04]  /*159c0*/  STS.U8 [R7+UR10+0x1d80], R90 ;  /* 0x001d805a07007988 */ /* 0x000fe8000800000a */
[----:B-1----:R-:W2:Y:S01]  /*159d0*/  LDL.LU R88, [R1+0x2c] ;  /* 0x00002c0001587983 */ /* 0x002ea20000300800 */
[----:B------:R-:W-:Y:S01]  /*159e0*/  IMAD R10, R87, UR4, RZ ;  /* 0x00000004570a7c24 */ /* 0x000fe2000f8e02ff */
[----:B------:R-:W-:-:S02]  /*159f0*/  PRMT R47, RZ, 0x7610, R47 ;  /* 0x00007610ff2f7816 */ /* 0x000fc4000000002f */
[----:B------:R-:W2:Y:S01]  /*15a00*/  LDL.LU R87, [R1+0x364] ;  /* 0x0003640001577983 */ /* 0x000ea20000300800 */
[----:B------:R-:W1:Y:S03]  /*15a10*/  LDCU UR4, c[0x0][0x3b0] ;  /* 0x00007600ff0477ac */ /* 0x000e660008000800 */
[----:B------:R1:W-:Y:S04]  /*15a20*/  STS.U8 [R91+UR10+0x200], R81 ;  /* 0x000200515b007988 */ /* 0x0003e8000800000a */
[----:B-1----:R-:W2:Y:S01]  /*15a30*/  LDL.LU R81, [R1+0x350] ;  /* 0x0003500001517983 */ /* 0x002ea20000300800 */
[----:B------:R-:W-:-:S04]  /*15a40*/  IADD3 R11, P1, PT, R10, R9, RZ ;  /* 0x000000090a0b7210 */ /* 0x000fc80007f3e0ff */
[----:B------:R-:W-:Y:S01]  /*15a50*/  LEA.HI.X.SX32 R90, R10, R8, 0x1, P1 ;  /* 0x000000080a5a7211 */ /* 0x000fe200008f0eff */
[----:B------:R1:W-:Y:S01]  /*15a60*/  STL [R1+0x338], R11 ;  /* 0x0003380b01007387 */ /* 0x0003e20000100800 */
[----:B------:R-:W-:-:S03]  /*15a70*/  @P0 IMAD.MOV.U32 R10, RZ, RZ, R11 ;  /* 0x000000ffff0a0224 */ /* 0x000fc600078e000b */
[----:B------:R-:W-:Y:S01]  /*15a80*/  STL [R1+0x334], R90 ;  /* 0x0003345a01007387 */ /* 0x000fe20000100800 */
[----:B-1----:R-:W-:-:S05]  /*15a90*/  @P0 IMAD.MOV.U32 R11, RZ, RZ, R90 ;  /* 0x000000ffff0b0224 */ /* 0x002fca00078e005a */
[----:B------:R0:W2:Y:S01]  /*15aa0*/  @P0 LDG.E.U8 R47, desc[UR24][R10.64] ;  /* 0x000000180a2f0981 */ /* 0x0000a2000c1e1100 */
[----:B------:R-:W-:Y:S02]  /*15ab0*/  PRMT R46, RZ, 0x7610, R46 ;  /* 0x00007610ff2e7816 */ /* 0x000fe4000000002e */
[----:B------:R-:W-:Y:S01]  /*15ac0*/  PRMT R45, RZ, 0x7610, R45 ;  /* 0x00007610ff2d7816 */ /* 0x000fe2000000002d */
[----:B0-----:R-:W-:Y:S01]  /*15ad0*/  IMAD R10, R89, UR5, RZ ;  /* 0x00000005590a7c24 */ /* 0x001fe2000f8e02ff */
[----:B------:R-:W0:Y:S01]  /*15ae0*/  LDCU UR5, c[0x0][0x3b0] ;  /* 0x00007600ff0577ac */ /* 0x000e220008000800 */
[----:B------:R-:W2:Y:S04]  /*15af0*/  LDL.LU R89, [R1+0x30] ;  /* 0x0000300001597983 */ /* 0x000ea80000300800 */
[----:B----4-:R1:W-:Y:S04]  /*15b00*/  STS.U8 [R91+UR10+0x2200], R86 ;  /* 0x002200565b007988 */ /* 0x0103e8000800000a */
[----:B---3--:R3:W-:Y:S04]  /*15b10*/  STS.U8 [R91+UR10+0x600], R5 ;  /* 0x000600055b007988 */ /* 0x0087e8000800000a */
[----:B-1----:R-:W4:Y:S04]  /*15b20*/  LDL.LU R86, [R1+0x37c] ;  /* 0x00037c0001567983 */ /* 0x002f280000300800 */
[----:B---3--:R-:W3:Y:S01]  /*15b30*/  LDL.LU R5, [R1+0x360] ;  /* 0x0003600001057983 */ /* 0x008ee20000300800 */
[----:B------:R-:W-:-:S04]  /*15b40*/  IADD3 R11, P1, PT, R10, R9, RZ ;  /* 0x000000090a0b7210 */ /* 0x000fc80007f3e0ff */
[----:B------:R-:W-:Y:S01]  /*15b50*/  LEA.HI.X.SX32 R90, R10, R8, 0x1, P1 ;  /* 0x000000080a5a7211 */ /* 0x000fe200008f0eff */
[----:B------:R1:W-:Y:S01]  /*15b60*/  STL [R1+0x340], R11 ;  /* 0x0003400b01007387 */ /* 0x0003e20000100800 */
[----:B------:R-:W-:-:S03]  /*15b70*/  @P0 IMAD.MOV.U32 R10, RZ, RZ, R11 ;  /* 0x000000ffff0a0224 */ /* 0x000fc600078e000b */
[----:B------:R-:W-:Y:S01]  /*15b80*/  STL [R1+0x33c], R90 ;  /* 0x00033c5a01007387 */ /* 0x000fe20000100800 */
[----:B-1----:R-:W-:-:S05]  /*15b90*/  @P0 IMAD.MOV.U32 R11, RZ, RZ, R90 ;  /* 0x000000ffff0b0224 */ /* 0x002fca00078e005a */
[----:B------:R1:W3:Y:S02]  /*15ba0*/  @P0 LDG.E.U8 R46, desc[UR24][R10.64] ;  /* 0x000000180a2e0981 */ /* 0x0002e4000c1e1100 */
[----:B-1----:R-:W-:Y:S02]  /*15bb0*/  IMAD R10, R85, UR4, RZ ;  /* 0x00000004550a7c24 */ /* 0x002fe4000f8e02ff */
[----:B--2---:R1:W-:Y:S01]  /*15bc0*/  STS.U8 [R91+UR10+0x2600], R83 ;  /* 0x002600535b007988 */ /* 0x0043e2000800000a */
[----:B------:R-:W2:Y:S03]  /*15bd0*/  LDCU UR4, c[0x0][0x3b0] ;  /* 0x00007600ff0477ac */ /* 0x000ea60008000800 */
[----:B------:R-:W3:Y:S04]  /*15be0*/  LDL.LU R85, [R1+0x34] ;  /* 0x0000340001557983 */ /* 0x000ee80000300800 */
[----:B------:R0:W-:Y:S04]  /*15bf0*/  STS.U8 [R91+UR10+0xa00], R82 ;  /* 0x000a00525b007988 */ /* 0x0001e8000800000a */
[----:B-1----:R-:W3:Y:S01]  /*15c00*/  LDL.LU R83, [R1+0x374] ;  /* 0x0003740001537983 */ /* 0x002ee20000300800 */
[----:B------:R-:W-:-:S03]  /*15c10*/  IADD3 R11, P1, PT, R10, R9, RZ ;  /* 0x000000090a0b7210 */ /* 0x000fc60007f3e0ff */
[----:B0-----:R-:W3:Y:S01]  /*15c20*/  LDL.LU R82, [R1+0x35c] ;  /* 0x00035c0001527983 */ /* 0x001ee20000300800 */
[----:B------:R-:W-:Y:S01]  /*15c30*/  LEA.HI.X.SX32 R90, R10, R8, 0x1, P1 ;  /* 0x000000080a5a7211 */ /* 0x000fe200008f0eff */
[----:B------:R-:W-:Y:S02]  /*15c40*/  @P0 IMAD.MOV.U32 R10, RZ, RZ, R11 ;  /* 0x000000ffff0a0224 */ /* 0x000fe400078e000b */
[----:B------:R0:W-:Y:S04]  /*15c50*/  STL [R1+0x348], R11 ;  /* 0x0003480b01007387 */ /* 0x0001e80000100800 */
[----:B------:R-:W-:Y:S01]  /*15c60*/  STL [R1+0x344], R90 ;  /* 0x0003445a01007387 */ /* 0x000fe20000100800 */
[----:B0-----:R-:W-:-:S05]  /*15c70*/  @P0 IMAD.MOV.U32 R11, RZ, RZ, R90 ;  /* 0x000000ffff0b0224 */ /* 0x001fca00078e005a */
[----:B------:R0:W3:Y:S02]  /*15c80*/  @P0 LDG.E.U8 R45, desc[UR24][R10.64] ;  /* 0x000000180a2d0981 */ /* 0x0000e4000c1e1100 */
[----:B0-----:R-:W-:Y:S02]  /*15c90*/  IMAD R10, R88, UR5, RZ ;  /* 0x00000005580a7c24 */ /* 0x001fe4000f8e02ff */
[----:B------:R0:W-:Y:S01]  /*15ca0*/  STS.U8 [R91+UR10+0x2a00], R87 ;  /* 0x002a00575b007988 */ /* 0x0001e2000800000a */
[----:B------:R-:W-:Y:S01]  /*15cb0*/  PRMT R44, RZ, 0x7610, R44 ;  /* 0x00007610ff2c7816 */ /* 0x000fe2000000002c */
[----:B------:R-:W1:Y:S02]  /*15cc0*/  LDCU UR5, c[0x0][0x3b0] ;  /* 0x00007600ff0577ac */ /* 0x000e640008000800 */
[----:B------:R-:W3:Y:S04]  /*15cd0*/  LDL.LU R88, [R1+0x38] ;  /* 0x0000380001587983 */ /* 0x000ee80000300800 */
[----:B------:R1:W-:Y:S04]  /*15ce0*/  STS.U8 [R91+UR10+0xe00], R81 ;  /* 0x000e00515b007988 */ /* 0x0003e8000800000a */
[----:B0-----:R-:W3:Y:S04]  /*15cf0*/  LDL.LU R87, [R1+0x384] ;  /* 0x0003840001577983 */ /* 0x001ee80000300800 */
[----:B-1----:R-:W3:Y:S01]  /*15d00*/  LDL.LU R81, [R1+0x368] ;  /* 0x0003680001517983 */ /* 0x002ee20000300800 */
[----:B------:R-:W-:-:S04]  /*15d10*/  IADD3 R11, P1, PT, R10, R9, RZ ;  /* 0x000000090a0b7210 */ /* 0x000fc80007f3e0ff */
[----:B------:R-:W-:Y:S01]  /*15d20*/  LEA.HI.X.SX32 R90, R10, R8, 0x1, P1 ;  /* 0x000000080a5a7211 */ /* 0x000fe200008f0eff */
[----:B------:R0:W-:Y:S01]  /*15d30*/  STL [R1+0x350], R11 ;  /* 0x0003500b01007387 */ /* 0x0001e20000100800 */
[----:B------:R-:W-:-:S03]  /*15d40*/  @P0 IMAD.MOV.U32 R10, RZ, RZ, R11 ;  /* 0x000000ffff0a0224 */ /* 0x000fc600078e000b */
[----:B------:R-:W-:Y:S01]  /*15d50*/  STL [R1+0x34c], R90 ;  /* 0x00034c5a01007387 */ /* 0x000fe20000100800 */
[----:B0-----:R-:W-:-:S05]  /*15d60*/  @P0 IMAD.MOV.U32 R11, RZ, RZ, R90 ;  /* 0x000000ffff0b0224 */ /* 0x001fca00078e005a */
[----:B------:R2:W3:Y:S01]  /*15d70*/  @P0 LDG.E.U8 R44, desc[UR24][R10.64] ;  /* 0x000000180a2c0981 */ /* 0x0004e2000c1e1100 */
[----:B------:R-:W-:Y:S02]  /*15d80*/  PRMT R43, RZ, 0x7610, R43 ;  /* 0x00007610ff2b7816 */ /* 0x000fe4000000002b */
[----:B------:R-:W-:Y:S01]  /*15d90*/  PRMT R42, RZ, 0x7610, R42 ;  /* 0x00007610ff2a7816 */ /* 0x000fe2000000002a */
[----:B--2---:R-:W-:Y:S01]  /*15da0*/  IMAD R10, R89, UR4, RZ ;  /* 0x00000004590a7c24 */ /* 0x004fe2000f8e02ff */
[----:B------:R-:W0:Y:S01]  /*15db0*/  LDCU UR4, c[0x0][0x3b0] ;  /* 0x00007600ff0477ac */ /* 0x000e220008000800 */
[----:B------:R-:W2:Y:S03]  /*15dc0*/  LDL.LU R89, [R1+0x378] ;  /* 0x0003780001597983 */ /* 0x000ea60000300800 */
[C---:B------:R-:W-:Y:S01]  /*15dd0*/  IADD3 R11, P1, PT, R10.reuse, R9, RZ ;  /* 0x000000090a0b7210 */ /* 0x040fe20007f3e0ff */
[----:B----4-:R1:W-:Y:S04]  /*15de0*/  STS.U8 [R91+UR10+0x2e00], R86 ;  /* 0x002e00565b007988 */ /* 0x0103e8000800000a */
[----:B---3--:R3:W-:Y:S04]  /*15df0*/  STS.U8 [R91+UR10+0x1200], R5 ;  /* 0x001200055b007988 */ /* 0x0087e8000800000a */
[----:B-1----:R-:W4:Y:S04]  /*15e00*/  LDL.LU R86, [R1+0x36c] ;  /* 0x00036c0001567983 */ /* 0x002f280000300800 */
[----:B---3--:R-:W3:Y:S01]  /*15e10*/  LDL.LU R5, [R1+0x3c] ;  /* 0x00003c0001057983 */ /* 0x008ee20000300800 */
[----:B------:R-:W-:Y:S01]  /*15e20*/  LEA.HI.X.SX32 R90, R10, R8, 0x1, P1 ;  /* 0x000000080a5a7211 */ /* 0x000fe200008f0eff */
[----:B------:R-:W-:-:S02]  /*15e30*/  @P0 IMAD.MOV.U32 R10, RZ, RZ, R11 ;  /* 0x000000ffff0a0224 */ /* 0x000fc400078e000b */
[----:B------:R1:W-:Y:S02]  /*15e40*/  STL [R1+0x358], R11 ;  /* 0x0003580b01007387 */ /* 0x0003e40000100800 */
[----:B-1----:R-:W-:-:S05]  /*15e50*/  @P0 IMAD.MOV.U32 R11, RZ, RZ, R90 ;  /* 0x000000ffff0b0224 */ /* 0x002fca00078e005a */
[----:B------:R1:W4:Y:S02]  /*15e60*/  @P0 LDG.E.U8 R43, desc[UR24][R10.64] ;  /* 0x000000180a2b0981 */ /* 0x000324000c1e1100 */
[----:B-1----:R-:W-:Y:S02]  /*15e70*/  IMAD R10, R85, UR5, RZ ;  /* 0x00000005550a7c24 */ /* 0x002fe4000f8e02ff */
[----:B------:R1:W-:Y:S01]  /*15e80*/  STL [R1+0x354], R90 ;  /* 0x0003545a01007387 */ /* 0x0003e20000100800 */
[----:B------:R-:W3:Y:S02]  /*15e90*/  LDCU UR5, c[0x0][0x3b0] ;  /* 0x00007600ff0577ac */ /* 0x000ee40008000800 */
[C---:B------:R-:W-:Y:S01]  /*15ea0*/  IADD3 R11, P1, PT, R10.reuse, R9, RZ ;  /* 0x000000090a0b7210 */ /* 0x040fe20007f3e0ff */
[----:B------:R-:W-:Y:S04]  /*15eb0*/  STS.U8 [R91+UR10+0x3200], R83 ;  /* 0x003200535b007988 */ /* 0x000fe8000800000a */
[----:B------:R0:W-:Y:S04]  /*15ec0*/  STS.U8 [R91+UR10+0x1600], R82 ;  /* 0x001600525b007988 */ /* 0x0001e8000800000a */
[----:B-1----:R-:W4:Y:S01]  /*15ed0*/  LDL.LU R90, [R1+0x398] ;  /* 0x00039800015a7983 */ /* 0x002f220000300800 */
[----:B0-----:R-:W-:-:S03]  /*15ee0*/  LEA.HI.X.SX32 R82, R10, R8, 0x1, P1 ;  /* 0x000000080a527211 */ /* 0x001fc600008f0eff */
[----:B------:R0:W-:Y:S04]  /*15ef0*/  STL [R1+0x360], R11 ;  /* 0x0003600b01007387 */ /* 0x0001e80000100800 */
[----:B------:R1:W-:Y:S04]  /*15f00*/  STL [R1+0x35c], R82 ;  /* 0x00035c5201007387 */ /* 0x0003e80000100800 */
[----:B------:R-:W4:Y:S04]  /*15f10*/  LDL.LU R85, [R1+0x40] ;  /* 0x0000400001557983 */ /* 0x000f280000300800 */
[----:B------:R-:W4:Y:S01]  /*15f20*/  LDL.LU R83, [R1+0x38c] ;  /* 0x00038c0001537983 */ /* 0x000f220000300800 */
[----:B------:R-:W-:-:S02]  /*15f30*/  @P0 IMAD.MOV.U32 R10, RZ, RZ, R11 ;  /* 0x000000ffff0a0224 */ /* 0x000fc400078e000b */
[----:B0-----:R-:W-:Y:S02]  /*15f40*/  @P0 IMAD.MOV.U32 R11, RZ, RZ, R82 ;  /* 0x000000ffff0b0224 */ /* 0x001fe400078e0052 */
[----:B-1----:R-:W4:Y:S04]  /*15f50*/  LDL.LU R82, [R1+0x380] ;  /* 0x0003800001527983 */ /* 0x002f280000300800 */
[----:B------:R0:W4:Y:S02]  /*15f60*/  @P0 LDG.E.U8 R42, desc[UR24][R10.64] ;  /* 0x000000180a2a0981 */ /* 0x000124000c1e1100 */
[----:B0-----:R-:W-:Y:S02]  /*15f70*/  IMAD R10, R88, UR4, RZ ;  /* 0x00000004580a7c24 */ /* 0x001fe4000f8e02ff */
[----:B------:R-:W-:Y:S01]  /*15f80*/  STS.U8 [R91+UR10+0x3600], R87 ;  /* 0x003600575b007988 */ /* 0x000fe2000800000a */
[----:B------:R-:W-:Y:S01]  /*15f90*/  PRMT R41, RZ, 0x7610, R41 ;  /* 0x00007610ff297816 */ /* 0x000fe20000000029 */
[----:B------:R-:W0:Y:S01]  /*15fa0*/  LDCU UR4, c[0x0][0x3b0] ;  /* 0x00007600ff0477ac */ /* 0x000e220008000800 */
[C---:B------:R-:W-:Y:S01]  /*15fb0*/  IADD3 R11, P1, PT, R10.reuse, R9, RZ ;  /* 0x000000090a0b7210 */ /* 0x040fe20007f3e0ff */
[----:B------:R1:W-:Y:S04]  /*15fc0*/  STS.U8 [R91+UR10+0x1a00], R81 ;  /* 0x001a00515b007988 */ /* 0x0003e8000800000a */
[----:B------:R0:W-:Y:S01]  /*15fd0*/  STL [R1+0x368], R11 ;  /* 0x0003680b01007387 */ /* 0x0001e20000100800 */
[----:B-1----:R-:W-:-:S05]  /*15fe0*/  LEA.HI.X.SX32 R81, R10, R8, 0x1, P1 ;  /* 0x000000080a517211 */ /* 0x002fca00008f0eff */
[----:B------:R1:W-:Y:S04]  /*15ff0*/  STL [R1+0x364], R81 ;  /* 0x0003645101007387 */ /* 0x0003e80000100800 */
[----:B------:R-:W4:Y:S01]  /*16000*/  LDL.LU R88, [R1+0x44] ;  /* 0x0000440001587983 */ /* 0x000f220000300800 */
[----:B------:R-:W-:Y:S02]  /*16010*/  @P0 IMAD.MOV.U32 R10, RZ, RZ, R11 ;  /* 0x000000ffff0a0224 */ /* 0x000fe400078e000b */
[----:B0-----:R-:W-:Y:S01]  /*16020*/  @P0 IMAD.MOV.U32 R11, RZ, RZ, R81 ;  /* 0x000000ffff0b0224 */ /* 0x001fe200078e0051 */
[----:B------:R-:W4:Y:S04]  /*16030*/  LDL.LU R87, [R1+0x394] ;  /* 0x0003940001577983 */ /* 0x000f280000300800 */
[----:B-1----:R-:W4:Y:S04]  /*16040*/  LDL.LU R81, [R1+0x390] ;  /* 0x0003900001517983 */ /* 0x002f280000300800 */
[----:B------:R3:W4:Y:S01]  /*16050*/  @P0 LDG.E.U8 R41, desc[UR24][R10.64] ;  /* 0x000000180a290981 */ /* 0x000722000c1e1100 */
[----:B------:R-:W-:-:S02]  /*16060*/  PRMT R40, RZ, 0x7610, R40 ;  /* 0x00007610ff287816 */ /* 0x000fc40000000028 */
[----:B------:R-:W-:Y:S01]  /*16070*/  PRMT R39, RZ, 0x7610, R39 ;  /* 0x00007610ff277816 */ /* 0x000fe20000000027 */
[----:B--2---:R0:W-:Y:S01]  /*16080*/  STS.U8 [R91+UR10+0x3a00], R89 ;  /* 0x003a00595b007988 */ /* 0x0041e2000800000a */
[----:B---3--:R-:W-:-:S03]  /*16090*/  IMAD R10, R5, UR5, RZ ;  /* 0x00000005050a7c24 */ /* 0x008fc6000f8e02ff */
[----:B----4-:R1:W-:Y:S01]  /*160a0*/  STS.U8 [R91+UR10+0x1e00], R86 ;  /* 0x001e00565b007988 */ /* 0x0103e2000800000a */
[----:B------:R-:W2:Y:S01]  /*160b0*/  LDCU UR5, c[0x0][0x3b0] ;  /* 0x00007600ff0577ac */ /* 0x000ea20008000800 */
[----:B------:R-:W-:-:S04]  /*160c0*/  IADD3 R5, P1, PT, R10, R9, RZ ;  /* 0x000000090a057210 */ /* 0x000fc80007f3e0ff */
[----:B------:R-:W-:Y:S01]  /*160d0*/  LEA.HI.X.SX32 R11, R10, R8, 0x1, P1 ;  /* 0x000000080a0b7211 */ /* 0x000fe200008f0eff */
[----:B------:R3:W-:Y:S04]  /*160e0*/  STL [R1+0x370], R5 ;  /* 0x0003700501007387 */ /* 0x0007e80000100800 */
[----:B------:R-:W-:Y:S01]  /*160f0*/  STL [R1+0x36c], R11 ;  /* 0x00036c0b01007387 */ /* 0x000fe20000100800 */
[----:B------:R-:W-:-:S03]  /*16100*/  @P0 IMAD.MOV.U32 R10, RZ, RZ, R5 ;  /* 0x000000ffff0a0224 */ /* 0x000fc600078e0005 */
[----:B0-----:R-:W4:Y:S04]  /*16110*/  LDL.LU R89, [R1+0x48] ;  /* 0x0000480001597983 */ /* 0x001f280000300800 */
[----:B-1----:R-:W4:Y:S04]  /*16120*/  LDL.LU R86, [R1+0x3a8] ;  /* 0x0003a80001567983 */ /* 0x002f280000300800 */
[----:B---3--:R-:W3:Y:S04]  /*16130*/  LDL.LU R5, [R1+0x388] ;  /* 0x0003880001057983 */ /* 0x008ee80000300800 */
[----:B------:R0:W3:Y:S04]  /*16140*/  @P0 LDG.E.U8 R40, desc[UR24][R10.64] ;  /* 0x000000180a280981 */ /* 0x0000e8000c1e1100 */
[----:B------:R1:W-:Y:S02]  /*16150*/  STS.U8 [R91+UR10+0x3e00], R90 ;  /* 0x003e005a5b007988 */ /* 0x0003e4000800000a */
[----:B-1----:R-:W-:Y:S01]  /*16160*/  LOP3.LUT R90, R84, 0x50, RZ, 0x3c, !PT ;  /* 0x00000050545a7812 */ /* 0x002fe200078e3cff */
[----:B0-----:R-:W-:Y:S01]  /*16170*/  IMAD R10, R85, UR4, RZ ;  /* 0x00000004550a7c24 */ /* 0x001fe2000f8e02ff */
[----:B------:R-:W4:Y:S01]  /*16180*/  LDCU UR4, c[0x0][0x3b0] ;  /* 0x00007600ff0477ac */ /* 0x000f220008000800 */
[----:B------:R-:W3:Y:S04]  /*16190*/  LDL.LU R85, [R1+0x4c] ;  /* 0x00004c0001557983 */ /* 0x000ee80000300800 */
[----:B------:R0:W-:Y:S04]  /*161a0*/  STS.U8 [R90+UR10+0x280], R83 ;  /* 0x000280535a007988 */ /* 0x0001e8000800000a */
[----:B0-----:R-:W3:Y:S04]  /*161b0*/  LDL.LU R83, [R1+0x3a4] ;  /* 0x0003a40001537983 */ /* 0x001ee80000300800 */
[----:B------:R0:W-:Y:S01]  /*161c0*/  STS.U8 [R90+UR10+0x2280], R82 ;  /* 0x002280525a007988 */ /* 0x0001e2000800000a */
        /* <DEDUP_REMOVED lines=8> */
[----:B--2---:R-:W-:Y:S02]  /*16250*/  IMAD R10, R88, UR5, RZ ;  /* 0x00000005580a7c24 */ /* 0x004fe4000f8e02ff */
[----:B------:R0:W-:Y:S01]  /*16260*/  STS.U8 [R90+UR10+0x680], R87 ;  /* 0x000680575a007988 */ /* 0x0001e2000800000a */
[----:B------:R-:W-:Y:S01]  /*16270*/  PRMT R38, RZ, 0x7610, R38 ;  /* 0x00007610ff267816 */ /* 0x000fe20000000026 */
[----:B------:R-:W1:Y:S02]  /*16280*/  LDCU UR5, c[0x0][0x3b0] ;  /* 0x00007600ff0577ac */ /* 0x000e640008000800 */
[----:B------:R-:W2:Y:S04]  /*16290*/  LDL.LU R88, [R1+0x50] ;  /* 0x0000500001587983 */ /* 0x000ea80000300800 */
[----:B------:R1:W-:Y:S04]  /*162a0*/  STS.U8 [R90+UR10+0x2680], R81 ;  /* 0x002680515a007988 */ /* 0x0003e8000800000a */
[----:B0-----:R-:W2:Y:S04]  /*162b0*/  LDL.LU R87, [R1+0x3b8] ;  /* 0x0003b80001577983 */ /* 0x001ea80000300800 */
[----:B-1----:R-:W2:Y:S01]  /*162c0*/  LDL.LU R81, [R1+0x39c] ;  /* 0x00039c0001517983 */ /* 0x002ea20000300800 */
[----:B------:R-:W-:-:S04]  /*162d0*/  IADD3 R11, P1, PT, R10, R9, RZ ;  /* 0x000000090a0b7210 */ /* 0x000fc80007f3e0ff */
[----:B------:R-:W-:Y:S01]  /*162e0*/  LEA.HI.X.SX32 R91, R10, R8, 0x1, P1 ;  /* 0x000000080a5b7211 */ /* 0x000fe200008f0eff */
[----:B------:R0:W-:Y:S01]  /*162f0*/  STL [R1+0x380], R11 ;  /* 0x0003800b01007387 */ /* 0x0001e20000100800 */
[----:B------:R-:W-:-:S03]  /*16300*/  @P0 IMAD.MOV.U32 R10, RZ, RZ, R11 ;  /* 0x000000ffff0a0224 */ /* 0x000fc600078e000b */
[----:B------:R-:W-:Y:S01]  /*16310*/  STL [R1+0x37c], R91 ;  /* 0x00037c5b01007387 */ /* 0x000fe20000100800 */
[----:B0-----:R-:W-:-:S05]  /*16320*/  @P0 IMAD.MOV.U32 R11, RZ, RZ, R91 ;  /* 0x000000ffff0b0224 */ /* 0x001fca00078e005b */
[----:B------:R4:W2:Y:S01]  /*16330*/  @P0 LDG.E.U8 R38, desc[UR24][R10.64] ;  /* 0x000000180a260981 */ /* 0x0008a2000c1e1100 */
[----:B------:R-:W-:Y:S02]  /*16340*/  PRMT R37, RZ, 0x7610, R37 ;  /* 0x00007610ff257816 */ /* 0x000fe40000000025 */
[----:B------:R-:W-:Y:S01]  /*16350*/  PRMT R36, RZ, 0x7610, R36 ;  /* 0x00007610ff247816 */ /* 0x000fe20000000024 */
[----:B----4-:R-:W-:Y:S01]  /*16360*/  IMAD R10, R89, UR4, RZ ;  /* 0x00000004590a7c24 */ /* 0x010fe2000f8e02ff */
[----:B------:R-:W2:Y:S01]  /*16370*/  LDCU UR4, c[0x0][0x3b0] ;  /* 0x00007600ff0477ac */ /* 0x000ea20008000800 */
[----:B------:R-:W4:Y:S04]  /*16380*/  LDL.LU R89, [R1+0x54] ;  /* 0x0000540001597983 */ /* 0x000f280000300800 */
[----:B------:R0:W-:Y:S01]  /*16390*/  STS.U8 [R90+UR10+0xa80], R86 ;  /* 0x000a80565a007988 */ /* 0x0001e2000800000a */
[----:B------:R-:W-:-:S03]  /*163a0*/  IADD3 R11, P1, PT, R10, R9, RZ ;  /* 0x000000090a0b7210 */ /* 0x000fc60007f3e0ff */
[----:B---3--:R1:W-:Y:S04]  /*163b0*/  STS.U8 [R90+UR10+0x2a80], R5 ;  /* 0x002a80055a007988 */ /* 0x0083e8000800000a */
[----:B0-----:R-:W3:Y:S04]  /*163c0*/  LDL.LU R86, [R1+0x3b4] ;  /* 0x0003b40001567983 */ /* 0x001ee80000300800 */
[----:B-1----:R-:W3:Y:S01]  /*163d0*/  LDL.LU R5, [R1+0x3b0] ;  /* 0x0003b00001057983 */ /* 0x002ee20000300800 */
[----:B------:R-:W-:Y:S01]  /*163e0*/  LEA.HI.X.SX32 R91, R10, R8, 0x1, P1 ;  /* 0x000000080a5b7211 */ /* 0x000fe200008f0eff */
[----:B------:R-:W-:-:S02]  /*163f0*/  @P0 IMAD.MOV.U32 R10, RZ, RZ, R11 ;  /* 0x000000ffff0a0224 */ /* 0x000fc400078e000b */
[----:B------:R0:W-:Y:S04]  /*16400*/  STL [R1+0x388], R11 ;  /* 0x0003880b01007387 */ /* 0x0001e80000100800 */
[----:B------:R-:W-:Y:S01]  /*16410*/  STL [R1+0x384], R91 ;  /* 0x0003845b01007387 */ /* 0x000fe20000100800 */
[----:B0-----:R-:W-:-:S05]  /*16420*/  @P0 IMAD.MOV.U32 R11, RZ, RZ, R91 ;  /* 0x000000ffff0b0224 */ /* 0x001fca00078e005b */
[----:B------:R0:W3:Y:S02]  /*16430*/  @P0 LDG.E.U8 R37, desc[UR24][R10.64] ;  /* 0x000000180a250981 */ /* 0x0000e4000c1e1100 */
        /* <DEDUP_REMOVED lines=10> */
[----:B------:R0:W-:Y:S02]  /*164e0*/  STL [R1+0x390], R11 ;  /* 0x0003900b01007387 */ /* 0x0001e40000100800 */
[----:B0-----:R-:W-:-:S05]  /*164f0*/  @P0 IMAD.MOV.U32 R11, RZ, RZ, R91 ;  /* 0x000000ffff0b0224 */ /* 0x001fca00078e005b */
[----:B------:R2:W3:Y:S04]  /*16500*/  @P0 LDG.E.U8 R36, desc[UR24][R10.64] ;  /* 0x000000180a240981 */ /* 0x0004e8000c1e1100 */
[----:B------:R0:W-:Y:S01]  /*16510*/  STL [R1+0x38c], R91 ;  /* 0x00038c5b01007387 */ /* 0x0001e20000100800 */
[----:B--2---:R-:W-:Y:S01]  /*16520*/  IMAD R10, R88, UR4, RZ ;  /* 0x00000004580a7c24 */ /* 0x004fe2000f8e02ff */
[----:B------:R-:W-:Y:S01]  /*16530*/  PRMT R35, RZ, 0x7610, R35 ;  /* 0x00007610ff237816 */ /* 0x000fe20000000023 */
[----:B------:R-:W1:Y:S01]  /*16540*/  LDCU UR4, c[0x0][0x3b0] ;  /* 0x00007600ff0477ac */ /* 0x000e620008000800 */
[----:B------:R2:W-:Y:S02]  /*16550*/  STS.U8 [R90+UR10+0x1280], R87 ;  /* 0x001280575a007988 */ /* 0x0005e4000800000a */
[----:B------:R-:W-:-:S02]  /*16560*/  IADD3 R11, P1, PT, R10, R9, RZ ;  /* 0x000000090a0b7210 */ /* 0x000fc40007f3e0ff */
[----:B0-----:R-:W3:Y:S04]  /*16570*/  LDL.LU R91, [R1+0x3cc] ;  /* 0x0003cc00015b7983 */ /* 0x001ee80000300800 */
[----:B------:R-:W3:Y:S04]  /*16580*/  LDL.LU R88, [R1+0x3c8] ;  /* 0x0003c80001587983 */ /* 0x000ee80000300800 */
[----:B------:R0:W-:Y:S04]  /*16590*/  STS.U8 [R90+UR10+0x3280], R81 ;  /* 0x003280515a007988 */ /* 0x0001e8000800000a */
[----:B--2---:R-:W2:Y:S01]  /*165a0*/  LDL.LU R87, [R1+0x5c] ;  /* 0x00005c0001577983 */ /* 0x004ea20000300800 */
[----:B0-----:R-:W-:-:S03]  /*165b0*/  LEA.HI.X.SX32 R81, R10, R8, 0x1, P1 ;  /* 0x000000080a517211 */ /* 0x001fc600008f0eff */
[----:B------:R0:W-:Y:S01]  /*165c0*/  STL [R1+0x398], R11 ;  /* 0x0003980b01007387 */ /* 0x0001e20000100800 */
[----:B------:R-:W-:-:S03]  /*165d0*/  @P0 IMAD.MOV.U32 R10, RZ, RZ, R11 ;  /* 0x000000ffff0a0224 */ /* 0x000fc600078e000b */
[----:B------:R0:W-:Y:S02]  /*165e0*/  STL [R1+0x394], R81 ;  /* 0x0003945101007387 */ /* 0x0001e40000100800 */
[----:B0-----:R-:W-:Y:S02]  /*165f0*/  @P0 IMAD.MOV.U32 R11, RZ, RZ, R81 ;  /* 0x000000ffff0b0224 */ /* 0x001fe400078e0051 */
[----:B------:R-:W2:Y:S04]  /*16600*/  LDL.LU R81, [R1+0x3bc] ;  /* 0x0003bc0001517983 */ /* 0x000ea80000300800 */
[----:B------:R4:W2:Y:S01]  /*16610*/  @P0 LDG.E.U8 R35, desc[UR24][R10.64] ;  /* 0x000000180a230981 */ /* 0x0008a2000c1e1100 */
[----:B------:R-:W-:Y:S02]  /*16620*/  PRMT R34, RZ, 0x7610, R34 ;  /* 0x00007610ff227816 */ /* 0x000fe40000000022 */
[----:B------:R-:W-:Y:S01]  /*16630*/  PRMT R33, RZ, 0x7610, R33 ;  /* 0x00007610ff217816 */ /* 0x000fe20000000021 */
[----:B----4-:R-:W-:Y:S01]  /*16640*/  IMAD R10, R89, UR5, RZ ;  /* 0x00000005590a7c24 */ /* 0x010fe2000f8e02ff */
[----:B------:R-:W0:Y:S01]  /*16650*/  LDCU UR5, c[0x0][0x3b0] ;  /* 0x00007600ff0577ac */ /* 0x000e220008000800 */
[----:B---3--:R-:W-:Y:S04]  /*16660*/  STS.U8 [R90+UR10+0x1680], R86 ;  /* 0x001680565a007988 */ /* 0x008fe8000800000a */
[----:B------:R3:W-:Y:S02]  /*16670*/  STS.U8 [R90+UR10+0x3680], R5 ;  /* 0x003680055a007988 */ /* 0x0007e4000800000a */
[----:B---3--:R-:W-:-:S04]  /*16680*/  IADD3 R5, P1, PT, R10, R9, RZ ;  /* 0x000000090a057210 */ /* 0x008fc80007f3e0ff */
[----:B------:R-:W-:Y:S01]  /*16690*/  LEA.HI.X.SX32 R11, R10, R8, 0x1, P1 ;  /* 0x000000080a0b7211 */ /* 0x000fe200008f0eff */
[----:B------:R3:W-:Y:S01]  /*166a0*/  STL [R1+0x3a0], R5 ;  /* 0x0003a00501007387 */ /* 0x0007e20000100800 */
[----:B------:R-:W-:-:S03]  /*166b0*/  @P0 IMAD.MOV.U32 R10, RZ, RZ, R5 ;  /* 0x000000ffff0a0224 */ /* 0x000fc600078e0005 */
[----:B------:R4:W-:Y:S04]  /*166c0*/  STL [R1+0x39c], R11 ;  /* 0x00039c0b01007387 */ /* 0x0009e80000100800 */
[----:B------:R-:W0:Y:S04]  /*166d0*/  LDL.LU R89, [R1+0x60] ;  /* 0x0000600001597983 */ /* 0x000e280000300800 */
[----:B------:R-:W2:Y:S04]  /*166e0*/  LDL.LU R86, [R1+0x3d8] ;  /* 0x0003d80001567983 */ /* 0x000ea80000300800 */
[----:B---3--:R-:W3:Y:S04]  /*166f0*/  LDL.LU R5, [R1+0x3c4] ;  /* 0x0003c40001057983 */ /* 0x008ee80000300800 */
[----:B------:R1:W3:Y:S04]  /*16700*/  @P0 LDG.E.U8 R34, desc[UR24][R10.64] ;  /* 0x000000180a220981 */ /* 0x0002e8000c1e1100 */
[----:B------:R-:W-:Y:S01]  /*16710*/  STS.U8 [R90+UR10+0x1a80], R85 ;  /* 0x001a80555a007988 */ /* 0x000fe2000800000a */
[----:B-1----:R-:W-:Y:S01]  /*16720*/  IMAD R10, R83, UR4, RZ ;  /* 0x00000004530a7c24 */ /* 0x002fe2000f8e02ff */
[----:B------:R-:W2:Y:S04]  /*16730*/  LDCU UR4, c[0x0][0x3b0] ;  /* 0x00007600ff0477ac */ /* 0x000ea80008000800 */
[C---:B----4-:R-:W-:Y:S01]  /*16740*/  IADD3 R11, P1, PT, R10.reuse, R9, RZ ;  /* 0x000000090a0b7210 */ /* 0x050fe20007f3e0ff */
[----:B------:R1:W-:Y:S04]  /*16750*/  STS.U8 [R90+UR10+0x3a80], R82 ;  /* 0x003a80525a007988 */ /* 0x0003e8000800000a */
[----:B------:R4:W-:Y:S01]  /*16760*/  STL [R1+0x3a8], R11 ;  /* 0x0003a80b01007387 */ /* 0x0009e20000100800 */
[----:B-1----:R-:W-:-:S05]  /*16770*/  LEA.HI.X.SX32 R82, R10, R8, 0x1, P1 ;  /* 0x000000080a527211 */ /* 0x002fca00008f0eff */
[----:B------:R1:W-:Y:S04]  /*16780*/  STL [R1+0x3a4], R82 ;  /* 0x0003a45201007387 */ /* 0x0003e80000100800 */
[----:B------:R-:W3:Y:S01]  /*16790*/  LDL.LU R85, [R1+0x64] ;  /* 0x0000640001557983 */ /* 0x000ee20000300800 */
[----:B------:R-:W-:Y:S02]  /*167a0*/  @P0 IMAD.MOV.U32 R10, RZ, RZ, R11 ;  /* 0x000000ffff0a0224 */ /* 0x000fe400078e000b */
[----:B----4-:R-:W-:Y:S01]  /*167b0*/  @P0 IMAD.MOV.U32 R11, RZ, RZ, R82 ;  /* 0x000000ffff0b0224 */ /* 0x010fe200078e0052 */
[----:B------:R-:W4:Y:S04]  /*167c0*/  LDL.LU R83, [R1+0x3f0] ;  /* 0x0003f00001537983 */ /* 0x000f280000300800 */
[----:B-1----:R-:W4:Y:S04]  /*167d0*/  LDL.LU R82, [R1+0x3d4] ;  /* 0x0003d40001527983 */ /* 0x002f280000300800 */
[----:B------:R2:W4:Y:S04]  /*167e0*/  @P0 LDG.E.U8 R33, desc[UR24][R10.64] ;  /* 0x000000180a210981 */ /* 0x000528000c1e1100 */
[----:B------:R1:W-:Y:S04]  /*167f0*/  STS.U8 [R90+UR10+0x1e80], R91 ;  /* 0x001e805b5a007988 */ /* 0x0003e8000800000a */
[----:B------:R2:W-:Y:S01]  /*16800*/  STS.U8 [R90+UR10+0x3e80], R88 ;  /* 0x003e80585a007988 */ /* 0x0005e2000800000a */
[----:B-1----:R-:W-:-:S03]  /*16810*/  LOP3.LUT R91, R84, 0x60, RZ, 0x3c, !PT ;  /* 0x00000060545b7812 */ /* 0x002fc600078e3cff */
[----:B--2---:R-:W2:Y:S01]  /*16820*/  LDL.LU R88, [R1+0x68] ;  /* 0x0000680001587983 */ /* 0x004ea20000300800 */
[----:B------:R-:W-:Y:S01]  /*16830*/  IMAD R10, R87, UR4, RZ ;  /* 0x00000004570a7c24 */ /* 0x000fe2000f8e02ff */
[----:B------:R-:W-:Y:S01]  /*16840*/  PRMT R32, RZ, 0x7610, R32 ;  /* 0x00007610ff207816 */ /* 0x000fe20000000020 */
[----:B------:R-:W1:Y:S01]  /*16850*/  LDCU UR4, c[0x0][0x3b0] ;  /* 0x00007600ff0477ac */ /* 0x000e620008000800 */
[----:B------:R-:W2:Y:S04]  /*16860*/  LDL.LU R87, [R1+0x3e4] ;  /* 0x0003e40001577983 */ /* 0x000ea80000300800 */
        /* <DEDUP_REMOVED lines=12> */
[----:B------:R-:W2:Y:S01]  /*16930*/  LDCU UR5, c[0x0][0x3b0] ;  /* 0x00007600ff0577ac */ /* 0x000ea20008000800 */
[----:B------:R-:W2:Y:S04]  /*16940*/  LDL.LU R89, [R1+0x6c] ;  /* 0x00006c0001597983 */ /* 0x000ea80000300800 */
[----:B------:R0:W-:Y:S04]  /*16950*/  STS.U8 [R91+UR10+0x2300], R86 ;  /* 0x002300565b007988 */ /* 0x0001e8000800000a */
[----:B---3--:R1:W-:Y:S01]  /*16960*/  STS.U8 [R91+UR10+0x700], R5 ;  /* 0x000700055b007988 */ /* 0x0083e2000800000a */
[----:B------:R-:W-:-:S03]  /*16970*/  IADD3 R11, P1, PT, R10, R9, RZ ;  /* 0x000000090a0b7210 */ /* 0x000fc60007f3e0ff */
[----:B0-----:R-:W3:Y:S04]  /*16980*/  LDL.LU R86, [R1+0x400] ;  /* 0x0004000001567983 */ /* 0x001ee80000300800 */
[----:B-1----:R-:W3:Y:S01]  /*16990*/  LDL.LU R5, [R1+0x3e0] ;  /* 0x0003e00001057983 */ /* 0x002ee20000300800 */
[----:B------:R-:W-:Y:S01]  /*169a0*/  LEA.HI.X.SX32 R90, R10, R8, 0x1, P1 ;  /* 0x000000080a5a7211 */ /* 0x000fe200008f0eff */
[----:B------:R-:W-:Y:S02]  /*169b0*/  @P0 IMAD.MOV.U32 R10, RZ, RZ, R11 ;  /* 0x000000ffff0a0224 */ /* 0x000fe400078e000b */
[----:B------:R0:W-:Y:S04]  /*169c0*/  STL [R1+0x3b8], R11 ;  /* 0x0003b80b01007387 */ /* 0x0001e80000100800 */
[----:B------:R1:W-:Y:S01]  /*169d0*/  STL [R1+0x3b4], R90 ;  /* 0x0003b45a01007387 */ /* 0x0003e20000100800 */
[----:B0-----:R-:W-:-:S05]  /*169e0*/  @P0 IMAD.MOV.U32 R11, RZ, RZ, R90 ;  /* 0x000000ffff0b0224 */ /* 0x001fca00078e005a */
[----:B------:R0:W3:Y:S02]  /*169f0*/  @P0 LDG.E.U8 R31, desc[UR24][R10.64] ;  /* 0x000000180a1f0981 */ /* 0x0000e4000c1e1100 */
[----:B0-----:R-:W-:Y:S01]  /*16a00*/  IMAD R10, R85, UR4, RZ ;  /* 0x00000004550a7c24 */ /* 0x001fe2000f8e02ff */
[----:B------:R-:W0:Y:S01]  /*16a10*/  LDCU UR4, c[0x0][0x3b0] ;  /* 0x00007600ff0477ac */ /* 0x000e220008000800 */
[----:B------:R-:W3:Y:S03]  /*16a20*/  LDL.LU R85, [R1+0x70] ;  /* 0x0000700001557983 */ /* 0x000ee60000300800 */
[C---:B------:R-:W-:Y:S01]  /*16a30*/  IADD3 R11, P1, PT, R10.reuse, R9, RZ ;  /* 0x000000090a0b7210 */ /* 0x040fe20007f3e0ff */
[----:B----4-:R4:W-:Y:S03]  /*16a40*/  STS.U8 [R91+UR10+0x2700], R83 ;  /* 0x002700535b007988 */ /* 0x0109e6000800000a */
[----:B-1----:R-:W-:Y:S01]  /*16a50*/  LEA.HI.X.SX32 R90, R10, R8, 0x1, P1 ;  /* 0x000000080a5a7211 */ /* 0x002fe200008f0eff */
[----:B------:R1:W-:Y:S01]  /*16a60*/  STS.U8 [R91+UR10+0xb00], R82 ;  /* 0x000b00525b007988 */ /* 0x0003e2000800000a */
[----:B------:R-:W-:-:S03]  /*16a70*/  @P0 IMAD.MOV.U32 R10, RZ, RZ, R11 ;  /* 0x000000ffff0a0224 */ /* 0x000fc600078e000b */
[----:B----4-:R-:W4:Y:S04]  /*16a80*/  LDL.LU R83, [R1+0x3f8] ;  /* 0x0003f80001537983 */ /* 0x010f280000300800 */
[----:B-1----:R-:W4:Y:S04]  /*16a90*/  LDL.LU R82, [R1+0x3dc] ;  /* 0x0003dc0001527983 */ /* 0x002f280000300800 */
[----:B------:R1:W-:Y:S04]  /*16aa0*/  STL [R1+0x3c0], R11 ;  /* 0x0003c00b01007387 */ /* 0x0003e80000100800 */
[----:B------:R-:W-:Y:S01]  /*16ab0*/  STL [R1+0x3bc], R90 ;  /* 0x0003bc5a01007387 */ /* 0x000fe20000100800 */
[----:B-1----:R-:W-:-:S05]  /*16ac0*/  @P0 IMAD.MOV.U32 R11, RZ, RZ, R90 ;  /* 0x000000ffff0b0224 */ /* 0x002fca00078e005a */
[----:B------:R2:W4:Y:S02]  /*16ad0*/  @P0 LDG.E.U8 R30, desc[UR24][R10.64] ;  /* 0x000000180a1e0981 */ /* 0x000524000c1e1100 */
[----:B--2---:R-:W-:Y:S02]  /*16ae0*/  IMAD R10, R88, UR5, RZ ;  /* 0x00000005580a7c24 */ /* 0x004fe4000f8e02ff */
[----:B------:R1:W-:Y:S01]  /*16af0*/  STS.U8 [R91+UR10+0x2b00], R87 ;  /* 0x002b00575b007988 */ /* 0x0003e2000800000a */
[----:B------:R-:W-:Y:S01]  /*16b00*/  PRMT R29, RZ, 0x7610, R29 ;  /* 0x00007610ff1d7816 */ /* 0x000fe2000000001d */
[----:B------:R-:W2:Y:S02]  /*16b10*/  LDCU UR5, c[0x0][0x3b0] ;  /* 0x00007600ff0577ac */ /* 0x000ea40008000800 */
[----:B------:R-:W4:Y:S04]  /*16b20*/  LDL.LU R88, [R1+0x74] ;  /* 0x0000740001587983 */ /* 0x000f280000300800 */
[----:B------:R0:W-:Y:S04]  /*16b30*/  STS.U8 [R91+UR10+0xf00], R81 ;  /* 0x000f00515b007988 */ /* 0x0001e8000800000a */
[----:B-1----:R-:W4:Y:S04]  /*16b40*/  LDL.LU R87, [R1+0x418] ;  /* 0x0004180001577983 */ /* 0x002f280000300800 */
[----:B0-----:R-:W4:Y:S01]  /*16b50*/  LDL.LU R81, [R1+0x3ec] ;  /* 0x0003ec0001517983 */ /* 0x001f220000300800 */
[----:B------:R-:W-:-:S04]  /*16b60*/  IADD3 R11, P1, PT, R10, R9, RZ ;  /* 0x000000090a0b7210 */ /* 0x000fc80007f3e0ff */
[----:B------:R-:W-:Y:S01]  /*16b70*/  LEA.HI.X.SX32 R90, R10, R8, 0x1, P1 ;  /* 0x000000080a5a7211 */ /* 0x000fe200008f0eff */
[----:B------:R0:W-:Y:S01]  /*16b80*/  STL [R1+0x3c8], R11 ;  /* 0x0003c80b01007387 */ /* 0x0001e20000100800 */
[----:B------:R-:W-:-:S03]  /*16b90*/  @P0 IMAD.MOV.U32 R10, RZ, RZ, R11 ;  /* 0x000000ffff0a0224 */ /* 0x000fc600078e000b */
[----:B------:R1:W-:Y:S01]  /*16ba0*/  STL [R1+0x3c4], R90 ;  /* 0x0003c45a01007387 */ /* 0x0003e20000100800 */
[----:B0-----:R-:W-:-:S03]  /*16bb0*/  @P0 IMAD.MOV.U32 R11, RZ, RZ, R90 ;  /* 0x000000ffff0b0224 */ /* 0x001fc600078e005a */
[----:B-1----:R-:W4:Y:S04]  /*16bc0*/  LDL.LU R90, [R1+0x3fc] ;  /* 0x0003fc00015a7983 */ /* 0x002f280000300800 */
[----:B------:R0:W4:Y:S01]  /*16bd0*/  @P0 LDG.E.U8 R29, desc[UR24][R10.64] ;  /* 0x000000180a1d0981 */ /* 0x000122000c1e1100 */
[----:B------:R-:W-:Y:S02]  /*16be0*/  PRMT R28, RZ, 0x7610, R28 ;  /* 0x00007610ff1c7816 */ /* 0x000fe4000000001c */
[----:B------:R-:W-:Y:S01]  /*16bf0*/  PRMT R27, RZ, 0x7610, R27 ;  /* 0x00007610ff1b7816 */ /* 0x000fe2000000001b */
[----:B0-----:R-:W-:Y:S01]  /*16c00*/  IMAD R10, R89, UR4, RZ ;  /* 0x00000004590a7c24 */ /* 0x001fe2000f8e02ff */
[----:B------:R-:W0:Y:S04]  /*16c10*/  LDCU UR4, c[0x0][0x3b0] ;  /* 0x00007600ff0477ac */ /* 0x000e280008000800 */
[C---:B------:R-:W-:Y:S01]  /*16c20*/  IADD3 R11, P1, PT, R10.reuse, R9, RZ ;  /* 0x000000090a0b7210 */ /* 0x040fe20007f3e0ff */
[----:B---3--:R1:W-:Y:S04]  /*16c30*/  STS.U8 [R91+UR10+0x2f00], R86 ;  /* 0x002f00565b007988 */ /* 0x0083e8000800000a */
[----:B------:R3:W-:Y:S04]  /*16c40*/  STS.U8 [R91+UR10+0x1300], R5 ;  /* 0x001300055b007988 */ /* 0x0007e8000800000a */
[----:B-1----:R-:W4:Y:S04]  /*16c50*/  LDL.LU R86, [R1+0x3e8] ;  /* 0x0003e80001567983 */ /* 0x002f280000300800 */
[----:B---3--:R-:W3:Y:S01]  /*16c60*/  LDL.LU R5, [R1+0x78] ;  /* 0x0000780001057983 */ /* 0x008ee20000300800 */
[----:B------:R-:W-:Y:S01]  /*16c70*/  LEA.HI.X.SX32 R89, R10, R8, 0x1, P1 ;  /* 0x000000080a597211 */ /* 0x000fe200008f0eff */
[----:B------:R-:W-:-:S02]  /*16c80*/  @P0 IMAD.MOV.U32 R10, RZ, RZ, R11 ;  /* 0x000000ffff0a0224 */ /* 0x000fc400078e000b */
[----:B------:R1:W-:Y:S02]  /*16c90*/  STL [R1+0x3d0], R11 ;  /* 0x0003d00b01007387 */ /* 0x0003e40000100800 */
[----:B-1----:R-:W-:-:S05]  /*16ca0*/  @P0 IMAD.MOV.U32 R11, RZ, RZ, R89 ;  /* 0x000000ffff0b0224 */ /* 0x002fca00078e0059 */
[----:B------:R2:W3:Y:S02]  /*16cb0*/  @P0 LDG.E.U8 R28, desc[UR24][R10.64] ;  /* 0x000000180a1c0981 */ /* 0x0004e4000c1e1100 */
[----:B--2---:R-:W-:Y:S02]  /*16cc0*/  IMAD R10, R85, UR5, RZ ;  /* 0x00000005550a7c24 */ /* 0x004fe4000f8e02ff */
[----:B------:R-:W-:Y:S01]  /*16cd0*/  STL [R1+0x3cc], R89 ;  /* 0x0003cc5901007387 */ /* 0x000fe20000100800 */
[----:B------:R-:W3:Y:S02]  /*16ce0*/  LDCU UR5, c[0x0][0x3b0] ;  /* 0x00007600ff0577ac */ /* 0x000ee40008000800 */
[C---:B------:R-:W-:Y:S01]  /*16cf0*/  IADD3 R11, P1, PT, R10.reuse, R9, RZ ;  /* 0x000000090a0b7210 */ /* 0x040fe20007f3e0ff */
[----:B------:R-:W2:Y:S04]  /*16d00*/  LDL.LU R85, [R1+0x428] ;  /* 0x0004280001557983 */ /* 0x000ea80000300800 */
[----:B----4-:R-:W-:Y:S04]  /*16d10*/  STS.U8 [R91+UR10+0x3300], R83 ;  /* 0x003300535b007988 */ /* 0x010fe8000800000a */
[----:B------:R1:W-:Y:S04]  /*16d20*/  STS.U8 [R91+UR10+0x1700], R82 ;  /* 0x001700525b007988 */ /* 0x0003e8000800000a */
[----:B------:R4:W-:Y:S01]  /*16d30*/  STL [R1+0x3d8], R11 ;  /* 0x0003d80b01007387 */ /* 0x0009e20000100800 */
[----:B-1----:R-:W-:Y:S01]  /*16d40*/  LEA.HI.X.SX32 R82, R10, R8, 0x1, P1 ;  /* 0x000000080a527211 */ /* 0x002fe200008f0eff */
[----:B------:R-:W-:-:S04]  /*16d50*/  @P0 IMAD.MOV.U32 R10, RZ, RZ, R11 ;  /* 0x000000ffff0a0224 */ /* 0x000fc800078e000b */
[----:B------:R1:W-:Y:S01]  /*16d60*/  STL [R1+0x3d4], R82 ;  /* 0x0003d45201007387 */ /* 0x0003e20000100800 */
[----:B----4-:R-:W-:-:S03]  /*16d70*/  @P0 IMAD.MOV.U32 R11, RZ, RZ, R82 ;  /* 0x000000ffff0b0224 */ /* 0x010fc600078e0052 */
[----:B------:R-:W4:Y:S04]  /*16d80*/  LDL.LU R89, [R1+0x7c] ;  /* 0x00007c0001597983 */ /* 0x000f280000300800 */
[----:B------:R-:W4:Y:S04]  /*16d90*/  LDL.LU R83, [R1+0x414] ;  /* 0x0004140001537983 */ /* 0x000f280000300800 */
[----:B-1----:R-:W4:Y:S04]  /*16da0*/  LDL.LU R82, [R1+0x3f4] ;  /* 0x0003f40001527983 */ /* 0x002f280000300800 */
[----:B------:R0:W4:Y:S02]  /*16db0*/  @P0 LDG.E.U8 R27, desc[UR24][R10.64] ;  /* 0x000000180a1b0981 */ /* 0x000124000c1e1100 */
[----:B0-----:R-:W-:Y:S01]  /*16dc0*/  IMAD R10, R88, UR4, RZ ;  /* 0x00000004580a7c24 */ /* 0x001fe2000f8e02ff */
[----:B------:R-:W-:Y:S01]  /*16dd0*/  PRMT R26, RZ, 0x7610, R26 ;  /* 0x00007610ff1a7816 */ /* 0x000fe2000000001a */
[----:B------:R-:W4:Y:S01]  /*16de0*/  LDCU UR4, c[0x0][0x3b0] ;  /* 0x00007600ff0477ac */ /* 0x000f220008000800 */
[----:B------:R-:W-:Y:S02]  /*16df0*/  STS.U8 [R91+UR10+0x3700], R87 ;  /* 0x003700575b007988 */ /* 0x000fe4000800000a */
[----:B------:R-:W-:-:S02]  /*16e00*/  IADD3 R11, P1, PT, R10, R9, RZ ;  /* 0x000000090a0b7210 */ /* 0x000fc40007f3e0ff */
[----:B------:R0:W-:Y:S04]  /*16e10*/  STS.U8 [R91+UR10+0x1b00], R81 ;  /* 0x001b00515b007988 */ /* 0x0001e8000800000a */
[----:B------:R1:W-:Y:S01]  /*16e20*/  STL [R1+0x3e0], R11 ;  /* 0x0003e00b01007387 */ /* 0x0003e20000100800 */
[----:B0-----:R-:W-:Y:S01]  /*16e30*/  LEA.HI.X.SX32 R81, R10, R8, 0x1, P1 ;  /* 0x000000080a517211 */ /* 0x001fe200008f0eff */
[----:B------:R-:W-:-:S04]  /*16e40*/  @P0 IMAD.MOV.U32 R10, RZ, RZ, R11 ;  /* 0x000000ffff0a0224 */ /* 0x000fc800078e000b */
[----:B------:R0:W-:Y:S01]  /*16e50*/  STL [R1+0x3dc], R81 ;  /* 0x0003dc5101007387 */ /* 0x0001e20000100800 */
[----:B-1----:R-:W-:-:S03]  /*16e60*/  @P0 IMAD.MOV.U32 R11, RZ, RZ, R81 ;  /* 0x000000ffff0b0224 */ /* 0x002fc600078e0051 */
[----:B------:R-:W4:Y:S04]  /*16e70*/  LDL.LU R88, [R1+0x80] ;  /* 0x0000800001587983 */ /* 0x000f280000300800 */
[----:B------:R-:W4:Y:S04]  /*16e80*/  LDL.LU R87, [R1+0x410] ;  /* 0x0004100001577983 */ /* 0x000f280000300800 */
[----:B0-----:R-:W4:Y:S04]  /*16e90*/  LDL.LU R81, [R1+0x408] ;  /* 0x0004080001517983 */ /* 0x001f280000300800 */
[----:B------:R3:W4:Y:S04]  /*16ea0*/  @P0 LDG.E.U8 R26, desc[UR24][R10.64] ;  /* 0x000000180a1a0981 */ /* 0x000728000c1e1100 */
[----:B------:R0:W-:Y:S01]  /*16eb0*/  STS.U8 [R91+UR10+0x3b00], R90 ;  /* 0x003b005a5b007988 */ /* 0x0001e2000800000a */
[----:B------:R-:W-:-:S02]  /*16ec0*/  PRMT R25, RZ, 0x7610, R25 ;  /* 0x00007610ff197816 */ /* 0x000fc40000000019 */
[----:B------:R-:W-:Y:S01]  /*16ed0*/  PRMT R24, RZ, 0x7610, R24 ;  /* 0x00007610ff187816 */ /* 0x000fe20000000018 */
[----:B---3--:R-:W-:Y:S01]  /*16ee0*/  IMAD R10, R5, UR5, RZ ;  /* 0x00000005050a7c24 */ /* 0x008fe2000f8e02ff */
[----:B------:R1:W-:Y:S01]  /*16ef0*/  STS.U8 [R91+UR10+0x1f00], R86 ;  /* 0x001f00565b007988 */ /* 0x0003e2000800000a */
[----:B------:R-:W3:Y:S03]  /*16f00*/  LDCU UR5, c[0x0][0x3b0] ;  /* 0x00007600ff0577ac */ /* 0x000ee60008000800 */
[----:B------:R-:W-:-:S04]  /*16f10*/  IADD3 R5, P1, PT, R10, R9, RZ ;  /* 0x000000090a057210 */ /* 0x000fc80007f3e0ff */
[----:B------:R-:W-:Y:S01]  /*16f20*/  LEA.HI.X.SX32 R11, R10, R8, 0x1, P1 ;  /* 0x000000080a0b7211 */ /* 0x000fe200008f0eff */
[----:B------:R1:W-:Y:S01]  /*16f30*/  STL [R1+0x3e8], R5 ;  /* 0x0003e80501007387 */ /* 0x0003e20000100800 */
[----:B------:R-:W-:-:S03]  /*16f40*/  @P0 IMAD.MOV.U32 R10, RZ, RZ, R5 ;  /* 0x000000ffff0a0224 */ /* 0x000fc600078e0005 */
[----:B------:R-:W-:Y:S04]  /*16f50*/  STL [R1+0x3e4], R11 ;  /* 0x0003e40b01007387 */ /* 0x000fe80000100800 */
[----:B0-----:R-:W4:Y:S04]  /*16f60*/  LDL.LU R90, [R1+0x88] ;  /* 0x00008800015a7983 */ /* 0x001f280000300800 */
[----:B-1----:R-:W4:Y:S04]  /*16f70*/  LDL.LU R86, [R1+0x424] ;  /* 0x0004240001567983 */ /* 0x002f280000300800 */
[----:B------:R-:W4:Y:S04]  /*16f80*/  LDL.LU R5, [R1+0x420] ;  /* 0x0004200001057983 */ /* 0x000f280000300800 */
[----:B------:R4:W4:Y:S04]  /*16f90*/  @P0 LDG.E.U8 R25, desc[UR24][R10.64] ;  /* 0x000000180a190981 */ /* 0x000928000c1e1100 */
[----:B--2---:R0:W-:Y:S02]  /*16fa0*/  STS.U8 [R91+UR10+0x3f00], R85 ;  /* 0x003f00555b007988 */ /* 0x0041e4000800000a */
[----:B0-----:R-:W-:Y:S01]  /*16fb0*/  LOP3.LUT R85, R84, 0x70, RZ, 0x3c, !PT ;  /* 0x0000007054557812 */ /* 0x001fe200078e3cff */
[----:B----4-:R-:W-:Y:S01]  /*16fc0*/  IMAD R10, R89, UR4, RZ ;  /* 0x00000004590a7c24 */ /* 0x010fe2000f8e02ff */
[----:B------:R-:W0:Y:S01]  /*16fd0*/  LDCU UR4, c[0x0][0x3b0] ;  /* 0x00007600ff0477ac */ /* 0x000e220008000800 */
[----:B------:R-:W2:Y:S04]  /*16fe0*/  LDL.LU R89, [R1+0x8c] ;  /* 0x00008c0001597983 */ /* 0x000ea80000300800 */
[----:B------:R1:W-:Y:S01]  /*16ff0*/  STS.U8 [R85+UR10+0x380], R83 ;  /* 0x0003805355007988 */ /* 0x0003e2000800000a */
[----:B------:R-:W-:-:S03]  /*17000*/  IADD3 R11, P1, PT, R10, R9, RZ ;  /* 0x000000090a0b7210 */ /* 0x000fc60007f3e0ff */
[----:B------:R4:W-:Y:S04]  /*17010*/  STS.U8 [R85+UR10+0x2380], R82 ;  /* 0x0023805255007988 */ /* 0x0009e8000800000a */
[----:B-1----:R-:W2:Y:S04]  /*17020*/  LDL.LU R83, [R1+0x41c] ;  /* 0x00041c0001537983 */ /* 0x002ea80000300800 */
[----:B----4-:R-:W4:Y:S01]  /*17030*/  LDL.LU R82, [R1+0x404] ;  /* 0x0004040001527983 */ /* 0x010f220000300800 */
[----:B------:R-:W-:Y:S01]  /*17040*/  LEA.HI.X.SX32 R91, R10, R8, 0x1, P1 ;  /* 0x000000080a5b7211 */ /* 0x000fe200008f0eff */
[----:B------:R-:W-:-:S02]  /*17050*/  @P0 IMAD.MOV.U32 R10, RZ, RZ, R11 ;  /* 0x000000ffff0a0224 */ /* 0x000fc400078e000b */
[----:B------:R1:W-:Y:S04]  /*17060*/  STL [R1+0x3f0], R11 ;  /* 0x0003f00b01007387 */ /* 0x0003e80000100800 */
[----:B------:R-:W-:Y:S01]  /*17070*/  STL [R1+0x3ec], R91 ;  /* 0x0003ec5b01007387 */ /* 0x000fe20000100800 */
[----:B-1----:R-:W-:-:S05]  /*17080*/  @P0 IMAD.MOV.U32 R11, RZ, RZ, R91 ;  /* 0x000000ffff0b0224 */ /* 0x002fca00078e005b */
[----:B------:R3:W4:Y:S02]  /*17090*/  @P0 LDG.E.U8 R24, desc[UR24][R10.64] ;  /* 0x000000180a180981 */ /* 0x000724000c1e1100 */
[----:B---3--:R-:W-:Y:S01]  /*170a0*/  IMAD R10, R88, UR5, RZ ;  /* 0x00000005580a7c24 */ /* 0x008fe2000f8e02ff */
[----:B------:R-:W-:Y:S01]  /*170b0*/  PRMT R23, RZ, 0x7610, R23 ;  /* 0x00007610ff177816 */ /* 0x000fe20000000017 */
[----:B------:R-:W3:Y:S01]  /*170c0*/  LDL.LU R88, [R1+0x94] ;  /* 0x0000940001587983 */ /* 0x000ee20000300800 */
[----:B------:R-:W2:Y:S03]  /*170d0*/  LDCU UR5, c[0x0][0x3b0] ;  /* 0x00007600ff0577ac */ /* 0x000ea60008000800 */
[----:B------:R1:W-:Y:S04]  /*170e0*/  STS.U8 [R85+UR10+0x780], R87 ;  /* 0x0007805755007988 */ /* 0x0003e8000800000a */
[----:B------:R0:W-:Y:S04]  /*170f0*/  STS.U8 [R85+UR10+0x2780], R81 ;  /* 0x0027805155007988 */ /* 0x0001e8000800000a */
[----:B-1----:R-:W3:Y:S04]  /*17100*/  LDL.LU R87, [R1+0x964] ;  /* 0x0009640001577983 */ /* 0x002ee80000300800 */
[----:B0-----:R-:W3:Y:S01]  /*17110*/  LDL.LU R81, [R1+0x40c] ;  /* 0x00040c0001517983 */ /* 0x001ee20000300800 */
[----:B------:R-:W-:-:S04]  /*17120*/  IADD3 R11, P1, PT, R10, R9, RZ ;  /* 0x000000090a0b7210 */ /* 0x000fc80007f3e0ff */
[----:B------:R-:W-:Y:S01]  /*17130*/  LEA.HI.X.SX32 R91, R10, R8, 0x1, P1 ;  /* 0x000000080a5b7211 */ /* 0x000fe200008f0eff */
[----:B------:R0:W-:Y:S01]  /*17140*/  STL [R1+0x3f8], R11 ;  /* 0x0003f80b01007387 */ /* 0x0001e20000100800 */
[----:B------:R-:W-:-:S03]  /*17150*/  @P0 IMAD.MOV.U32 R10, RZ, RZ, R11 ;  /* 0x000000ffff0a0224 */ /* 0x000fc600078e000b */
[----:B0-----:R-:W-:Y:S01]  /*17160*/  @P0 IMAD.MOV.U32 R11, RZ, RZ, R91 ;  /* 0x000000ffff0b0224 */ /* 0x001fe200078e005b */
[----:B------:R-:W-:Y:S04]  /*17170*/  STL [R1+0x3f4], R91 ;  /* 0x0003f45b01007387 */ /* 0x000fe80000100800 */
[----:B------:R0:W3:Y:S01]  /*17180*/  @P0 LDG.E.U8 R23, desc[UR24][R10.64] ;  /* 0x000000180a170981 */ /* 0x0000e2000c1e1100 */
[----:B------:R-:W-:Y:S02]  /*17190*/  PRMT R22, RZ, 0x7610, R22 ;  /* 0x00007610ff167816 */ /* 0x000fe40000000016 */
[----:B------:R-:W-:Y:S01]  /*171a0*/  PRMT R21, RZ, 0x7610, R21 ;  /* 0x00007610ff157816 */ /* 0x000fe20000000015 */
[----:B0-----:R-:W-:Y:S01]  /*171b0*/  IMAD R10, R90, UR4, RZ ;  /* 0x000000045a0a7c24 */ /* 0x001fe2000f8e02ff */
[----:B------:R-:W3:Y:S01]  /*171c0*/  LDCU UR4, c[0x0][0x3b0] ;  /* 0x00007600ff0477ac */ /* 0x000ee20008000800 */
[----:B------:R-:W3:Y:S04]  /*171d0*/  LDL.LU R90, [R1+0xa0] ;  /* 0x0000a000015a7983 */ /* 0x000ee80000300800 */
[----:B------:R0:W-:Y:S01]  /*171e0*/  STS.U8 [R85+UR10+0xb80], R86 ;  /* 0x000b805655007988 */ /* 0x0001e2000800000a */
[----:B------:R-:W-:-:S03]  /*171f0*/  IADD3 R11, P1, PT, R10, R9, RZ ;  /* 0x000000090a0b7210 */ /* 0x000fc60007f3e0ff */
[----:B------:R1:W-:Y:S04]  /*17200*/  STS.U8 [R85+UR10+0x2b80], R5 ;  /* 0x002b800555007988 */ /* 0x0003e8000800000a */
[----:B0-----:R-:W3:Y:S04]  /*17210*/  LDL.LU R86, [R1+0x970] ;  /* 0x0009700001567983 */ /* 0x001ee80000300800 */
[----:B-1----:R-:W3:Y:S01]  /*17220*/  LDL.LU R5, [R1+0x95c] ;  /* 0x00095c0001057983 */ /* 0x002ee20000300800 */
[----:B------:R-:W-:Y:S01]  /*17230*/  LEA.HI.X.SX32 R91, R10, R8, 0x1, P1 ;  /* 0x000000080a5b7211 */ /* 0x000fe200008f0eff */
[----:B------:R-:W-:-:S02]  /*17240*/  @P0 IMAD.MOV.U32 R10, RZ, RZ, R11 ;  /* 0x000000ffff0a0224 */ /* 0x000fc400078e000b */
[----:B------:R0:W-:Y:S02]  /*17250*/  STL [R1+0x400], R11 ;  /* 0x0004000b01007387 */ /* 0x0001e40000100800 */
[----:B0-----:R-:W-:Y:S02]  /*17260*/  @P0 IMAD.MOV.U32 R11, RZ, RZ, R91 ;  /* 0x000000ffff0b0224 */ /* 0x001fe400078e005b */
[----:B------:R-:W-:Y:S04]  /*17270*/  STL [R1+0x3fc], R91 ;  /* 0x0003fc5b01007387 */ /* 0x000fe80000100800 */
[----:B------:R2:W3:Y:S02]  /*17280*/  @P0 LDG.E.U8 R22, desc[UR24][R10.64] ;  /* 0x000000180a160981 */ /* 0x0004e4000c1e1100 */
[----:B--2---:R-:W-:Y:S01]  /*17290*/  IMAD R10, R89, UR5, RZ ;  /* 0x00000005590a7c24 */ /* 0x004fe2000f8e02ff */
[----:B------:R-:W0:Y:S01]  /*172a0*/  LDCU UR5, c[0x0][0x3b0] ;  /* 0x00007600ff0577ac */ /* 0x000e220008000800 */
[----:B------:R-:W2:Y:S03]  /*172b0*/  LDL.LU R89, [R1+0xac] ;  /* 0x0000ac0001597983 */ /* 0x000ea60000300800 */
[C---:B------:R-:W-:Y:S01]  /*172c0*/  IADD3 R11, P1, PT, R10.reuse, R9, RZ ;  /* 0x000000090a0b7210 */ /* 0x040fe20007f3e0ff */
[----:B------:R1:W-:Y:S04]  /*172d0*/  STS.U8 [R85+UR10+0xf80], R83 ;  /* 0x000f805355007988 */ /* 0x0003e8000800000a */
[----:B----4-:R4:W-:Y:S04]  /*172e0*/  STS.U8 [R85+UR10+0x2f80], R82 ;  /* 0x002f805255007988 */ /* 0x0109e8000800000a */
        /* <DEDUP_REMOVED lines=20> */
[----:B------:R-:W-:Y:S01]  /*17430*/  STL [R1+0x40c], R91 ;  /* 0x00040c5b01007387 */ /* 0x000fe20000100800 */
[----:B0-----:R-:W-:-:S05]  /*17440*/  @P0 IMAD.MOV.U32 R11, RZ, RZ, R91 ;  /* 0x000000ffff0b0224 */ /* 0x001fca00078e005b */
[----:B------:R0:W3:Y:S01]  /*17450*/  @P0 LDG.E.U8 R20, desc[UR24][R10.64] ;  /* 0x000000180a140981 */ /* 0x0000e2000c1e1100 */
[----:B------:R-:W-:Y:S01]  /*17460*/  PRMT R19, RZ, 0x7610, R19 ;  /* 0x00007610ff137816 */ /* 0x000fe20000000013 */
[----:B0-----:R-:W-:Y:S01]  /*17470*/  IMAD R10, R90, UR5, RZ ;  /* 0x000000055a0a7c24 */ /* 0x001fe2000f8e02ff */
[----:B------:R-:W0:Y:S01]  /*17480*/  LDCU UR5, c[0x0][0x3b0] ;  /* 0x00007600ff0577ac */ /* 0x000e220008000800 */
        /* <DEDUP_REMOVED lines=10> */
[----:B------:R2:W3:Y:S02]  /*17530*/  @P0 LDG.E.U8 R19, desc[UR24][R10.64] ;  /* 0x000000180a130981 */ /* 0x0004e4000c1e1100 */
[----:B--2---:R-:W-:Y:S01]  /*17540*/  IMAD R10, R89, UR4, RZ ;  /* 0x00000004590a7c24 */ /* 0x004fe2000f8e02ff */
[----:B------:R-:W-:Y:S01]  /*17550*/  PRMT R18, RZ, 0x7610, R18 ;  /* 0x00007610ff127816 */ /* 0x000fe20000000012 */
[----:B------:R-:W0:Y:S01]  /*17560*/  LDCU UR4, c[0x0][0x3b0] ;  /* 0x00007600ff0477ac */ /* 0x000e220008000800 */
[----:B------:R1:W-:Y:S04]  /*17570*/  STS.U8 [R85+UR10+0x1b80], R83 ;  /* 0x001b805355007988 */ /* 0x0003e8000800000a */
[----:B----4-:R2:W-:Y:S04]  /*17580*/  STS.U8 [R85+UR10+0x3b80], R82 ;  /* 0x003b805255007988 */ /* 0x0105e8000800000a */
[----:B-1----:R-:W4:Y:S04]  /*17590*/  LDL.LU R83, [R1+0x438] ;  /* 0x0004380001537983 */ /* 0x002f280000300800 */
[----:B--2---:R-:W2:Y:S01]  /*175a0*/  LDL.LU R82, [R1+0x434] ;  /* 0x0004340001527983 */ /* 0x004ea20000300800 */
[----:B------:R-:W-:-:S04]  /*175b0*/  IADD3 R11, P1, PT, R10, R9, RZ ;  /* 0x000000090a0b7210 */ /* 0x000fc80007f3e0ff */
[----:B------:R-:W-:Y:S01]  /*175c0*/  LEA.HI.X.SX32 R89, R10, R8, 0x1, P1 ;  /* 0x000000080a597211 */ /* 0x000fe200008f0eff */
[----:B------:R-:W-:Y:S04]  /*175d0*/  STL [R1+0x420], R11 ;  /* 0x0004200b01007387 */ /* 0x000fe80000100800 */
[----:B------:R-:W-:Y:S04]  /*175e0*/  STL [R1+0x41c], R89 ;  /* 0x00041c5901007387 */ /* 0x000fe80000100800 */
[----:B---3--:R-:W-:Y:S04]  /*175f0*/  STS.U8 [R85+UR10+0x1f80], R87 ;  /* 0x001f805755007988 */ /* 0x008fe8000800000a */
[----:B------:R1:W-:Y:S04]  /*17600*/  STS.U8 [R85+UR10+0x3f80], R81 ;  /* 0x003f805155007988 */ /* 0x0003e8000800000a */
[----:B-1----:R-:W3:Y:S04]  /*17610*/  LDL.LU R85, [R1+0x440] ;  /* 0x0004400001557983 */ /* 0x002ee80000300800 */
[----:B------:R-:W3:Y:S01]  /*17620*/  LDL.LU R81, [R1+0x43c] ;  /* 0x00043c0001517983 */ /* 0x000ee20000300800 */
[----:B------:R-:W-:-:S02]  /*17630*/  @P0 IMAD.MOV.U32 R10, RZ, RZ, R11 ;  /* 0x000000ffff0a0224 */ /* 0x000fc400078e000b */
[----:B------:R-:W-:-:S05]  /*17640*/  @P0 IMAD.MOV.U32 R11, RZ, RZ, R89 ;  /* 0x000000ffff0b0224 */ /* 0x000fca00078e0059 */
[----:B------:R1:W3:Y:S02]  /*17650*/  @P0 LDG.E.U8 R18, desc[UR24][R10.64] ;  /* 0x000000180a120981 */ /* 0x0002e4000c1e1100 */
[----:B-1----:R-:W-:Y:S01]  /*17660*/  IMAD R10, R88, UR5, RZ ;  /* 0x00000005580a7c24 */ /* 0x002fe2000f8e02ff */
[----:B------:R-:W-:Y:S01]  /*17670*/  PRMT R17, RZ, 0x7610, R17 ;  /* 0x00007610ff117816 */ /* 0x000fe20000000011 */
[----:B------:R-:W1:Y:S03]  /*17680*/  LDCU UR5, c[0x0][0x3b0] ;  /* 0x00007600ff0577ac */ /* 0x000e660008000800 */
[----:B------:R-:W-:-:S04]  /*17690*/  IADD3 R11, P1, PT, R10, R9, RZ ;  /* 0x000000090a0b7210 */ /* 0x000fc80007f3e0ff */
[----:B------:R-:W-:Y:S01]  /*176a0*/  LEA.HI.X.SX32 R87, R10, R8, 0x1, P1 ;  /* 0x000000080a577211 */ /* 0x000fe200008f0eff */
[----:B------:R0:W-:Y:S01]  /*176b0*/  STL [R1+0x428], R11 ;  /* 0x0004280b01007387 */ /* 0x0001e20000100800 */
[----:B------:R-:W-:-:S03]  /*176c0*/  @P0 IMAD.MOV.U32 R10, RZ, RZ, R11 ;  /* 0x000000ffff0a0224 */ /* 0x000fc600078e000b */
[----:B0-----:R-:W-:-:S05]  /*176d0*/  @P0 IMAD.MOV.U32 R11, RZ, RZ, R87 ;  /* 0x000000ffff0b0224 */ /* 0x001fca00078e0057 */
[----:B------:R0:W3:Y:S04]  /*176e0*/  @P0 LDG.E.U8 R17, desc[UR24][R10.64] ;  /* 0x000000180a110981 */ /* 0x0000e8000c1e1100 */
[----:B------:R1:W-:Y:S01]  /*176f0*/  STL [R1+0x424], R87 ;  /* 0x0004245701007387 */ /* 0x0003e20000100800 */
[----:B0-----:R-:W-:Y:S01]  /*17700*/  IMAD R10, R68, UR4, RZ ;  /* 0x00000004440a7c24 */ /* 0x001fe2000f8e02ff */
[----:B------:R-:W-:Y:S02]  /*17710*/  PRMT R16, RZ, 0x7610, R16 ;  /* 0x00007610ff107816 */ /* 0x000fe40000000010 */
[----:B------:R-:W3:Y:S01]  /*17720*/  LDL.LU R68, [R1+0xd40] ;  /* 0x000d400001447983 */ /* 0x000ee20000300800 */
[----:B------:R-:W0:Y:S03]  /*17730*/  LDCU UR4, c[0x0][0x3b0] ;  /* 0x00007600ff0477ac */ /* 0x000e260008000800 */
[----:B------:R-:W3:Y:S04]  /*17740*/  LDL.LU R88, [R1+0x448] ;  /* 0x0004480001587983 */ /* 0x000ee80000300800 */
[----:B-1----:R-:W3:Y:S01]  /*17750*/  LDL.LU R87, [R1+0x444] ;  /* 0x0004440001577983 */ /* 0x002ee20000300800 */
[----:B------:R-:W-:-:S03]  /*17760*/  PRMT R15, RZ, 0x7610, R15 ;  /* 0x00007610ff0f7816 */ /* 0x000fc6000000000f */
[----:B------:R-:W-:Y:S04]  /*17770*/  STS.U8 [R84+UR10+0x4000], R86 ;  /* 0x0040005654007988 */ /* 0x000fe8000800000a */
[----:B------:R1:W-:Y:S02]  /*17780*/  STS.U8 [R84+UR10+0x4200], R5 ;  /* 0x0042000554007988 */ /* 0x0003e4000800000a */
[----:B-1----:R-:W-:-:S04]  /*17790*/  IADD3 R5, P1, PT, R10, R9, RZ ;  /* 0x000000090a057210 */ /* 0x002fc80007f3e0ff */
[----:B------:R-:W-:Y:S01]  /*177a0*/  LEA.HI.X.SX32 R11, R10, R8, 0x1, P1 ;  /* 0x000000080a0b7211 */ /* 0x000fe200008f0eff */
[----:B------:R-:W-:Y:S01]  /*177b0*/  @P0 IMAD.MOV.U32 R10, RZ, RZ, R5 ;  /* 0x000000ffff0a0224 */ /* 0x000fe200078e0005 */
[----:B------:R1:W-:Y:S04]  /*177c0*/  STL [R1+0x430], R5 ;  /* 0x0004300501007387 */ /* 0x0003e80000100800 */
[----:B------:R0:W3:Y:S04]  /*177d0*/  @P0 LDG.E.U8 R16, desc[UR24][R10.64] ;  /* 0x000000180a100981 */ /* 0x0000e8000c1e1100 */
[----:B------:R1:W-:Y:S04]  /*177e0*/  STL [R1+0x42c], R11 ;  /* 0x00042c0b01007387 */ /* 0x0003e80000100800 */
[----:B------:R-:W3:Y:S01]  /*177f0*/  LDL.LU R86, [R1+0x450] ;  /* 0x0004500001567983 */ /* 0x000ee20000300800 */
[----:B0-----:R-:W-:Y:S01]  /*17800*/  IMAD R10, R14, UR5, RZ ;  /* 0x000000050e0a7c24 */ /* 0x001fe2000f8e02ff */
[----:B------:R-:W0:Y:S02]  /*17810*/  LDCU UR5, c[0x0][0x3b0] ;  /* 0x00007600ff0577ac */ /* 0x000e240008000800 */
[----:B-1----:R-:W3:Y:S02]  /*17820*/  LDL.LU R5, [R1+0x44c] ;  /* 0x00044c0001057983 */ /* 0x002ee40000300800 */
[----:B------:R-:W-:-:S05]  /*17830*/  IADD3 R11, P1, PT, R10, R9, RZ ;  /* 0x000000090a0b7210 */ /* 0x000fca0007f3e0ff */
[----:B------:R-:W-:Y:S04]  /*17840*/  STL [R1+0x438], R11 ;  /* 0x0004380b01007387 */ /* 0x000fe80000100800 */
[----:B----4-:R-:W-:Y:S04]  /*17850*/  STS.U8 [R84+UR10+0x4400], R83 ;  /* 0x0044005354007988 */ /* 0x010fe8000800000a */
[----:B--2---:R1:W-:Y:S02]  /*17860*/  STS.U8 [R84+UR10+0x4600], R82 ;  /* 0x0046005254007988 */ /* 0x0043e4000800000a */
[----:B-1----:R-:W-:Y:S01]  /*17870*/  LEA.HI.X.SX32 R82, R10, R8, 0x1, P1 ;  /* 0x000000080a527211 */ /* 0x002fe200008f0eff */
[----:B------:R-:W-:-:S04]  /*17880*/  @P0 IMAD.MOV.U32 R10, RZ, RZ, R11 ;  /* 0x000000ffff0a0224 */ /* 0x000fc800078e000b */
[----:B------:R-:W-:-:S05]  /*17890*/  @P0 IMAD.MOV.U32 R11, RZ, RZ, R82 ;  /* 0x000000ffff0b0224 */ /* 0x000fca00078e0052 */
[----:B------:R1:W2:Y:S04]  /*178a0*/  @P0 LDG.E.U8 R15, desc[UR24][R10.64] ;  /* 0x000000180a0f0981 */ /* 0x0002a8000c1e1100 */
[----:B------:R4:W-:Y:S04]  /*178b0*/  STL [R1+0x434], R82 ;  /* 0x0004345201007387 */ /* 0x0009e80000100800 */
[----:B------:R-:W2:Y:S01]  /*178c0*/  LDL.LU R83, [R1+0x458] ;  /* 0x0004580001537983 */ /* 0x000ea20000300800 */
[----:B-1----:R-:W-:Y:S01]  /*178d0*/  IMAD R10, R2, UR4, RZ ;  /* 0x00000004020a7c24 */ /* 0x002fe2000f8e02ff */
[----:B------:R-:W-:Y:S01]  /*178e0*/  PRMT R14, RZ, 0x7610, R14 ;  /* 0x00007610ff0e7816 */ /* 0x000fe2000000000e */
[----:B------:R-:W1:Y:S01]  /*178f0*/  LDCU UR4, c[0x0][0x3b0] ;  /* 0x00007600ff0477ac */ /* 0x000e620008000800 */
[----:B----4-:R-:W4:Y:S02]  /*17900*/  LDL.LU R82, [R1+0x454] ;  /* 0x0004540001527983 */ /* 0x010f240000300800 */
[----:B------:R-:W-:-:S02]  /*17910*/  IADD3 R11, P1, PT, R10, R9, RZ ;  /* 0x000000090a0b7210 */ /* 0x000fc40007f3e0ff */
[----:B------:R-:W4:Y:S04]  /*17920*/  LDL.LU R2, [R1+0xd3c] ;  /* 0x000d3c0001027983 */ /* 0x000f280000300800 */
[----:B------:R-:W-:Y:S04]  /*17930*/  STL [R1+0x440], R11 ;  /* 0x0004400b01007387 */ /* 0x000fe80000100800 */
[----:B---3--:R-:W-:Y:S04]  /*17940*/  STS.U8 [R84+UR10+0x4800], R85 ;  /* 0x0048005554007988 */ /* 0x008fe8000800000a */
[----:B------:R3:W-:Y:S02]  /*17950*/  STS.U8 [R84+UR10+0x4a00], R81 ;  /* 0x004a005154007988 */ /* 0x0007e4000800000a */
[----:B---3--:R-:W-:Y:S01]  /*17960*/  LEA.HI.X.SX32 R81, R10, R8, 0x1, P1 ;  /* 0x000000080a517211 */ /* 0x008fe200008f0eff */
[----:B------:R-:W-:-:S04]  /*17970*/  @P0 IMAD.MOV.U32 R10, RZ, RZ, R11 ;  /* 0x000000ffff0a0224 */ /* 0x000fc800078e000b */
[----:B------:R3:W-:Y:S01]  /*17980*/  STL [R1+0x43c], R81 ;  /* 0x00043c5101007387 */ /* 0x0007e20000100800 */
[----:B------:R-:W-:-:S03]  /*17990*/  @P0 IMAD.MOV.U32 R11, RZ, RZ, R81 ;  /* 0x000000ffff0b0224 */ /* 0x000fc600078e0051 */
[----:B------:R-:W4:Y:S04]  /*179a0*/  LDL.LU R85, [R1+0x944] ;  /* 0x0009440001557983 */ /* 0x000f280000300800 */
[----:B------:R0:W4:Y:S04]  /*179b0*/  @P0 LDG.E.U8 R14, desc[UR24][R10.64] ;  /* 0x000000180a0e0981 */ /* 0x000128000c1e1100 */
[----:B---3--:R-:W3:Y:S01]  /*179c0*/  LDL.LU R81, [R1+0x460] ;  /* 0x0004600001517983 */ /* 0x008ee20000300800 */
[----:B0-----:R-:W-:Y:S01]  /*179d0*/  IMAD R10, R69, UR5, RZ ;  /* 0x00000005450a7c24 */ /* 0x001fe2000f8e02ff */
[----:B------:R-:W-:-:S02]  /*179e0*/  PRMT R13, RZ, 0x7610, R13 ;  /* 0x00007610ff0d7816 */ /* 0x000fc4000000000d */
[----:B------:R-:W3:Y:S01]  /*179f0*/  LDL.LU R69, [R1+0xd38] ;  /* 0x000d380001457983 */ /* 0x000ee20000300800 */
[----:B------:R-:W0:Y:S01]  /*17a00*/  LDCU UR5, c[0x0][0x3b0] ;  /* 0x00007600ff0577ac */ /* 0x000e220008000800 */
[----:B------:R-:W-:-:S05]  /*17a10*/  IADD3 R11, P1, PT, R10, R9, RZ ;  /* 0x000000090a0b7210 */ /* 0x000fca0007f3e0ff */
[----:B------:R-:W-:Y:S04]  /*17a20*/  STL [R1+0x448], R11 ;  /* 0x0004480b01007387 */ /* 0x000fe80000100800 */
[----:B------:R-:W-:Y:S04]  /*17a30*/  STS.U8 [R84+UR10+0x4c00], R88 ;  /* 0x004c005854007988 */ /* 0x000fe8000800000a */
[----:B------:R0:W-:Y:S02]  /*17a40*/  STS.U8 [R84+UR10+0x4e00], R87 ;  /* 0x004e005754007988 */ /* 0x0001e4000800000a */
[----:B0-----:R-:W-:Y:S01]  /*17a50*/  LEA.HI.X.SX32 R87, R10, R8, 0x1, P1 ;  /* 0x000000080a577211 */ /* 0x001fe200008f0eff */
[----:B------:R-:W-:-:S04]  /*17a60*/  @P0 IMAD.MOV.U32 R10, RZ, RZ, R11 ;  /* 0x000000ffff0a0224 */ /* 0x000fc800078e000b */
[----:B------:R-:W-:-:S05]  /*17a70*/  @P0 IMAD.MOV.U32 R11, RZ, RZ, R87 ;  /* 0x000000ffff0b0224 */ /* 0x000fca00078e0057 */
[----:B------:R1:W3:Y:S01]  /*17a80*/  @P0 LDG.E.U8 R13, desc[UR24][R10.64] ;  /* 0x000000180a0d0981 */ /* 0x0002e2000c1e1100 */
[----:B------:R-:W-:Y:S01]  /*17a90*/  PRMT R12, RZ, 0x7610, R12 ;  /* 0x00007610ff0c7816 */ /* 0x000fe2000000000c */
[----:B-1----:R-:W-:Y:S01]  /*17aa0*/  IMAD R10, R4, UR4, RZ ;  /* 0x00000004040a7c24 */ /* 0x002fe2000f8e02ff */
[----:B------:R-:W0:Y:S01]  /*17ab0*/  LDCU UR4, c[0x0][0x3b0] ;  /* 0x00007600ff0477ac */ /* 0x000e220008000800 */
[----:B------:R-:W-:Y:S04]  /*17ac0*/  STL [R1+0x444], R87 ;  /* 0x0004445701007387 */ /* 0x000fe80000100800 */
[----:B------:R-:W3:Y:S04]  /*17ad0*/  LDL.LU R4, [R1+0xd34] ;  /* 0x000d340001047983 */ /* 0x000ee80000300800 */
[----:B------:R-:W-:Y:S04]  /*17ae0*/  STS.U8 [R84+UR10+0x5000], R86 ;  /* 0x0050005654007988 */ /* 0x000fe8000800000a */
[----:B------:R1:W-:Y:S02]  /*17af0*/  STS.U8 [R84+UR10+0x5200], R5 ;  /* 0x0052000554007988 */ /* 0x0003e4000800000a */
[----:B-1----:R-:W-:-:S04]  /*17b00*/  IADD3 R5, P1, PT, R10, R9, RZ ;  /* 0x000000090a057210 */ /* 0x002fc80007f3e0ff */
[----:B------:R-:W-:Y:S01]  /*17b10*/  LEA.HI.X.SX32 R11, R10, R8, 0x1, P1 ;  /* 0x000000080a0b7211 */ /* 0x000fe200008f0eff */
[----:B------:R-:W-:-:S05]  /*17b20*/  @P0 IMAD.MOV.U32 R10, RZ, RZ, R5 ;  /* 0x000000ffff0a0224 */ /* 0x000fca00078e0005 */
[----:B------:R1:W3:Y:S04]  /*17b30*/  @P0 LDG.E.U8 R12, desc[UR24][R10.64] ;  /* 0x000000180a0c0981 */ /* 0x0002e8000c1e1100 */
[----:B------:R0:W-:Y:S01]  /*17b40*/  STL [R1+0x450], R5 ;  /* 0x0004500501007387 */ /* 0x0001e20000100800 */
[----:B-1----:R-:W-:-:S05]  /*17b50*/  IMAD R10, R0, UR5, RZ ;  /* 0x00000005000a7c24 */ /* 0x002fca000f8e02ff */
[----:B0-----:R-:W-:Y:S01]  /*17b60*/  IADD3 R5, P1, PT, R10, R9, RZ ;  /* 0x000000090a057210 */ /* 0x001fe20007f3e0ff */
[----:B------:R0:W-:Y:S04]  /*17b70*/  STL [R1+0x44c], R11 ;  /* 0x00044c0b01007387 */ /* 0x0001e80000100800 */
[----:B------:R-:W3:Y:S04]  /*17b80*/  LDL.LU R0, [R1+0xd30] ;  /* 0x000d300001007983 */ /* 0x000ee80000300800 */
[----:B------:R-:W-:Y:S01]  /*17b90*/  STL [R1+0x458], R5 ;  /* 0x0004580501007387 */ /* 0x000fe20000100800 */
[----:B0-----:R-:W-:-:S03]  /*17ba0*/  PRMT R11, RZ, 0x7610, R11 ;  /* 0x00007610ff0b7816 */ /* 0x001fc6000000000b */
[----:B--2---:R-:W-:Y:S04]  /*17bb0*/  STS.U8 [R84+UR10+0x5400], R83 ;  /* 0x0054005354007988 */ /* 0x004fe8000800000a */
[----:B----4-:R0:W-:Y:S02]  /*17bc0*/  STS.U8 [R84+UR10+0x5600], R82 ;  /* 0x0056005254007988 */ /* 0x0101e4000800000a */
[----:B0-----:R-:W-:Y:S01]  /*17bd0*/  LEA.HI.X.SX32 R82, R10, R8, 0x1, P1 ;  /* 0x000000080a527211 */ /* 0x001fe200008f0eff */
[----:B------:R-:W-:Y:S01]  /*17be0*/  IMAD R10, R70, UR4, RZ ;  /* 0x00000004460a7c24 */ /* 0x000fe2000f8e02ff */
[----:B------:R-:W0:Y:S03]  /*17bf0*/  LDCU UR4, c[0x0][0x3b0] ;  /* 0x00007600ff0477ac */ /* 0x000e260008000800 */
[----:B------:R1:W-:Y:S01]  /*17c00*/  STL [R1+0x454], R82 ;  /* 0x0004545201007387 */ /* 0x0003e20000100800 */
[----:B------:R-:W-:-:S02]  /*17c10*/  @P0 IMAD.MOV.U32 R83, RZ, RZ, R82 ;  /* 0x000000ffff530224 */ /* 0x000fc400078e0052 */
[----:B-1----:R-:W-:Y:S02]  /*17c20*/  @P0 IMAD.MOV.U32 R82, RZ, RZ, R5 ;  /* 0x000000ffff520224 */ /* 0x002fe400078e0005 */
[----:B------:R-:W2:Y:S04]  /*17c30*/  LDL.LU R5, [R1+0x954] ;  /* 0x0009540001057983 */ /* 0x000ea80000300800 */
[----:B------:R1:W4:Y:S04]  /*17c40*/  @P0 LDG.E.U8 R11, desc[UR24][R82.64] ;  /* 0x00000018520b0981 */ /* 0x000328000c1e1100 */
[----:B------:R-:W4:Y:S04]  /*17c50*/  LDL.LU R90, [R1+0x94c] ;  /* 0x00094c00015a7983 */ /* 0x000f280000300800 */
[----:B------:R-:W-:Y:S04]  /*17c60*/  STS.U8 [R84+UR10+0x5800], R85 ;  /* 0x0058005554007988 */ /* 0x000fe8000800000a */
[----:B------:R-:W4:Y:S04]  /*17c70*/  LDL.LU R70, [R1+0xd2c] ;  /* 0x000d2c0001467983 */ /* 0x000f280000300800 */
[----:B---3--:R3:W-:Y:S02]  /*17c80*/  STS.U8 [R84+UR10+0x5a00], R81 ;  /* 0x005a005154007988 */ /* 0x0087e4000800000a */
[----:B---3--:R-:W-:-:S04]  /*17c90*/  IADD3 R81, P1, PT, R10, R9, RZ ;  /* 0x000000090a517210 */ /* 0x008fc80007f3e0ff */
[----:B-1----:R-:W-:Y:S01]  /*17ca0*/  LEA.HI.X.SX32 R82, R10, R8, 0x1, P1 ;  /* 0x000000080a527211 */ /* 0x002fe200008f0eff */
[----:B------:R-:W-:Y:S04]  /*17cb0*/  STL [R1+0x460], R81 ;  /* 0x0004605101007387 */ /* 0x000fe80000100800 */
[----:B------:R1:W-:Y:S01]  /*17cc0*/  STL [R1+0x45c], R82 ;  /* 0x00045c5201007387 */ /* 0x0003e20000100800 */
[----:B------:R-:W-:Y:S01]  /*17cd0*/  @P0 IMAD.MOV.U32 R83, RZ, RZ, R82 ;  /* 0x000000ffff530224 */ /* 0x000fe200078e0052 */
[----:B------:R-:W-:Y:S01]  /*17ce0*/  PRMT R10, RZ, 0x7610, R10 ;  /* 0x00007610ff0a7816 */ /* 0x000fe2000000000a */
[----:B-1----:R-:W-:Y:S02]  /*17cf0*/  @P0 IMAD.MOV.U32 R82, RZ, RZ, R81 ;  /* 0x000000ffff520224 */ /* 0x002fe400078e0051 */
[----:B0-----:R-:W-:-:S02]  /*17d00*/  IMAD R81, R3, UR4, RZ ;  /* 0x0000000403517c24 */ /* 0x001fc4000f8e02ff */
[----:B------:R-:W3:Y:S03]  /*17d10*/  LDL.LU R3, [R1+0xd28] ;  /* 0x000d280001037983 */ /* 0x000ee60000300800 */
[C---:B------:R-:W-:Y:S01]  /*17d20*/  IADD3 R9, P1, PT, R81.reuse, R9, RZ ;  /* 0x0000000951097210 */ /* 0x040fe20007f3e0ff */
[----:B------:R0:W3:Y:S04]  /*17d30*/  @P0 LDG.E.U8 R10, desc[UR24][R82.64] ;  /* 0x00000018520a0981 */ /* 0x0000e8000c1e1100 */
[----:B------:R-:W-:Y:S01]  /*17d40*/  STL [R1+0x230], R9 ;  /* 0x0002300901007387 */ /* 0x000fe20000100800 */
[----:B0-----:R-:W-:-:S05]  /*17d50*/  LEA.HI.X.SX32 R82, R81, R8, 0x1, P1 ;  /* 0x0000000851527211 */ /* 0x001fca00008f0eff */
[----:B------:R0:W-:Y:S01]  /*17d60*/  STL [R1+0x22c], R82 ;  /* 0x00022c5201007387 */ /* 0x0001e20000100800 */
[----:B------:R-:W-:-:S03]  /*17d70*/  @P0 IMAD.MOV.U32 R83, RZ, RZ, R82 ;  /* 0x000000ffff530224 */ /* 0x000fc600078e0052 */
[----:B------:R-:W3:Y:S01]  /*17d80*/  LDL.LU R81, [R1+0x948] ;  /* 0x0009480001517983 */ /* 0x000ee20000300800 */
[----:B------:R-:W-:Y:S01]  /*17d90*/  PRMT R8, RZ, 0x7610, R8 ;  /* 0x00007610ff087816 */ /* 0x000fe20000000008 */
[----:B0-----:R-:W-:Y:S02]  /*17da0*/  @P0 IMAD.MOV.U32 R82, RZ, RZ, R9 ;  /* 0x000000ffff520224 */ /* 0x001fe400078e0009 */
[----:B------:R-:W3:Y:S04]  /*17db0*/  LDL.LU R9, [R1+0x938] ;  /* 0x0009380001097983 */ /* 0x000ee80000300800 */
        /* <DEDUP_REMOVED lines=9> */
[----:B------:R0:W3:Y:S04]  /*17e50*/  @P0 LDG.E.U8 R8, desc[UR24][R82.64] ;  /* 0x0000001852080981 */ /* 0x0000e8000c1e1100 */
[----:B------:R-:W3:Y:S01]  /*17e60*/  LDL.LU R82, [R1+0x950] ;  /* 0x0009500001527983 */ /* 0x000ee20000300800 */
[----:B0-----:R-:W0:Y:S02]  /*17e70*/  S2R R83, SR_TID.X ;  /* 0x0000000000537919 */ /* 0x001e240000002100 */
[----:B0-----:R-:W-:-:S05]  /*17e80*/  LOP3.LUT R83, R83, 0x7f, RZ, 0xc0, !PT ;  /* 0x0000007f53537812 */ /* 0x001fca00078ec0ff */
[----:B--2---:R0:W-:Y:S02]  /*17e90*/  STS.U8 [R83+UR10+0x5c00], R5 ;  /* 0x005c000553007988 */ /* 0x0041e4000800000a */
[----:B0-----:R-:W0:Y:S02]  /*17ea0*/  S2R R5, SR_TID.X ;  /* 0x0000000000057919 */ /* 0x001e240000002100 */
[----:B0-----:R-:W-:-:S04]  /*17eb0*/  LOP3.LUT R5, R5, 0x7f, RZ, 0xc0, !PT ;  /* 0x0000007f05057812 */ /* 0x001fc800078ec0ff */
[----:B------:R-:W-:Y:S01]  /*17ec0*/  LOP3.LUT R5, R5, 0x10, RZ, 0x3c, !PT ;  /* 0x0000001005057812 */ /* 0x000fe200078e3cff */
[----:B---3--:R-:W-:Y:S04]  /*17ed0*/  STS.U8 [R83+UR10+0x5e00], R82 ;  /* 0x005e005253007988 */ /* 0x008fe8000800000a */
[----:B----4-:R0:W-:Y:S04]  /*17ee0*/  STS.U8 [R83+UR10+0x6000], R90 ;  /* 0x0060005a53007988 */ /* 0x0101e8000800000a */
[----:B------:R-:W-:Y:S04]  /*17ef0*/  STS.U8 [R83+UR10+0x6200], R67 ;  /* 0x0062004353007988 */ /* 0x000fe8000800000a */
        /* <DEDUP_REMOVED lines=14> */
[----:B0-----:R-:W2:Y:S04]  /*17fe0*/  LDL.LU R90, [R1+0xa4] ;  /* 0x0000a400015a7983 */ /* 0x001ea80000300800 */
[----:B------:R0:W-:Y:S04]  /*17ff0*/  STS.U8 [R5+UR10+0x4480], R93 ;  /* 0x0044805d05007988 */ /* 0x0001e8000800000a */
[----:B------:R1:W-:Y:S04]  /*18000*/  STS.U8 [R5+UR10+0x4a80], R89 ;  /* 0x004a805905007988 */ /* 0x0003e8000800000a */
[----:B------:R3:W-:Y:S04]  /*18010*/  STS.U8 [R5+UR10+0x4c80], R88 ;  /* 0x004c805805007988 */ /* 0x0007e8000800000a */
[----:B0-----:R-:W4:Y:S04]  /*18020*/  LDL.LU R93, [R1+0x940] ;  /* 0x00094000015d7983 */ /* 0x001f280000300800 */
[----:B-1----:R-:W4:Y:S04]  /*18030*/  LDL.LU R89, [R1+0x934] ;  /* 0x0009340001597983 */ /* 0x002f280000300800 */
[----:B------:R0:W-:Y:S04]  /*18040*/  STS.U8 [R5+UR10+0x4e80], R87 ;  /* 0x004e805705007988 */ /* 0x0001e8000800000a */
[----:B---3--:R-:W3:Y:S04]  /*18050*/  LDL.LU R88, [R1+0x928] ;  /* 0x0009280001587983 */ /* 0x008ee80000300800 */
[----:B------:R1:W-:Y:S04]  /*18060*/  STS.U8 [R5+UR10+0x5080], R86 ;  /* 0x0050805605007988 */ /* 0x0003e8000800000a */
[----:B0-----:R-:W3:Y:S04]  /*18070*/  LDL.LU R87, [R1+0x91c] ;  /* 0x00091c0001577983 */ /* 0x001ee80000300800 */
[----:B------:R0:W-:Y:S04]  /*18080*/  STS.U8 [R5+UR10+0x5280], R85 ;  /* 0x0052805505007988 */ /* 0x0001e8000800000a */
[----:B-1----:R-:W3:Y:S04]  /*18090*/  LDL.LU R86, [R1+0x910] ;  /* 0x0009100001567983 */ /* 0x002ee80000300800 */
[----:B------:R1:W-:Y:S04]  /*180a0*/  STS.U8 [R5+UR10+0x5480], R84 ;  /* 0x0054805405007988 */ /* 0x0003e8000800000a */
[----:B0-----:R-:W3:Y:S04]  /*180b0*/  LDL.LU R85, [R1+0x900] ;  /* 0x0009000001557983 */ /* 0x001ee80000300800 */
[----:B------:R0:W-:Y:S04]  /*180c0*/  STS.U8 [R5+UR10+0x5880], R0 ;  /* 0x0058800005007988 */ /* 0x0001e8000800000a */
[----:B-1----:R-:W3:Y:S04]  /*180d0*/  LDL.LU R84, [R1+0x8f4] ;  /* 0x0008f40001547983 */ /* 0x002ee80000300800 */
[----:B------:R1:W-:Y:S04]  /*180e0*/  STS.U8 [R5+UR10+0x5a80], R2 ;  /* 0x005a800205007988 */ /* 0x0003e8000800000a */
[----:B0-----:R-:W3:Y:S04]  /*180f0*/  LDL.LU R0, [R1+0xd24] ;  /* 0x000d240001007983 */ /* 0x001ee80000300800 */
[----:B-1----:R-:W3:Y:S04]  /*18100*/  LDL.LU R2, [R1+0xd20] ;  /* 0x000d200001027983 */ /* 0x002ee80000300800 */
[----:B------:R0:W-:Y:S04]  /*18110*/  STS.U8 [R5+UR10+0x4680], R92 ;  /* 0x0046805c05007988 */ /* 0x0001e8000800000a */
[----:B------:R1:W-:Y:S04]  /*18120*/  STS.U8 [R5+UR10+0x4880], R91 ;  /* 0x0048805b05007988 */ /* 0x0003e8000800000a */
[----:B------:R-:W-:Y:S04]  /*18130*/  STS.U8 [R5+UR10+0x4080], R81 ;  /* 0x0040805105007988 */ /* 0x000fe8000800000a */
[----:B0-----:R-:W3:Y:S04]  /*18140*/  LDL.LU R92, [R1+0xe4] ;  /* 0x0000e400015c7983 */ /* 0x001ee80000300800 */
[----:B------:R-:W-:Y:S04]  /*18150*/  STS.U8 [R5+UR10+0x4280], R9 ;  /* 0x0042800905007988 */ /* 0x000fe8000800000a */
[----:B-1----:R-:W3:Y:S04]  /*18160*/  LDL.LU R91, [R1+0xd0] ;  /* 0x0000d000015b7983 */ /* 0x002ee80000300800 */
        /* <DEDUP_REMOVED lines=18> */
[----:B--2---:R0:W-:Y:S04]  /*18290*/  STS.U8 [R5+UR10+0x5680], R90 ;  /* 0x0056805a05007988 */ /* 0x0041e8000800000a */
[----:B0-----:R-:W2:Y:S04]  /*182a0*/  LDL.LU R90, [R1+0xc0] ;  /* 0x0000c000015a7983 */ /* 0x001ea80000300800 */
[----:B----4-:R0:W-:Y:S04]  /*182b0*/  STS.U8 [R6+UR10+0x4300], R89 ;  /* 0x0043005906007988 */ /* 0x0101e8000800000a */
[----:B---3--:R1:W-:Y:S04]  /*182c0*/  STS.U8 [R6+UR10+0x4500], R88 ;  /* 0x0045005806007988 */ /* 0x0083e8000800000a */
[----:B0-----:R-:W3:Y:S04]  /*182d0*/  LDL.LU R89, [R1+0x93c] ;  /* 0x00093c0001597983 */ /* 0x001ee80000300800 */
[----:B------:R0:W-:Y:S04]  /*182e0*/  STS.U8 [R6+UR10+0x4700], R87 ;  /* 0x0047005706007988 */ /* 0x0001e8000800000a */
[----:B-1----:R-:W4:Y:S04]  /*182f0*/  LDL.LU R88, [R1+0x930] ;  /* 0x0009300001587983 */ /* 0x002f280000300800 */
[----:B------:R1:W-:Y:S04]  /*18300*/  STS.U8 [R6+UR10+0x4900], R86 ;  /* 0x0049005606007988 */ /* 0x0003e8000800000a */
[----:B0-----:R-:W3:Y:S04]  /*18310*/  LDL.LU R87, [R1+0x924] ;  /* 0x0009240001577983 */ /* 0x001ee80000300800 */
[----:B------:R0:W-:Y:S04]  /*18320*/  STS.U8 [R6+UR10+0x4b00], R85 ;  /* 0x004b005506007988 */ /* 0x0001e8000800000a */
[----:B-1----:R-:W3:Y:S04]  /*18330*/  LDL.LU R86, [R1+0x918] ;  /* 0x0009180001567983 */ /* 0x002ee80000300800 */
[----:B------:R1:W-:Y:S04]  /*18340*/  STS.U8 [R6+UR10+0x4d00], R84 ;  /* 0x004d005406007988 */ /* 0x0003e8000800000a */
[----:B0-----:R-:W3:Y:S04]  /*18350*/  LDL.LU R85, [R1+0x90c] ;  /* 0x00090c0001557983 */ /* 0x001ee80000300800 */
[----:B------:R-:W-:Y:S04]  /*18360*/  STS.U8 [R6+UR10+0x5700], R3 ;  /* 0x0057000306007988 */ /* 0x000fe8000800000a */
[----:B-1----:R-:W3:Y:S04]  /*18370*/  LDL.LU R84, [R1+0x8fc] ;  /* 0x0008fc0001547983 */ /* 0x002ee80000300800 */
[----:B------:R0:W-:Y:S04]  /*18380*/  STS.U8 [R6+UR10+0x5500], R2 ;  /* 0x0055000206007988 */ /* 0x0001e8000800000a */
[----:B------:R1:W-:Y:S04]  /*18390*/  STS.U8 [R6+UR10+0x5900], R4 ;  /* 0x0059000406007988 */ /* 0x0003e8000800000a */
[----:B------:R1:W-:Y:S04]  /*183a0*/  STS.U8 [R6+UR10+0x5b00], R68 ;  /* 0x005b004406007988 */ /* 0x0003e8000800000a */
[----:B0-----:R-:W3:Y:S04]  /*183b0*/  LDL.LU R2, [R1+0xd1c] ;  /* 0x000d1c0001027983 */ /* 0x001ee80000300800 */
[----:B------:R-:W3:Y:S04]  /*183c0*/  LDL.LU R3, [R1+0xd18] ;  /* 0x000d180001037983 */ /* 0x000ee80000300800 */
[----:B-1----:R-:W3:Y:S04]  /*183d0*/  LDL.LU R4, [R1+0xd14] ;  /* 0x000d140001047983 */ /* 0x002ee80000300800 */
[----:B------:R-:W3:Y:S04]  /*183e0*/  LDL.LU R68, [R1+0xd10] ;  /* 0x000d100001447983 */ /* 0x000ee80000300800 */
        /* <DEDUP_REMOVED lines=21> */
[----:B--2---:R-:W-:Y:S04]  /*18540*/  STS.U8 [R6+UR10+0x5300], R90 ;  /* 0x0053005a06007988 */ /* 0x004fe8000800000a */
[----:B---3--:R0:W-:Y:S04]  /*18550*/  STS.U8 [R7+UR10+0x4d80], R68 ;  /* 0x004d804407007988 */ /* 0x0081e8000800000a */
[----:B0-----:R-:W2:Y:S04]  /*18560*/  LDL.LU R68, [R1+0xd0c] ;  /* 0x000d0c0001447983 */ /* 0x001ea80000300800 */
[----:B------:R0:W-:Y:S04]  /*18570*/  STS.U8 [R7+UR10+0x4f80], R4 ;  /* 0x004f800407007988 */ /* 0x0001e8000800000a */
[----:B------:R1:W-:Y:S04]  /*18580*/  STS.U8 [R7+UR10+0x5180], R3 ;  /* 0x0051800307007988 */ /* 0x0003e8000800000a */
[----:B------:R3:W-:Y:S04]  /*18590*/  STS.U8 [R7+UR10+0x5380], R2 ;  /* 0x0053800207007988 */ /* 0x0007e8000800000a */
[----:B0-----:R0:W5:Y:S04]  /*185a0*/  LDL.LU R4, [R1+0xd08] ;  /* 0x000d080001047983 */ /* 0x0011680000300800 */
[----:B-1----:R0:W5:Y:S04]  /*185b0*/  LDL.LU R3, [R1+0xd04] ;  /* 0x000d040001037983 */ /* 0x0021680000300800 */
[----:B---3--:R0:W5:Y:S04]  /*185c0*/  LDL.LU R2, [R1+0xd00] ;  /* 0x000d000001027983 */ /* 0x0081680000300800 */
[----:B------:R1:W-:Y:S04]  /*185d0*/  STS.U8 [R7+UR10+0x5580], R0 ;  /* 0x0055800007007988 */ /* 0x0003e8000800000a */
[----:B------:R3:W-:Y:S04]  /*185e0*/  STS.U8 [R7+UR10+0x5780], R70 ;  /* 0x0057804607007988 */ /* 0x0007e8000800000a */
[----:B------:R0:W-:Y:S04]  /*185f0*/  STS.U8 [R7+UR10+0x5980], R69 ;  /* 0x0059804507007988 */ /* 0x0001e8000800000a */
[----:B-1----:R1:W5:Y:S04]  /*18600*/  LDL.LU R0, [R1+0xcfc] ;  /* 0x000cfc0001007983 */ /* 0x0023680000300800 */
[----:B---3--:R1:W5:Y:S04]  /*18610*/  LDL.LU R70, [R1+0xcf8] ;  /* 0x000cf80001467983 */ /* 0x0083680000300800 */
[----:B0-----:R1:W5:Y:S04]  /*18620*/  LDL.LU R69, [R1+0xcf4] ;  /* 0x000cf40001457983 */ /* 0x0013680000300800 */
[----:B--2---:R0:W-:Y:S04]  /*18630*/  STS.U8 [R7+UR10+0x7f80], R68 ;  /* 0x007f804407007988 */ /* 0x0041e8000800000a */
[----:B0-----:R1:W5:Y:S04]  /*18640*/  LDL.LU R68, [R1+0xcf0] ;  /* 0x000cf00001447983 */ /* 0x0013680000300800 */
[----:B------:R0:W-:Y:S02]  /*18650*/  STS.U8 [R7+UR10+0x4b80], R84 ;  /* 0x004b805407007988 */ /* 0x0001e4000800000a */
[----:B0-----:R-:W0:Y:S02]  /*18660*/  LDC R84, c[0x0][0x3a0] ;  /* 0x0000e800ff547b82 */ /* 0x001e240000000800 */
[----:B------:R1:W-:Y:S04]  /*18670*/  STS.U8 [R7+UR10+0x4180], R89 ;  /* 0x0041805907007988 */ /* 0x0003e8000800000a */
[----:B----4-:R1:W-:Y:S04]  /*18680*/  STS.U8 [R7+UR10+0x4380], R88 ;  /* 0x0043805807007988 */ /* 0x0103e8000800000a */
[----:B------:R1:W-:Y:S04]  /*18690*/  STS.U8 [R7+UR10+0x4580], R87 ;  /* 0x0045805707007988 */ /* 0x0003e8000800000a */
        /* <DEDUP_REMOVED lines=19> */
[----:B------:R1:W-:Y:S01]  /*187d0*/  STS.U8 [R7+UR10+0x7d80], R12 ;  /* 0x007d800c07007988 */ /* 0x0003e2000800000a */
[----:B------:R2:W-:Y:S06]  /*187e0*/  MEMBAR.ALL.CTA ;  /* 0x0000000000007992 */ /* 0x0005ec0000008000 */
[----:B--2---:R-:W2:Y:S01]  /*187f0*/  FENCE.VIEW.ASYNC.S ;  /* 0x00000000000073c6 */ /* 0x004ea20000000000 */
[----:B0-----:R-:W-:Y:S01]  /*18800*/  VIADD R84, R84, 0x3f ;  /* 0x0000003f54547836 */ /* 0x001fe20000000000 */
[----:B--2---:R-:W-:Y:S01]  /*18810*/  BAR.SYNC.DEFER_BLOCKING 0x0 ;  /* 0x0000000000007b1d */ /* 0x004fe20000010000 */
[----:B------:R-:W-:-:S04]  /*18820*/  ISETP.NE.U32.AND P0, PT, RZ, UR7, PT ;  /* 0x00000007ff007c0c */ /* 0x000fc8000bf05070 */
[C---:B------:R-:W-:Y:S02]  /*18830*/  ISETP.LT.OR P1, PT, R84.reuse, 0x40, P0 ;  /* 0x000000405400780c */ /* 0x040fe40000721670 */
[----:B------:R-:W-:-:S11]  /*18840*/  ISETP.GE.AND P2, PT, R84, 0x80, PT ;  /* 0x000000805400780c */ /* 0x000fd60003f46270 */
[----:B-1----:R-:W-:Y:S05]  /*18850*/  @P1 BRA `(.L_x_6) ;  /* 0x00000000008c1947 */ /* 0x002fea0003800000 */
[----:B------:R-:W-:Y:S02]  /*18860*/  USHF.R.U32.HI UR16, URZ, 0x4, UR10 ;  /* 0x00000004ff107899 */ /* 0x000fe4000801160a */
[----:B------:R-:W-:Y:S02]  /*18870*/  UIADD3 UR5, UPT, UPT, UR10, 0x4000, URZ ;  /* 0x000040000a057890 */ /* 0x000fe4000fffe0ff */
[----:B------:R-:W-:Y:S02]  /*18880*/  USGXT.U32 UR16, UR16, 0xe ;  /* 0x0000000e1010789a */ /* 0x000fe40008000000 */
[----:B------:R-:W-:Y:S02]  /*18890*/  USHF.R.U32.HI UR5, URZ, 0x4, UR5 ;  /* 0x00000004ff057899 */ /* 0x000fe40008011605 */
[----:B------:R-:W-:Y:S01]  /*188a0*/  UIADD3 UR26, UP1, UPT, UR16, 0x100, URZ ;  /* 0x00000100101a7890 */ /* 0x000fe2000ff3e0ff */
[----:B------:R-:W-:Y:S01]  /*188b0*/  UMOV UR4, URZ ;  /* 0x000000ff00047c82 */ /* 0x000fe20008000000 */
[----:B------:R-:W-:-:S02]  /*188c0*/  USGXT.U32 UR6, UR5, 0xe ;  /* 0x0000000e0506789a */ /* 0x000fc40008000000 */
[----:B------:R-:W-:Y:S01]  /*188d0*/  UIADD3.X UR27, UPT, UPT, UR4, 0x40004040, URZ, UP1, !UPT ;  /* 0x40004040041b7890 */ /* 0x000fe20008ffe4ff */
[----:B------:R-:W-:Y:S01]  /*188e0*/  UMOV UR14, 0xfffffffe ;  /* 0xfffffffe000e7882 */ /* 0x000fe20000000000 */
[----:B------:R-:W-:Y:S01]  /*188f0*/  UMOV UR15, 0x7fffbfdf ;  /* 0x7fffbfdf000f7882 */ /* 0x000fe20000000000 */
[----:B------:R-:W-:Y:S01]  /*18900*/  UMOV UR7, URZ ;  /* 0x000000ff00077c82 */ /* 0x000fe20008000000 */
[----:B------:R-:W-:Y:S02]  /*18910*/  UIADD3 UR20, UPT, UPT, UR8, 0x100, URZ ;  /* 0x0000010008147890 */ /* 0x000fe4000fffe0ff */
[----:B------:R-:W-:Y:S02]  /*18920*/  UIADD3.64 UR14, UPT, UPT, UR6, -UR14, URZ ;  /* 0x8000000e060e7297 */ /* 0x000fe4000fffe0ff */
[----:B------:R-:W-:Y:S02]  /*18930*/  UIADD3.64 UR18, UPT, UPT, UR26, 0x100, URZ ;  /* 0x000001001a127897 */ /* 0x000fe4000fffe0ff */
[----:B------:R-:W-:-:S02]  /*18940*/  UIADD3 UR21, UPT, UPT, UR8, 0x100, URZ ;  /* 0x0000010008157890 */ /* 0x000fc4000fffe0ff */
[----:B------:R-:W-:Y:S01]  /*18950*/  UIADD3.64 UR22, UPT, UPT, UR26, 0x200, URZ ;  /* 0x000002001a167897 */ /* 0x000fe2000fffe0ff */
[----:B------:R-:W-:Y:S01]  /*18960*/  UMOV UR28, 0x0 ;  /* 0x00000000001c7882 */ /* 0x000fe20000000000 */
[----:B------:R-:W-:Y:S01]  /*18970*/  UMOV UR29, 0x8408010 ;  /* 0x08408010001d7882 */ /* 0x000fe20000000000 */
[----:B------:R-:W-:Y:S01]  /*18980*/  UMOV UR17, 0x40004040 ;  /* 0x4000404000117882 */ /* 0x000fe20000000000 */
[----:B------:R-:W-:Y:S01]  /*18990*/  UMOV UR7, 0x80004020 ;  /* 0x8000402000077882 */ /* 0x000fe20000000000 */
[----:B------:R-:W-:Y:S01]  /*189a0*/  UMOV UR30, 0x0 ;  /* 0x00000000001e7882 */ /* 0x000fe20000000000 */
[----:B------:R-:W-:Y:S01]  /*189b0*/  UMOV UR31, 0x8408010 ;  /* 0x08408010001f7882 */ /* 0x000fe20000000000 */
[----:B------:R-:W-:Y:S01]  /*189c0*/  UMOV UR32, 0x0 ;  /* 0x0000000000207882 */ /* 0x000fe20000000000 */
[----:B------:R-:W-:Y:S01]  /*189d0*/  UMOV UR33, 0x8408010 ;  /* 0x0840801000217882 */ /* 0x000fe20000000000 */
[----:B------:R-:W-:Y:S01]  /*189e0*/  UMOV UR4, UR11 ;  /* 0x0000000b00047c82 */ /* 0x000fe20008000000 */
[----:B------:R-:W-:Y:S01]  /*189f0*/  UMOV UR5, URZ ;  /* 0x000000ff00057c82 */ /* 0x000fe20008000000 */
[----:B------:R0:W-:Y:S01]  /*18a00*/  UTCQMMA gdesc[UR16], gdesc[UR6], tmem[UR8], tmem[UR28], idesc[UR29], !UPT ;  /* 0x00ff1c06100075ea */ /* 0x0001e2000f800308 */
[----:B------:R-:W-:Y:S01]  /*18a10*/  UMOV UR34, 0x0 ;  /* 0x0000000000227882 */ /* 0x000fe20000000000 */
[----:B------:R-:W-:Y:S01]  /*18a20*/  UMOV UR35, 0x8408010 ;  /* 0x0840801000237882 */ /* 0x000fe20000000000 */
[----:B------:R0:W-:Y:S01]  /*18a30*/  UTCQMMA gdesc[UR26], gdesc[UR14], tmem[UR8], tmem[UR30], idesc[UR31], UPT ;  /* 0x00ff1e0e1a0075ea */ /* 0x0001e2000b800308 */
[----:B------:R-:W-:Y:S01]  /*18a40*/  UMOV UR4, UR4 ;  /* 0x0000000400047c82 */ /* 0x000fe20008000000 */
[----:B------:R0:W-:Y:S01]  /*18a50*/  UTCQMMA gdesc[UR18], gdesc[UR6], tmem[UR20], tmem[UR32], idesc[UR33], !UPT ;  /* 0x00ff2006120075ea */ /* 0x0001e2000f800314 */
[----:B------:R0:W-:Y:S01]  /*18a60*/  UTCQMMA gdesc[UR22], gdesc[UR14], tmem[UR21], tmem[UR34], idesc[UR35], UPT ;  /* 0x00ff220e160075ea */ /* 0x0001e2000b800315 */
[----:B------:R0:W-:Y:S01]  /*18a70*/  UTCBAR [UR4], URZ ;  /* 0x000000ff040073e9 */ /* 0x0001e200080000ff */
[----:B------:R-:W-:Y:S01]  /*18a80*/  NOP ;  /* 0x0000000000007918 */ /* 0x000fe20000000000 */
.L_x_6:
[----:B0-----:R-:W-:Y:S01]  /*18a90*/  UMOV UR4, URZ ;  /* 0x000000ff00047c82 */ /* 0x001fe20008000000 */
[----:B------:R-:W-:Y:S05]  /*18aa0*/  @!P2 BRA `(.L_x_7) ;  /* 0x000000ec0024a947 */ /* 0x000fea0003800000 */
[----:B------:R-:W-:Y:S01]  /*18ab0*/  SHF.R.S32.HI R8, RZ, 0x1f, R84 ;  /* 0x0000001fff087819 */ /* 0x000fe20000011454 */
[----:B------:R-:W-:Y:S01]  /*18ac0*/  UIADD3 UR4, UPT, UPT, UR10, 0x8000, URZ ;  /* 0x000080000a047890 */ /* 0x000fe2000fffe0ff */
[----:B------:R-:W-:Y:S02]  /*18ad0*/  UMOV UR5, URZ ;  /* 0x000000ff00057c82 */ /* 0x000fe40008000000 */
[----:B------:R-:W-:Y:S01]  /*18ae0*/  LEA.HI R8, R8, R84, RZ, 0x6 ;  /* 0x0000005408087211 */ /* 0x000fe200078f30ff */
[----:B------:R-:W-:Y:S02]  /*18af0*/  USHF.R.U32.HI UR16, URZ, 0x4, UR4 ;  /* 0x00000004ff107899 */ /* 0x000fe40008011604 */
[----:B------:R-:W-:Y:S01]  /*18b00*/  UIADD3 UR4, UPT, UPT, UR10, 0xc000, URZ ;  /* 0x0000c0000a047890 */ /* 0x000fe2000fffe0ff */
[----:B------:R-:W-:Y:S01]  /*18b10*/  SHF.R.S32.HI R8, RZ, 0x6, R8 ;  /* 0x00000006ff087819 */ /* 0x000fe20000011408 */
[----:B------:R-:W-:Y:S02]  /*18b20*/  USGXT.U32 UR16, UR16, 0xe ;  /* 0x0000000e1010789a */ /* 0x000fe40008000000 */
[----:B------:R-:W-:Y:S01]  /*18b30*/  USHF.R.U32.HI UR4, URZ, 0x4, UR4 ;  /* 0x00000004ff047899 */ /* 0x000fe20008011604 */
[----:B------:R-:W-:Y:S01]  /*18b40*/  VIMNMX R8, PT, PT, R8, 0x2, !PT ;  /* 0x0000000208087848 */ /* 0x000fe20007fe0100 */
[----:B------:R-:W-:-:S02]  /*18b50*/  UIADD3 UR32, UP1, UPT, UR16, 0x100, URZ ;  /* 0x0000010010207890 */ /* 0x000fc4000ff3e0ff */
[----:B------:R-:W-:Y:S02]  /*18b60*/  USGXT.U32 UR4, UR4, 0xe ;  /* 0x0000000e0404789a */ /* 0x000fe40008000000 */
[----:B------:R-:W-:Y:S01]  /*18b70*/  VIADD R9, R8, 0xfffffffe ;  /* 0xfffffffe08097836 */ /* 0x000fe20000000000 */
[----:B------:R-:W-:Y:S01]  /*18b80*/  USHF.L.U32 UR20, UR12, 0x6, URZ ;  /* 0x000000060c147899 */ /* 0x000fe200080006ff */
[----:B------:R-:W-:Y:S01]  /*18b90*/  IMAD.MOV.U32 R8, RZ, RZ, RZ ;  /* 0x000000ffff087224 */ /* 0x000fe200078e00ff */
[----:B------:R-:W-:Y:S02]  /*18ba0*/  USHF.L.U32 UR21, UR13, 0x6, URZ ;  /* 0x000000060d157899 */ /* 0x000fe400080006ff */
[----:B------:R0:W-:Y:S01]  /*18bb0*/  STL [R1+0x8f4], R9 ;  /* 0x0008f40901007387 */ /* 0x0001e20000100800 */
[----:B------:R-:W-:Y:S01]  /*18bc0*/  UIADD3.X UR33, UPT, UPT, UR5, 0x40004040, URZ, UP1, !UPT ;  /* 0x4000404005217890 */ /* 0x000fe20008ffe4ff */
[----:B------:R-:W-:Y:S02]  /*18bd0*/  UMOV UR14, 0xfffffffe ;  /* 0xfffffffe000e7882 */ /* 0x000fe40000000000 */
[----:B------:R0:W-:Y:S01]  /*18be0*/  STL [R1+0x8dc], RZ ;  /* 0x0008dcff01007387 */ /* 0x0001e20000100800 */
[----:B------:R-:W-:Y:S01]  /*18bf0*/  UMOV UR15, 0x7fffbfdf ;  /* 0x7fffbfdf000f7882 */ /* 0x000fe20000000000 */
[----:B------:R-:W-:-:S02]  /*18c00*/  USHF.R.S32.HI UR23, URZ, 0x1f, UR20 ;  /* 0x0000001fff177899 */ /* 0x000fc40008011414 */
[----:B------:R-:W-:Y:S02]  /*18c10*/  USHF.R.S32.HI UR30, URZ, 0x1f, UR21 ;  /* 0x0000001fff1e7899 */ /* 0x000fe40008011415 */
[----:B------:R-:W-:Y:S02]  /*18c20*/  UIADD3.64 UR14, UPT, UPT, UR4, -UR14, URZ ;  /* 0x8000000e040e7297 */ /* 0x000fe4000fffe0ff */
[----:B------:R-:W-:Y:S02]  /*18c30*/  UIADD3.64 UR26, UPT, UPT, UR32, 0x100, URZ ;  /* 0x00000100201a7897 */ /* 0x000fe4000fffe0ff */
[----:B------:R-:W-:Y:S01]  /*18c40*/  UIADD3.64 UR28, UPT, UPT, UR32, 0x200, URZ ;  /* 0x00000200201c7897 */ /* 0x000fe2000fffe0ff */
[----:B------:R-:W-:Y:S01]  /*18c50*/  UMOV UR22, 0x1 ;  /* 0x0000000100167882 */ /* 0x000fe20000000000 */
[----:B------:R-:W-:Y:S01]  /*18c60*/  UMOV UR12, UR4 ;  /* 0x00000004000c7c82 */ /* 0x000fe20008000000 */
[----:B0-----:R-:W-:-:S09]  /*18c70*/  UMOV UR13, 0x80004020 ;  /* 0x80004020000d7882 */ /* 0x001fd20000000000 */
.L_x_10:
[----:B------:R-:W2:Y:S04]  /*18c80*/  LDL.LU R23, [R1+0x564] ;  /* 0x0005640001177983 */ /* 0x000ea80000300800 */
[----:B------:R-:W3:Y:S04]  /*18c90*/  LDL.LU R22, [R1+0x230] ;  /* 0x0002300001167983 */ /* 0x000ee80000300800 */
[----:B------:R-:W4:Y:S04]  /*18ca0*/  LDL.LU R21, [R1+0x460] ;  /* 0x0004600001157983 */ /* 0x000f280000300800 */
        /* <DEDUP_REMOVED lines=8> */
[----:B0-----:R-:W4:Y:S04]  /*18d30*/  LDL.LU R9, [R1+0x454] ;  /* 0x0004540001097983 */ /* 0x001f280000300800 */
[----:B------:R-:W4:Y:S04]  /*18d40*/  LDL.LU R14, [R1+0x430] ;  /* 0x00043000010e7983 */ /* 0x000f280000300800 */
[----:B------:R-:W4:Y:S04]  /*18d50*/  LDL.LU R13, [R1+0x44c] ;  /* 0x00044c00010d7983 */ /* 0x000f280000300800 */
[----:B------:R-:W4:Y:S01]  /*18d60*/  LDL.LU R12, [R1+0x428] ;  /* 0x00042800010c7983 */ /* 0x000f220000300800 */
[----:B------:R-:W-:Y:S01]  /*18d70*/  IMAD.U32 R8, R8, -0x80000000, RZ ;  /* 0x8000000008087824 */ /* 0x000fe200078e00ff */
[----:B--2---:R-:W-:-:S02]  /*18d80*/  IADD3 R23, P4, PT, R23, UR21, RZ ;  /* 0x0000001517177c10 */ /* 0x004fc4000ff9e0ff */
[----:B---3--:R-:W-:-:S03]  /*18d90*/  IADD3 R22, P6, PT, R22, UR21, RZ ;  /* 0x0000001516167c10 */ /* 0x008fc6000ffde0ff */
[----:B------:R-:W-:Y:S01]  /*18da0*/  STL [R1+0x564], R23 ;  /* 0x0005641701007387 */ /* 0x000fe20000100800 */
[----:B----4-:R-:W-:-:S03]  /*18db0*/  IADD3 R21, P1, PT, R21, UR21, RZ ;  /* 0x0000001515157c10 */ /* 0x010fc6000ff3e0ff */
[----:B------:R-:W-:Y:S01]  /*18dc0*/  STL [R1+0x230], R22 ;  /* 0x0002301601007387 */ /* 0x000fe20000100800 */
[----:B------:R-:W-:-:S03]  /*18dd0*/  IADD3 R20, P2, PT, R20, UR21, RZ ;  /* 0x0000001514147c10 */ /* 0x000fc6000ff5e0ff */
[----:B------:R-:W-:Y:S01]  /*18de0*/  STL [R1+0x460], R21 ;  /* 0x0004601501007387 */ /* 0x000fe20000100800 */
[----:B------:R-:W-:-:S03]  /*18df0*/  IADD3 R19, P3, PT, R19, UR21, RZ ;  /* 0x0000001513137c10 */ /* 0x000fc6000ff7e0ff */
[----:B------:R-:W-:Y:S01]  /*18e00*/  STL [R1+0x458], R20 ;  /* 0x0004581401007387 */ /* 0x000fe20000100800 */
[----:B------:R-:W-:-:S03]  /*18e10*/  IADD3.X R18, PT, PT, R18, UR30, RZ, P4, !PT ;  /* 0x0000001e12127c10 */ /* 0x000fc6000a7fe4ff */
[----:B------:R-:W-:Y:S01]  /*18e20*/  STL [R1+0x450], R19 ;  /* 0x0004501301007387 */ /* 0x000fe20000100800 */
[----:B------:R-:W-:Y:S02]  /*18e30*/  IADD3 R17, P4, PT, R17, UR21, RZ ;  /* 0x0000001511117c10 */ /* 0x000fe4000ff9e0ff */
[----:B------:R-:W-:-:S05]  /*18e40*/  IADD3.X R11, PT, PT, R11, UR30, RZ, P6, !PT ;  /* 0x0000001e0b0b7c10 */ /* 0x000fca000b7fe4ff */
[----:B------:R0:W-:Y:S01]  /*18e50*/  STL [R1+0x22c], R11 ;  /* 0x00022c0b01007387 */ /* 0x0001e20000100800 */
[----:B------:R-:W-:-:S03]  /*18e60*/  IADD3.X R10, PT, PT, R10, UR30, RZ, P1, !PT ;  /* 0x0000001e0a0a7c10 */ /* 0x000fc60008ffe4ff */
[----:B------:R-:W-:Y:S01]  /*18e70*/  STL [R1+0x560], R18 ;  /* 0x0005601201007387 */ /* 0x000fe20000100800 */
[----:B------:R-:W-:-:S03]  /*18e80*/  IADD3 R16, P6, PT, R16, UR21, RZ ;  /* 0x0000001510107c10 */ /* 0x000fc6000ffde0ff */
[----:B0-----:R-:W2:Y:S01]  /*18e90*/  LDL.LU R11, [R1+0x444] ;  /* 0x00044400010b7983 */ /* 0x001ea20000300800 */
[----:B------:R-:W-:-:S03]  /*18ea0*/  IADD3.X R9, PT, PT, R9, UR30, RZ, P2, !PT ;  /* 0x0000001e09097c10 */ /* 0x000fc600097fe4ff */
[----:B------:R-:W-:Y:S04]  /*18eb0*/  STL [R1+0x448], R17 ;  /* 0x0004481101007387 */ /* 0x000fe80000100800 */
[----:B------:R0:W-:Y:S04]  /*18ec0*/  STL [R1+0x45c], R10 ;  /* 0x00045c0a01007387 */ /* 0x0001e80000100800 */
[----:B0-----:R-:W3:Y:S01]  /*18ed0*/  LDL.LU R10, [R1+0x420] ;  /* 0x00042000010a7983 */ /* 0x001ee20000300800 */
[----:B------:R-:W-:-:S03]  /*18ee0*/  IADD3 R15, P1, PT, R15, UR21, RZ ;  /* 0x000000150f0f7c10 */ /* 0x000fc6000ff3e0ff */
[----:B------:R-:W-:Y:S04]  /*18ef0*/  STL [R1+0x440], R16 ;  /* 0x0004401001007387 */ /* 0x000fe80000100800 */
[----:B------:R0:W-:Y:S04]  /*18f00*/  STL [R1+0x454], R9 ;  /* 0x0004540901007387 */ /* 0x0001e80000100800 */
[----:B0-----:R-:W4:Y:S01]  /*18f10*/  LDL.LU R9, [R1+0x43c] ;  /* 0x00043c0001097983 */ /* 0x001f220000300800 */
[----:B------:R-:W-:Y:S02]  /*18f20*/  IADD3.X R13, PT, PT, R13, UR30, RZ, P3, !PT ;  /* 0x0000001e0d0d7c10 */ /* 0x000fe40009ffe4ff */
[----:B------:R-:W-:Y:S01]  /*18f30*/  IADD3 R14, P2, PT, R14, UR21, RZ ;  /* 0x000000150e0e7c10 */ /* 0x000fe2000ff5e0ff */
[----:B------:R-:W-:Y:S01]  /*18f40*/  STL [R1+0x438], R15 ;  /* 0x0004380f01007387 */ /* 0x000fe20000100800 */
[----:B------:R-:W-:-:S03]  /*18f50*/  IADD3 R12, P3, PT, R12, UR21, RZ ;  /* 0x000000150c0c7c10 */ /* 0x000fc6000ff7e0ff */
[----:B------:R0:W-:Y:S04]  /*18f60*/  STL [R1+0x44c], R13 ;  /* 0x00044c0d01007387 */ /* 0x0001e80000100800 */
[----:B0-----:R-:W4:Y:S04]  /*18f70*/  LDL.LU R13, [R1+0x418] ;  /* 0x00041800010d7983 */ /* 0x001f280000300800 */
[----:B------:R-:W-:Y:S04]  /*18f80*/  STL [R1+0x430], R14 ;  /* 0x0004300e01007387 */ /* 0x000fe80000100800 */
[----:B------:R-:W4:Y:S04]  /*18f90*/  LDL.LU R36, [R1+0x434] ;  /* 0x0004340001247983 */ /* 0x000f280000300800 */
[----:B------:R-:W4:Y:S04]  /*18fa0*/  LDL.LU R35, [R1+0x410] ;  /* 0x0004100001237983 */ /* 0x000f280000300800 */
[----:B------:R-:W4:Y:S04]  /*18fb0*/  LDL.LU R34, [R1+0x42c] ;  /* 0x00042c0001227983 */ /* 0x000f280000300800 */
[----:B------:R0:W-:Y:S04]  /*18fc0*/  STL [R1+0x428], R12 ;  /* 0x0004280c01007387 */ /* 0x0001e80000100800 */
        /* <DEDUP_REMOVED lines=17> */
[----:B------:R-:W4:Y:S01]  /*190e0*/  LDL.LU R16, [R1+0x3e4] ;  /* 0x0003e40001107983 */ /* 0x000f220000300800 */
[----:B--2---:R-:W-:-:S05]  /*190f0*/  IADD3.X R11, PT, PT, R11, UR30, RZ, P4, !PT ;  /* 0x0000001e0b0b7c10 */ /* 0x004fca000a7fe4ff */
[----:B------:R0:W-:Y:S04]  /*19100*/  STL [R1+0x444], R11 ;  /* 0x0004440b01007387 */ /* 0x0001e80000100800 */
[----:B0-----:R-:W2:Y:S01]  /*19110*/  LDL.LU R11, [R1+0x3c0] ;  /* 0x0003c000010b7983 */ /* 0x001ea20000300800 */
[----:B---3--:R-:W-:-:S03]  /*19120*/  IADD3 R10, P4, PT, R10, UR21, RZ ;  /* 0x000000150a0a7c10 */ /* 0x008fc6000ff9e0ff */
[----:B------:R-:W3:Y:S04]  /*19130*/  LDL.LU R15, [R1+0x3dc] ;  /* 0x0003dc00010f7983 */ /* 0x000ee80000300800 */
[----:B------:R0:W-:Y:S04]  /*19140*/  STL [R1+0x420], R10 ;  /* 0x0004200a01007387 */ /* 0x0001e80000100800 */
[----:B0-----:R-:W3:Y:S01]  /*19150*/  LDL.LU R10, [R1+0x3b8] ;  /* 0x0003b800010a7983 */ /* 0x001ee20000300800 */
[----:B----4-:R-:W-:-:S03]  /*19160*/  IADD3.X R9, PT, PT, R9, UR30, RZ, P6, !PT ;  /* 0x0000001e09097c10 */ /* 0x010fc6000b7fe4ff */
[----:B------:R-:W4:Y:S04]  /*19170*/  LDL.LU R14, [R1+0x3d4] ;  /* 0x0003d400010e7983 */ /* 0x000f280000300800 */
[----:B------:R0:W-:Y:S04]  /*19180*/  STL [R1+0x43c], R9 ;  /* 0x00043c0901007387 */ /* 0x0001e80000100800 */
[----:B0-----:R-:W4:Y:S01]  /*19190*/  LDL.LU R9, [R1+0x3b0] ;  /* 0x0003b00001097983 */ /* 0x001f220000300800 */
[----:B------:R-:W-:-:S05]  /*191a0*/  IADD3 R13, P6, PT, R13, UR21, RZ ;  /* 0x000000150d0d7c10 */ /* 0x000fca000ffde0ff */
[----:B------:R0:W-:Y:S01]  /*191b0*/  STL [R1+0x418], R13 ;  /* 0x0004180d01007387 */ /* 0x0001e20000100800 */
[----:B------:R-:W-:Y:S02]  /*191c0*/  IADD3.X R36, PT, PT, R36, UR30, RZ, P1, !PT ;  /* 0x0000001e24247c10 */ /* 0x000fe40008ffe4ff */
[----:B------:R-:W-:Y:S01]  /*191d0*/  IADD3 R35, P1, PT, R35, UR21, RZ ;  /* 0x0000001523237c10 */ /* 0x000fe2000ff3e0ff */
[----:B0-----:R-:W4:Y:S01]  /*191e0*/  LDL.LU R13, [R1+0x3cc] ;  /* 0x0003cc00010d7983 */ /* 0x001f220000300800 */
[----:B------:R-:W-:-:S03]  /*191f0*/  IADD3.X R34, PT, PT, R34, UR30, RZ, P2, !PT ;  /* 0x0000001e22227c10 */ /* 0x000fc600097fe4ff */
[----:B------:R-:W-:Y:S01]  /*19200*/  STL [R1+0x434], R36 ;  /* 0x0004342401007387 */ /* 0x000fe20000100800 */
[----:B------:R-:W-:-:S03]  /*19210*/  IADD3 R33, P2, PT, R33, UR21, RZ ;  /* 0x0000001521217c10 */ /* 0x000fc6000ff5e0ff */
[----:B------:R-:W-:Y:S01]  /*19220*/  STL [R1+0x410], R35 ;  /* 0x0004102301007387 */ /* 0x000fe20000100800 */
        /* <DEDUP_REMOVED lines=26> */
[----:B------:R-:W-:Y:S02]  /*193d0*/  IADD3 R18, P4, PT, R18, UR21, RZ ;  /* 0x0000001512127c10 */ /* 0x000fe4000ff9e0ff */
[----:B------:R-:W-:Y:S01]  /*193e0*/  IADD3.X R17, PT, PT, R17, UR30, RZ, P6, !PT ;  /* 0x0000001e11117c10 */ /* 0x000fe2000b7fe4ff */
[----:B------:R-:W-:Y:S01]  /*193f0*/  STL [R1+0x3d8], R20 ;  /* 0x0003d81401007387 */ /* 0x000fe20000100800 */
[----:B------:R-:W-:-:S03]  /*19400*/  IADD3 R12, P6, PT, R12, UR21, RZ ;  /* 0x000000150c0c7c10 */ /* 0x000fc6000ffde0ff */
[----:B------:R-:W-:Y:S01]  /*19410*/  STL [R1+0x3f4], R19 ;  /* 0x0003f41301007387 */ /* 0x000fe20000100800 */
[----:B------:R-:W-:-:S03]  /*19420*/  IADD3.X R16, PT, PT, R16, UR30, RZ, P1, !PT ;  /* 0x0000001e10107c10 */ /* 0x000fc60008ffe4ff */
[----:B------:R0:W-:Y:S04]  /*19430*/  STL [R1+0x3c8], R12 ;  /* 0x0003c80c01007387 */ /* 0x0001e80000100800 */
[----:B------:R-:W-:Y:S04]  /*19440*/  STL [R1+0x3d0], R18 ;  /* 0x0003d01201007387 */ /* 0x000fe80000100800 */
[----:B0-----:R-:W4:Y:S04]  /*19450*/  LDL.LU R12, [R1+0x3a8] ;  /* 0x0003a800010c7983 */ /* 0x001f280000300800 */
[----:B------:R-:W-:Y:S01]  /*19460*/  STL [R1+0x3ec], R17 ;  /* 0x0003ec1101007387 */ /* 0x000fe20000100800 */
[----:B--2---:R-:W-:-:S02]  /*19470*/  IADD3 R11, P1, PT, R11, UR21, RZ ;  /* 0x000000150b0b7c10 */ /* 0x004fc4000ff3e0ff */
[----:B---3--:R-:W-:-:S03]  /*19480*/  IADD3.X R15, PT, PT, R15, UR30, RZ, P2, !PT ;  /* 0x0000001e0f0f7c10 */ /* 0x008fc600097fe4ff */
[----:B------:R0:W-:Y:S04]  /*19490*/  STL [R1+0x3c0], R11 ;  /* 0x0003c00b01007387 */ /* 0x0001e80000100800 */
[----:B0-----:R-:W2:Y:S01]  /*194a0*/  LDL.LU R11, [R1+0x3c4] ;  /* 0x0003c400010b7983 */ /* 0x001ea20000300800 */
[----:B------:R-:W-:-:S03]  /*194b0*/  IADD3 R10, P2, PT, R10, UR21, RZ ;  /* 0x000000150a0a7c10 */ /* 0x000fc6000ff5e0ff */
[----:B------:R-:W-:Y:S01]  /*194c0*/  STL [R1+0x3e4], R16 ;  /* 0x0003e41001007387 */ /* 0x000fe20000100800 */
[----:B----4-:R-:W-:-:S03]  /*194d0*/  IADD3.X R14, PT, PT, R14, UR30, RZ, P3, !PT ;  /* 0x0000001e0e0e7c10 */ /* 0x010fc60009ffe4ff */
[----:B------:R0:W-:Y:S04]  /*194e0*/  STL [R1+0x3b8], R10 ;  /* 0x0003b80a01007387 */ /* 0x0001e80000100800 */
[----:B0-----:R-:W3:Y:S01]  /*194f0*/  LDL.LU R10, [R1+0x3a0] ;  /* 0x0003a000010a7983 */ /* 0x001ee20000300800 */
[----:B------:R-:W-:-:S03]  /*19500*/  IADD3 R9, P3, PT, R9, UR21, RZ ;  /* 0x0000001509097c10 */ /* 0x000fc6000ff7e0ff */
[----:B------:R-:W-:Y:S04]  /*19510*/  STL [R1+0x3dc], R15 ;  /* 0x0003dc0f01007387 */ /* 0x000fe80000100800 */
[----:B------:R0:W-:Y:S04]  /*19520*/  STL [R1+0x3b0], R9 ;  /* 0x0003b00901007387 */ /* 0x0001e80000100800 */
[----:B0-----:R-:W4:Y:S01]  /*19530*/  LDL.LU R9, [R1+0x3bc] ;  /* 0x0003bc0001097983 */ /* 0x001f220000300800 */
[----:B------:R-:W-:-:S03]  /*19540*/  IADD3.X R13, PT, PT, R13, UR30, RZ, P4, !PT ;  /* 0x0000001e0d0d7c10 */ /* 0x000fc6000a7fe4ff */
        /* <DEDUP_REMOVED lines=21> */
[----:B0-----:R-:W4:Y:S01]  /*196a0*/  LDL.LU R13, [R1+0x36c] ;  /* 0x00036c00010d7983 */ /* 0x001f220000300800 */
[----:B------:R-:W-:-:S03]  /*196b0*/  IADD3 R12, P4, PT, R12, UR21, RZ ;  /* 0x000000150c0c7c10 */ /* 0x000fc6000ff9e0ff */
[----:B------:R-:W4:Y:S04]  /*196c0*/  LDL.LU R16, [R1+0x348] ;  /* 0x0003480001107983 */ /* 0x000f280000300800 */
[----:B------:R0:W-:Y:S04]  /*196d0*/  STL [R1+0x3a8], R12 ;  /* 0x0003a80c01007387 */ /* 0x0001e80000100800 */
        /* <DEDUP_REMOVED lines=9> */
[----:B----4-:R-:W-:-:S05]  /*19770*/  IADD3.X R9, PT, PT, R9, UR30, RZ, P1, !PT ;  /* 0x0000001e09097c10 */ /* 0x010fca0008ffe4ff */
[----:B------:R0:W-:Y:S04]  /*19780*/  STL [R1+0x3bc], R9 ;  /* 0x0003bc0901007387 */ /* 0x0001e80000100800 */
[----:B0-----:R-:W4:Y:S01]  /*19790*/  LDL.LU R9, [R1+0x330] ;  /* 0x0003300001097983 */ /* 0x001f220000300800 */
[----:B------:R-:W-:Y:S02]  /*197a0*/  IADD3 R36, P1, PT, R36, UR21, RZ ;  /* 0x0000001524247c10 */ /* 0x000fe4000ff3e0ff */
[----:B------:R-:W-:Y:S02]  /*197b0*/  IADD3.X R35, PT, PT, R35, UR30, RZ, P2, !PT ;  /* 0x0000001e23237c10 */ /* 0x000fe400097fe4ff */
[----:B------:R-:W-:Y:S01]  /*197c0*/  IADD3 R34, P2, PT, R34, UR21, RZ ;  /* 0x0000001522227c10 */ /* 0x000fe2000ff5e0ff */
        /* <DEDUP_REMOVED lines=33> */
[----:B------:R-:W-:Y:S04]  /*199e0*/  STL [R1+0x358], R19 ;  /* 0x0003581301007387 */ /* 0x000fe80000100800 */
[----:B------:R0:W-:Y:S01]  /*199f0*/  STL [R1+0x36c], R13 ;  /* 0x00036c0d01007387 */ /* 0x0001e20000100800 */
[----:B------:R-:W-:-:S03]  /*19a00*/  IADD3 R16, P1, PT, R16, UR21, RZ ;  /* 0x0000001510107c10 */ /* 0x000fc6000ff3e0ff */
[----:B------:R-:W-:Y:S04]  /*19a10*/  STL [R1+0x374], R18 ;  /* 0x0003741201007387 */ /* 0x000fe80000100800 */
[----:B0-----:R-:W4:Y:S01]  /*19a20*/  LDL.LU R13, [R1+0x34c] ;  /* 0x00034c00010d7983 */ /* 0x001f220000300800 */
[----:B------:R-:W-:-:S03]  /*19a30*/  IADD3.X R12, PT, PT, R12, UR30, RZ, P2, !PT ;  /* 0x0000001e0c0c7c10 */ /* 0x000fc600097fe4ff */
[----:B------:R-:W-:Y:S04]  /*19a40*/  STL [R1+0x350], R17 ;  /* 0x0003501101007387 */ /* 0x000fe80000100800 */
[----:B------:R0:W-:Y:S01]  /*19a50*/  STL [R1+0x364], R12 ;  /* 0x0003640c01007387 */ /* 0x0001e20000100800 */
[----:B------:R-:W-:-:S03]  /*19a60*/  IADD3 R15, P2, PT, R15, UR21, RZ ;  /* 0x000000150f0f7c10 */ /* 0x000fc6000ff5e0ff */
[----:B0-----:R-:W4:Y:S04]  /*19a70*/  LDL.LU R12, [R1+0x328] ;  /* 0x00032800010c7983 */ /* 0x001f280000300800 */
[----:B------:R-:W-:Y:S01]  /*19a80*/  STL [R1+0x348], R16 ;  /* 0x0003481001007387 */ /* 0x000fe20000100800 */
[----:B--2---:R-:W-:-:S05]  /*19a90*/  IADD3.X R11, PT, PT, R11, UR30, RZ, P3, !PT ;  /* 0x0000001e0b0b7c10 */ /* 0x004fca0009ffe4ff */
[----:B------:R0:W-:Y:S01]  /*19aa0*/  STL [R1+0x35c], R11 ;  /* 0x00035c0b01007387 */ /* 0x0001e20000100800 */
[----:B---3--:R-:W-:-:S03]  /*19ab0*/  IADD3 R14, P3, PT, R14, UR21, RZ ;  /* 0x000000150e0e7c10 */ /* 0x008fc6000ff7e0ff */
[----:B0-----:R-:W2:Y:S01]  /*19ac0*/  LDL.LU R11, [R1+0x344] ;  /* 0x00034400010b7983 */ /* 0x001ea20000300800 */
[----:B------:R-:W-:-:S03]  /*19ad0*/  IADD3.X R10, PT, PT, R10, UR30, RZ, P4, !PT ;  /* 0x0000001e0a0a7c10 */ /* 0x000fc6000a7fe4ff */
[----:B------:R-:W-:Y:S04]  /*19ae0*/  STL [R1+0x340], R15 ;  /* 0x0003400f01007387 */ /* 0x000fe80000100800 */
[----:B------:R0:W-:Y:S04]  /*19af0*/  STL [R1+0x354], R10 ;  /* 0x0003540a01007387 */ /* 0x0001e80000100800 */
[----:B0-----:R-:W3:Y:S01]  /*19b00*/  LDL.LU R10, [R1+0x320] ;  /* 0x00032000010a7983 */ /* 0x001ee20000300800 */
[----:B----4-:R-:W-:-:S03]  /*19b10*/  IADD3 R9, P4, PT, R9, UR21, RZ ;  /* 0x0000001509097c10 */ /* 0x010fc6000ff9e0ff */
        /* <DEDUP_REMOVED lines=22> */
[----:B------:R-:W-:-:S03]  /*19c80*/  IADD3.X R13, PT, PT, R13, UR30, RZ, P6, !PT ;  /* 0x0000001e0d0d7c10 */ /* 0x000fc6000b7fe4ff */
[----:B------:R-:W4:Y:S04]  /*19c90*/  LDL.LU R16, [R1+0x2ec] ;  /* 0x0002ec0001107983 */ /* 0x000f280000300800 */
[----:B------:R0:W-:Y:S04]  /*19ca0*/  STL [R1+0x34c], R13 ;  /* 0x00034c0d01007387 */ /* 0x0001e80000100800 */
        /* <DEDUP_REMOVED lines=9> */
[----:B---3--:R-:W-:-:S05]  /*19d40*/  IADD3 R10, P1, PT, R10, UR21, RZ ;  /* 0x000000150a0a7c10 */ /* 0x008fca000ff3e0ff */
[----:B------:R0:W-:Y:S01]  /*19d50*/  STL [R1+0x320], R10 ;  /* 0x0003200a01007387 */ /* 0x0001e20000100800 */
[----:B----4-:R-:W-:Y:S02]  /*19d60*/  IADD3.X R36, PT, PT, R36, UR30, RZ, P2, !PT ;  /* 0x0000001e24247c10 */ /* 0x010fe400097fe4ff */
[----:B------:R-:W-:Y:S01]  /*19d70*/  IADD3 R35, P2, PT, R35, UR21, RZ ;  /* 0x0000001523237c10 */ /* 0x000fe2000ff5e0ff */
[----:B0-----:R-:W3:Y:S01]  /*19d80*/  LDL.LU R10, [R1+0x2d4] ;  /* 0x0002d400010a7983 */ /* 0x001ee20000300800 */
        /* <DEDUP_REMOVED lines=34> */
[----:B------:R-:W-:Y:S04]  /*19fb0*/  STL [R1+0x2fc], R19 ;  /* 0x0002fc1301007387 */ /* 0x000fe80000100800 */
[----:B------:R0:W-:Y:S04]  /*19fc0*/  STL [R1+0x2d0], R9 ;  /* 0x0002d00901007387 */ /* 0x0001e80000100800 */
[----:B------:R-:W-:Y:S04]  /*19fd0*/  STL [R1+0x2d8], R18 ;  /* 0x0002d81201007387 */ /* 0x000fe80000100800 */
[----:B0-----:R-:W4:Y:S01]  /*19fe0*/  LDL.LU R9, [R1+0x2b0] ;  /* 0x0002b00001097983 */ /* 0x001f220000300800 */
[----:B------:R-:W-:-:S02]  /*19ff0*/  IADD3.X R16, PT, PT, R16, UR30, RZ, P2, !PT ;  /* 0x0000001e10107c10 */ /* 0x000fc400097fe4ff */
[----:B------:R-:W-:Y:S01]  /*1a000*/  IADD3 R13, P2, PT, R13, UR21, RZ ;  /* 0x000000150d0d7c10 */ /* 0x000fe2000ff5e0ff */
[----:B------:R-:W-:Y:S01]  /*1a010*/  STL [R1+0x2f4], R17 ;  /* 0x0002f41101007387 */ /* 0x000fe20000100800 */
[----:B------:R-:W-:-:S03]  /*1a020*/  IADD3.X R15, PT, PT, R15, UR30, RZ, P3, !PT ;  /* 0x0000001e0f0f7c10 */ /* 0x000fc60009ffe4ff */
[----:B------:R0:W-:Y:S04]  /*1a030*/  STL [R1+0x2c8], R13 ;  /* 0x0002c80d01007387 */ /* 0x0001e80000100800 */
[----:B0-----:R-:W4:Y:S01]  /*1a040*/  LDL.LU R13, [R1+0x2cc] ;  /* 0x0002cc00010d7983 */ /* 0x001f220000300800 */
[----:B------:R-:W-:-:S03]  /*1a050*/  IADD3 R12, P3, PT, R12, UR21, RZ ;  /* 0x000000150c0c7c10 */ /* 0x000fc6000ff7e0ff */
[----:B------:R-:W-:Y:S01]  /*1a060*/  STL [R1+0x2ec], R16 ;  /* 0x0002ec1001007387 */ /* 0x000fe20000100800 */
[----:B------:R-:W-:-:S03]  /*1a070*/  IADD3.X R14, PT, PT, R14, UR30, RZ, P4, !PT ;  /* 0x0000001e0e0e7c10 */ /* 0x000fc6000a7fe4ff */
[----:B------:R0:W-:Y:S04]  /*1a080*/  STL [R1+0x2c0], R12 ;  /* 0x0002c00c01007387 */ /* 0x0001e80000100800 */
[----:B0-----:R-:W4:Y:S04]  /*1a090*/  LDL.LU R12, [R1+0x2a8] ;  /* 0x0002a800010c7983 */ /* 0x001f280000300800 */
[----:B------:R-:W-:Y:S01]  /*1a0a0*/  STL [R1+0x2e4], R15 ;  /* 0x0002e40f01007387 */ /* 0x000fe20000100800 */
[----:B--2---:R-:W-:-:S05]  /*1a0b0*/  IADD3 R11, P4, PT, R11, UR21, RZ ;  /* 0x000000150b0b7c10 */ /* 0x004fca000ff9e0ff */
[----:B------:R0:W-:Y:S04]  /*1a0c0*/  STL [R1+0x2b8], R11 ;  /* 0x0002b80b01007387 */ /* 0x0001e80000100800 */
[----:B0-----:R-:W2:Y:S01]  /*1a0d0*/  LDL.LU R11, [R1+0x2c4] ;  /* 0x0002c400010b7983 */ /* 0x001ea20000300800 */
[----:B---3--:R-:W-:-:S03]  /*1a0e0*/  IADD3.X R10, PT, PT, R10, UR30, RZ, P6, !PT ;  /* 0x0000001e0a0a7c10 */ /* 0x008fc6000b7fe4ff */
[----:B------:R-:W-:Y:S04]  /*1a0f0*/  STL [R1+0x2dc], R14 ;  /* 0x0002dc0e01007387 */ /* 0x000fe80000100800 */
[----:B------:R-:W3:Y:S04]  /*1a100*/  LDL.LU R36, [R1+0x2a0] ;  /* 0x0002a00001247983 */ /* 0x000ee80000300800 */
[----:B------:R-:W3:Y:S04]  /*1a110*/  LDL.LU R35, [R1+0x2bc] ;  /* 0x0002bc0001237983 */ /* 0x000ee80000300800 */
[----:B------:R-:W3:Y:S04]  /*1a120*/  LDL.LU R34, [R1+0x298] ;  /* 0x0002980001227983 */ /* 0x000ee80000300800 */
[----:B------:R0:W-:Y:S04]  /*1a130*/  STL [R1+0x2d4], R10 ;  /* 0x0002d40a01007387 */ /* 0x0001e80000100800 */
        /* <DEDUP_REMOVED lines=16> */
[----:B0-----:R-:W3:Y:S01]  /*1a240*/  LDL.LU R10, [R1+0x558] ;  /* 0x00055800010a7983 */ /* 0x001ee20000300800 */
[----:B----4-:R-:W-:-:S03]  /*1a250*/  IADD3 R9, P6, PT, R9, UR21, RZ ;  /* 0x0000001509097c10 */ /* 0x010fc6000ffde0ff */
[----:B------:R-:W4:Y:S04]  /*1a260*/  LDL.LU R16, [R1+0x260] ;  /* 0x0002600001107983 */ /* 0x000f280000300800 */
[----:B------:R0:W-:Y:S04]  /*1a270*/  STL [R1+0x2b0], R9 ;  /* 0x0002b00901007387 */ /* 0x0001e80000100800 */
        /* <DEDUP_REMOVED lines=8> */
[----:B0-----:R-:W4:Y:S01]  /*1a300*/  LDL.LU R12, [R1+0x264] ;  /* 0x00026400010c7983 */ /* 0x001f220000300800 */
[----:B--2---:R-:W-:-:S05]  /*1a310*/  IADD3.X R11, PT, PT, R11, UR30, RZ, P2, !PT ;  /* 0x0000001e0b0b7c10 */ /* 0x004fca00097fe4ff */
[----:B------:R0:W-:Y:S01]  /*1a320*/  STL [R1+0x2c4], R11 ;  /* 0x0002c40b01007387 */ /* 0x0001e20000100800 */
[----:B---3--:R-:W-:Y:S02]  /*1a330*/  IADD3 R36, P2, PT, R36, UR21, RZ ;  /* 0x0000001524247c10 */ /* 0x008fe4000ff5e0ff */
[----:B------:R-:W-:Y:S01]  /*1a340*/  IADD3.X R35, PT, PT, R35, UR30, RZ, P3, !PT ;  /* 0x0000001e23237c10 */ /* 0x000fe20009ffe4ff */
[----:B0-----:R-:W2:Y:S01]  /*1a350*/  LDL.LU R11, [R1+0x54c] ;  /* 0x00054c00010b7983 */ /* 0x001ea20000300800 */
        /* <DEDUP_REMOVED lines=32> */
[----:B------:R-:W-:-:S03]  /*1a560*/  IADD3.X R10, PT, PT, R10, UR30, RZ, P2, !PT ;  /* 0x0000001e0a0a7c10 */ /* 0x000fc600097fe4ff */
[----:B------:R-:W-:Y:S01]  /*1a570*/  STL [R1+0x268], R19 ;  /* 0x0002681301007387 */ /* 0x000fe20000100800 */
[----:B------:R-:W-:-:S03]  /*1a580*/  IADD3 R17, P1, PT, R17, UR21, RZ ;  /* 0x0000001511117c10 */ /* 0x000fc6000ff3e0ff */
[----:B------:R0:W-:Y:S04]  /*1a590*/  STL [R1+0x558], R10 ;  /* 0x0005580a01007387 */ /* 0x0001e80000100800 */
[----:B------:R-:W-:Y:S04]  /*1a5a0*/  STL [R1+0x27c], R18 ;  /* 0x00027c1201007387 */ /* 0x000fe80000100800 */
[----:B0-----:R-:W3:Y:S01]  /*1a5b0*/  LDL.LU R10, [R1+0x550] ;  /* 0x00055000010a7983 */ /* 0x001ee20000300800 */
[----:B----4-:R-:W-:-:S03]  /*1a5c0*/  IADD3.X R9, PT, PT, R9, UR30, RZ, P3, !PT ;  /* 0x0000001e09097c10 */ /* 0x010fc60009ffe4ff */
[----:B------:R-:W-:Y:S04]  /*1a5d0*/  STL [R1+0x554], R17 ;  /* 0x0005541101007387 */ /* 0x000fe80000100800 */
[----:B------:R0:W-:Y:S04]  /*1a5e0*/  STL [R1+0x274], R9 ;  /* 0x0002740901007387 */ /* 0x0001e80000100800 */
[----:B0-----:R-:W4:Y:S01]  /*1a5f0*/  LDL.LU R9, [R1+0x248] ;  /* 0x0002480001097983 */ /* 0x001f220000300800 */
[----:B------:R-:W-:Y:S02]  /*1a600*/  IADD3 R16, P2, PT, R16, UR21, RZ ;  /* 0x0000001510107c10 */ /* 0x000fe4000ff5e0ff */
[----:B------:R-:W-:-:S02]  /*1a610*/  IADD3.X R13, PT, PT, R13, UR30, RZ, P4, !PT ;  /* 0x0000001e0d0d7c10 */ /* 0x000fc4000a7fe4ff */
[----:B------:R-:W-:Y:S01]  /*1a620*/  IADD3 R15, P3, PT, R15, UR21, RZ ;  /* 0x000000150f0f7c10 */ /* 0x000fe2000ff7e0ff */
[----:B------:R-:W-:Y:S01]  /*1a630*/  STL [R1+0x260], R16 ;  /* 0x0002601001007387 */ /* 0x000fe20000100800 */
[----:B------:R-:W-:-:S03]  /*1a640*/  IADD3 R14, P4, PT, R14, UR21, RZ ;  /* 0x000000150e0e7c10 */ /* 0x000fc6000ff9e0ff */
[----:B------:R0:W-:Y:S04]  /*1a650*/  STL [R1+0x26c], R13 ;  /* 0x00026c0d01007387 */ /* 0x0001e80000100800 */
[----:B0-----:R-:W4:Y:S01]  /*1a660*/  LDL.LU R13, [R1+0x25c] ;  /* 0x00025c00010d7983 */ /* 0x001f220000300800 */
[----:B------:R-:W-:-:S03]  /*1a670*/  IADD3.X R12, PT, PT, R12, UR30, RZ, P6, !PT ;  /* 0x0000001e0c0c7c10 */ /* 0x000fc6000b7fe4ff */
[----:B------:R-:W-:Y:S04]  /*1a680*/  STL [R1+0x258], R15 ;  /* 0x0002580f01007387 */ /* 0x000fe80000100800 */
[----:B------:R0:W-:Y:S04]  /*1a690*/  STL [R1+0x264], R12 ;  /* 0x0002640c01007387 */ /* 0x0001e80000100800 */
[----:B0-----:R-:W4:Y:S04]  /*1a6a0*/  LDL.LU R12, [R1+0x240] ;  /* 0x00024000010c7983 */ /* 0x001f280000300800 */
[----:B------:R-:W-:Y:S04]  /*1a6b0*/  STL [R1+0x250], R14 ;  /* 0x0002500e01007387 */ /* 0x000fe80000100800 */
[----:B------:R-:W4:Y:S04]  /*1a6c0*/  LDL.LU R36, [R1+0x254] ;  /* 0x0002540001247983 */ /* 0x000f280000300800 */
[----:B------:R-:W4:Y:S04]  /*1a6d0*/  LDL.LU R35, [R1+0x468] ;  /* 0x0004680001237983 */ /* 0x000f280000300800 */
[----:B------:R-:W4:Y:S01]  /*1a6e0*/  LDL.LU R34, [R1+0x24c] ;  /* 0x00024c0001227983 */ /* 0x000f220000300800 */
[----:B--2---:R-:W-:-:S05]  /*1a6f0*/  IADD3 R11, P6, PT, R11, UR21, RZ ;  /* 0x000000150b0b7c10 */ /* 0x004fca000ffde0ff */
[----:B------:R0:W-:Y:S04]  /*1a700*/  STL [R1+0x54c], R11 ;  /* 0x00054c0b01007387 */ /* 0x0001e80000100800 */
[----:B------:R-:W2:Y:S04]  /*1a710*/  LDL.LU R33, [R1+0x544] ;  /* 0x0005440001217983 */ /* 0x000ea80000300800 */
        /* <DEDUP_REMOVED lines=15> */
[----:B0-----:R-:W2:Y:S04]  /*1a810*/  LDL.LU R11, [R1+0x514] ;  /* 0x00051400010b7983 */ /* 0x001ea80000300800 */
[----:B------:R-:W2:Y:S01]  /*1a820*/  LDL.LU R16, [R1+0x530] ;  /* 0x0005300001107983 */ /* 0x000ea20000300800 */
[----:B---3--:R-:W-:-:S05]  /*1a830*/  IADD3.X R10, PT, PT, R10, UR30, RZ, P1, !PT ;  /* 0x0000001e0a0a7c10 */ /* 0x008fca0008ffe4ff */
[----:B------:R0:W-:Y:S04]  /*1a840*/  STL [R1+0x550], R10 ;  /* 0x0005500a01007387 */ /* 0x0001e80000100800 */
[----:B0-----:R-:W3:Y:S01]  /*1a850*/  LDL.LU R10, [R1+0x50c] ;  /* 0x00050c00010a7983 */ /* 0x001ee20000300800 */
[----:B----4-:R-:W-:-:S03]  /*1a860*/  IADD3 R9, P1, PT, R9, UR21, RZ ;  /* 0x0000001509097c10 */ /* 0x010fc6000ff3e0ff */
[----:B------:R-:W4:Y:S04]  /*1a870*/  LDL.LU R15, [R1+0x528] ;  /* 0x00052800010f7983 */ /* 0x000f280000300800 */
[----:B------:R0:W-:Y:S04]  /*1a880*/  STL [R1+0x248], R9 ;  /* 0x0002480901007387 */ /* 0x0001e80000100800 */
[----:B0-----:R-:W4:Y:S04]  /*1a890*/  LDL.LU R9, [R1+0x504] ;  /* 0x0005040001097983 */ /* 0x001f280000300800 */
[----:B------:R-:W4:Y:S01]  /*1a8a0*/  LDL.LU R14, [R1+0x520] ;  /* 0x00052000010e7983 */ /* 0x000f220000300800 */
[----:B------:R-:W-:-:S05]  /*1a8b0*/  IADD3.X R13, PT, PT, R13, UR30, RZ, P2, !PT ;  /* 0x0000001e0d0d7c10 */ /* 0x000fca00097fe4ff */
        /* <DEDUP_REMOVED lines=8> */
[----:B------:R-:W-:Y:S04]  /*1a940*/  STL [R1+0x254], R36 ;  /* 0x0002542401007387 */ /* 0x000fe80000100800 */
[----:B------:R-:W-:Y:S04]  /*1a950*/  STL [R1+0x468], R35 ;  /* 0x0004682301007387 */ /* 0x000fe80000100800 */
[----:B------:R-:W-:Y:S01]  /*1a960*/  STL [R1+0x24c], R34 ;  /* 0x00024c2201007387 */ /* 0x000fe20000100800 */
[----:B--2---:R-:W-:Y:S02]  /*1a970*/  IADD3 R33, P4, PT, R33, UR21, RZ ;  /* 0x0000001521217c10 */ /* 0x004fe4000ff9e0ff */
        /* <DEDUP_REMOVED lines=27> */
[----:B------:R-:W-:Y:S02]  /*1ab30*/  IADD3.X R17, PT, PT, R17, UR30, RZ, P2, !PT ;  /* 0x0000001e11117c10 */ /* 0x000fe400097fe4ff */
[----:B------:R-:W-:Y:S01]  /*1ab40*/  IADD3 R11, P2, PT, R11, UR21, RZ ;  /* 0x000000150b0b7c10 */ /* 0x000fe2000ff5e0ff */
[----:B------:R-:W-:Y:S01]  /*1ab50*/  STL [R1+0x228], R19 ;  /* 0x0002281301007387 */ /* 0x000fe20000100800 */
[----:B------:R-:W-:-:S03]  /*1ab60*/  IADD3.X R16, PT, PT, R16, UR30, RZ, P3, !PT ;  /* 0x0000001e10107c10 */ /* 0x000fc60009ffe4ff */
[----:B------:R0:W-:Y:S04]  /*1ab70*/  STL [R1+0x514], R11 ;  /* 0x0005140b01007387 */ /* 0x0001e80000100800 */
[----:B------:R-:W-:Y:S04]  /*1ab80*/  STL [R1+0x51c], R18 ;  /* 0x00051c1201007387 */ /* 0x000fe80000100800 */
[----:B0-----:R-:W2:Y:S04]  /*1ab90*/  LDL.LU R11, [R1+0x4f4] ;  /* 0x0004f400010b7983 */ /* 0x001ea80000300800 */
[----:B------:R-:W-:Y:S01]  /*1aba0*/  STL [R1+0x538], R17 ;  /* 0x0005381101007387 */ /* 0x000fe20000100800 */
[----:B---3--:R-:W-:-:S02]  /*1abb0*/  IADD3 R10, P3, PT, R10, UR21, RZ ;  /* 0x000000150a0a7c10 */ /* 0x008fc4000ff7e0ff */
[----:B----4-:R-:W-:-:S03]  /*1abc0*/  IADD3.X R15, PT, PT, R15, UR30, RZ, P4, !PT ;  /* 0x0000001e0f0f7c10 */ /* 0x010fc6000a7fe4ff */
        /* <DEDUP_REMOVED lines=35> */
[----:B--2---:R-:W-:-:S05]  /*1ae00*/  IADD3 R11, P1, PT, R11, UR21, RZ ;  /* 0x000000150b0b7c10 */ /* 0x004fca000ff3e0ff */
[----:B------:R0:W-:Y:S04]  /*1ae10*/  STL [R1+0x4f4], R11 ;  /* 0x0004f40b01007387 */ /* 0x0001e80000100800 */
        /* <DEDUP_REMOVED lines=8> */
[----:B0-----:R-:W4:Y:S01]  /*1aea0*/  LDL.LU R9, [R1+0x4a0] ;  /* 0x0004a00001097983 */ /* 0x001f220000300800 */
[----:B------:R-:W-:-:S05]  /*1aeb0*/  IADD3.X R13, PT, PT, R13, UR30, RZ, P3, !PT ;  /* 0x0000001e0d0d7c10 */ /* 0x000fca0009ffe4ff */
[----:B------:R0:W-:Y:S01]  /*1aec0*/  STL [R1+0x508], R13 ;  /* 0x0005080d01007387 */ /* 0x0001e20000100800 */
[----:B------:R-:W-:Y:S02]  /*1aed0*/  IADD3 R36, P3, PT, R36, UR21, RZ ;  /* 0x0000001524247c10 */ /* 0x000fe4000ff7e0ff */
[----:B------:R-:W-:Y:S01]  /*1aee0*/  IADD3.X R35, PT, PT, R35, UR30, RZ, P4, !PT ;  /* 0x0000001e23237c10 */ /* 0x000fe2000a7fe4ff */
[----:B0-----:R-:W4:Y:S01]  /*1aef0*/  LDL.LU R13, [R1+0x47c] ;  /* 0x00047c00010d7983 */ /* 0x001f220000300800 */
        /* <DEDUP_REMOVED lines=38> */
[----:B0-----:R-:W4:Y:S04]  /*1b160*/  LDL.LU R12, [R1+0x498] ;  /* 0x00049800010c7983 */ /* 0x001f280000300800 */
[----:B------:R-:W-:Y:S01]  /*1b170*/  STL [R1+0x49c], R17 ;  /* 0x00049c1101007387 */ /* 0x000fe20000100800 */
[----:B--2---:R-:W-:-:S05]  /*1b180*/  IADD3.X R11, PT, PT, R11, UR30, RZ, P4, !PT ;  /* 0x0000001e0b0b7c10 */ /* 0x004fca000a7fe4ff */
[----:B------:R0:W-:Y:S01]  /*1b190*/  STL [R1+0x4b0], R11 ;  /* 0x0004b00b01007387 */ /* 0x0001e20000100800 */
[----:B------:R-:W-:-:S03]  /*1b1a0*/  IADD3 R15, P4, PT, R15, UR21, RZ ;  /* 0x000000150f0f7c10 */ /* 0x000fc6000ff9e0ff */
[----:B0-----:R-:W2:Y:S04]  /*1b1b0*/  LDL.LU R11, [R1+0x474] ;  /* 0x00047400010b7983 */ /* 0x001ea80000300800 */
[----:B------:R-:W-:Y:S01]  /*1b1c0*/  STL [R1+0x494], R16 ;  /* 0x0004941001007387 */ /* 0x000fe20000100800 */
[----:B---3--:R-:W-:-:S05]  /*1b1d0*/  IADD3.X R10, PT, PT, R10, UR30, RZ, P6, !PT ;  /* 0x0000001e0a0a7c10 */ /* 0x008fca000b7fe4ff */
[----:B------:R0:W-:Y:S04]  /*1b1e0*/  STL [R1+0x4a8], R10 ;  /* 0x0004a80a01007387 */ /* 0x0001e80000100800 */
[----:B0-----:R-:W3:Y:S01]  /*1b1f0*/  LDL.LU R10, [R1+0x490] ;  /* 0x00049000010a7983 */ /* 0x001ee20000300800 */
[----:B----4-:R-:W-:-:S03]  /*1b200*/  IADD3.X R9, PT, PT, R9, UR30, RZ, P1, !PT ;  /* 0x0000001e09097c10 */ /* 0x010fc60008ffe4ff */
[----:B------:R-:W-:Y:S04]  /*1b210*/  STL [R1+0x48c], R15 ;  /* 0x00048c0f01007387 */ /* 0x000fe80000100800 */
[----:B------:R0:W-:Y:S04]  /*1b220*/  STL [R1+0x4a0], R9 ;  /* 0x0004a00901007387 */ /* 0x0001e80000100800 */
[----:B0-----:R-:W4:Y:S01]  /*1b230*/  LDL.LU R9, [R1+0x224] ;  /* 0x0002240001097983 */ /* 0x001f220000300800 */
[----:B------:R-:W-:Y:S02]  /*1b240*/  IADD3 R14, P6, PT, R14, UR21, RZ ;  /* 0x000000150e0e7c10 */ /* 0x000fe4000ffde0ff */
[----:B------:R-:W-:-:S03]  /*1b250*/  IADD3 R13, P1, PT, R13, UR21, RZ ;  /* 0x000000150d0d7c10 */ /* 0x000fc6000ff3e0ff */
        /* <DEDUP_REMOVED lines=34> */
[----:B----4-:R-:W-:-:S05]  /*1b480*/  IADD3 R9, P3, PT, R9, UR21, RZ ;  /* 0x0000001509097c10 */ /* 0x010fca000ff7e0ff */
[----:B------:R0:W-:Y:S04]  /*1b490*/  STL [R1+0x224], R9 ;  /* 0x0002240901007387 */ /* 0x0001e80000100800 */
[----:B0-----:R-:W4:Y:S01]  /*1b4a0*/  LDL.LU R9, [R1+0x1d8] ;  /* 0x0001d80001097983 */ /* 0x001f220000300800 */
[----:B------:R-:W-:Y:S02]  /*1b4b0*/  IADD3.X R36, PT, PT, R36, UR30, RZ, P4, !PT ;  /* 0x0000001e24247c10 */ /* 0x000fe4000a7fe4ff */
[----:B------:R-:W-:Y:S02]  /*1b4c0*/  IADD3 R35, P4, PT, R35, UR21, RZ ;  /* 0x0000001523237c10 */ /* 0x000fe4000ff9e0ff */
[----:B------:R-:W-:Y:S01]  /*1b4d0*/  IADD3.X R34, PT, PT, R34, UR30, RZ, P6, !PT ;  /* 0x0000001e22227c10 */ /* 0x000fe2000b7fe4ff */
        /* <DEDUP_REMOVED lines=37> */
[----:B0-----:R-:W4:Y:S01]  /*1b730*/  LDL.LU R13, [R1+0x1b4] ;  /* 0x0001b400010d7983 */ /* 0x001f220000300800 */
[----:B------:R-:W-:-:S03]  /*1b740*/  IADD3 R12, P4, PT, R12, UR21, RZ ;  /* 0x000000150c0c7c10 */ /* 0x000fc6000ff9e0ff */
[----:B------:R-:W-:Y:S01]  /*1b750*/  STL [R1+0x1f8], R17 ;  /* 0x0001f81101007387 */ /* 0x000fe20000100800 */
[----:B------:R-:W-:-:S03]  /*1b760*/  IADD3.X R15, PT, PT, R15, UR30, RZ, P6, !PT ;  /* 0x0000001e0f0f7c10 */ /* 0x000fc6000b7fe4ff */
[----:B------:R0:W-:Y:S04]  /*1b770*/  STL [R1+0x1cc], R12 ;  /* 0x0001cc0c01007387 */ /* 0x0001e80000100800 */
[----:B0-----:R-:W4:Y:S04]  /*1b780*/  LDL.LU R12, [R1+0x1d0] ;  /* 0x0001d000010c7983 */ /* 0x001f280000300800 */
[----:B------:R-:W-:Y:S01]  /*1b790*/  STL [R1+0x1f0], R16 ;  /* 0x0001f01001007387 */ /* 0x000fe20000100800 */
[----:B--2---:R-:W-:Y:S02]  /*1b7a0*/  IADD3 R11, P6, PT, R11, UR21, RZ ;  /* 0x000000150b0b7c10 */ /* 0x004fe4000ffde0ff */
[----:B------:R-:W-:-:S03]  /*1b7b0*/  IADD3.X R14, PT, PT, R14, UR30, RZ, P1, !PT ;  /* 0x0000001e0e0e7c10 */ /* 0x000fc60008ffe4ff */
[----:B------:R0:W-:Y:S04]  /*1b7c0*/  STL [R1+0x1c4], R11 ;  /* 0x0001c40b01007387 */ /* 0x0001e80000100800 */
[----:B0-----:R-:W2:Y:S04]  /*1b7d0*/  LDL.LU R11, [R1+0x1ac] ;  /* 0x0001ac00010b7983 */ /* 0x001ea80000300800 */
[----:B------:R-:W-:Y:S01]  /*1b7e0*/  STL [R1+0x1e8], R15 ;  /* 0x0001e80f01007387 */ /* 0x000fe20000100800 */
[----:B---3--:R-:W-:-:S05]  /*1b7f0*/  IADD3 R10, P1, PT, R10, UR21, RZ ;  /* 0x000000150a0a7c10 */ /* 0x008fca000ff3e0ff */
[----:B------:R0:W-:Y:S04]  /*1b800*/  STL [R1+0x1bc], R10 ;  /* 0x0001bc0a01007387 */ /* 0x0001e80000100800 */
[----:B0-----:R-:W3:Y:S01]  /*1b810*/  LDL.LU R10, [R1+0x1c8] ;  /* 0x0001c800010a7983 */ /* 0x001ee20000300800 */
[----:B----4-:R-:W-:-:S03]  /*1b820*/  IADD3.X R9, PT, PT, R9, UR30, RZ, P2, !PT ;  /* 0x0000001e09097c10 */ /* 0x010fc600097fe4ff */
        /* <DEDUP_REMOVED lines=23> */
[----:B------:R-:W-:-:S05]  /*1b9a0*/  IADD3 R13, P2, PT, R13, UR21, RZ ;  /* 0x000000150d0d7c10 */ /* 0x000fca000ff5e0ff */
[----:B------:R0:W-:Y:S04]  /*1b9b0*/  STL [R1+0x1b4], R13 ;  /* 0x0001b40d01007387 */ /* 0x0001e80000100800 */
        /* <DEDUP_REMOVED lines=8> */
[----:B0-----:R-:W2:Y:S01]  /*1ba40*/  LDL.LU R11, [R1+0x66c] ;  /* 0x00066c00010b7983 */ /* 0x001ea20000300800 */
[----:B---3--:R-:W-:-:S05]  /*1ba50*/  IADD3.X R10, PT, PT, R10, UR30, RZ, P4, !PT ;  /* 0x0000001e0a0a7c10 */ /* 0x008fca000a7fe4ff */
[----:B------:R0:W-:Y:S01]  /*1ba60*/  STL [R1+0x1c8], R10 ;  /* 0x0001c80a01007387 */ /* 0x0001e20000100800 */
[----:B----4-:R-:W-:Y:S02]  /*1ba70*/  IADD3 R36, P4, PT, R36, UR21, RZ ;  /* 0x0000001524247c10 */ /* 0x010fe4000ff9e0ff */
[----:B------:R-:W-:Y:S01]  /*1ba80*/  IADD3.X R35, PT, PT, R35, UR30, RZ, P6, !PT ;  /* 0x0000001e23237c10 */ /* 0x000fe2000b7fe4ff */
[----:B0-----:R-:W3:Y:S01]  /*1ba90*/  LDL.LU R10, [R1+0x8c0] ;  /* 0x0008c000010a7983 */ /* 0x001ee20000300800 */
        /* <DEDUP_REMOVED lines=33> */
[----:B------:R-:W-:Y:S04]  /*1bcb0*/  STL [R1+0x670], R19 ;  /* 0x0006701301007387 */ /* 0x000fe80000100800 */
[----:B------:R0:W-:Y:S04]  /*1bcc0*/  STL [R1+0x178], R9 ;  /* 0x0001780901007387 */ /* 0x0001e80000100800 */
[----:B------:R-:W-:Y:S04]  /*1bcd0*/  STL [R1+0x180], R18 ;  /* 0x0001801201007387 */ /* 0x000fe80000100800 */
[----:B0-----:R-:W4:Y:S01]  /*1bce0*/  LDL.LU R9, [R1+0x664] ;  /* 0x0006640001097983 */ /* 0x001f220000300800 */
[----:B------:R-:W-:-:S02]  /*1bcf0*/  IADD3 R17, P3, PT, R17, UR20, RZ ;  /* 0x0000001411117c10 */ /* 0x000fc4000ff7e0ff */
[----:B------:R-:W-:Y:S02]  /*1bd00*/  IADD3 R16, P4, PT, R16, UR20, RZ ;  /* 0x0000001410107c10 */ /* 0x000fe4000ff9e0ff */
[----:B------:R-:W-:Y:S01]  /*1bd10*/  IADD3.X R13, PT, PT, R13, UR30, RZ, P6, !PT ;  /* 0x0000001e0d0d7c10 */ /* 0x000fe2000b7fe4ff */
[----:B------:R-:W-:Y:S01]  /*1bd20*/  STL [R1+0x668], R17 ;  /* 0x0006681101007387 */ /* 0x000fe20000100800 */
[----:B------:R-:W-:-:S03]  /*1bd30*/  IADD3 R15, P6, PT, R15, UR20, RZ ;  /* 0x000000140f0f7c10 */ /* 0x000fc6000ffde0ff */
[----:B------:R0:W-:Y:S04]  /*1bd40*/  STL [R1+0x170], R13 ;  /* 0x0001700d01007387 */ /* 0x0001e80000100800 */
[----:B0-----:R-:W4:Y:S01]  /*1bd50*/  LDL.LU R13, [R1+0x8b8] ;  /* 0x0008b800010d7983 */ /* 0x001f220000300800 */
[----:B------:R-:W-:-:S03]  /*1bd60*/  IADD3.X R12, PT, PT, R12, UR30, RZ, P1, !PT ;  /* 0x0000001e0c0c7c10 */ /* 0x000fc60008ffe4ff */
[----:B------:R-:W-:Y:S01]  /*1bd70*/  STL [R1+0x8d8], R16 ;  /* 0x0008d81001007387 */ /* 0x000fe20000100800 */
[----:B------:R-:W-:-:S03]  /*1bd80*/  IADD3 R14, P1, PT, R14, UR20, RZ ;  /* 0x000000140e0e7c10 */ /* 0x000fc6000ff3e0ff */
[----:B------:R0:W-:Y:S04]  /*1bd90*/  STL [R1+0x168], R12 ;  /* 0x0001680c01007387 */ /* 0x0001e80000100800 */
[----:B0-----:R-:W4:Y:S04]  /*1bda0*/  LDL.LU R12, [R1+0x8d4] ;  /* 0x0008d400010c7983 */ /* 0x001f280000300800 */
[----:B------:R-:W-:Y:S01]  /*1bdb0*/  STL [R1+0x8d0], R15 ;  /* 0x0008d00f01007387 */ /* 0x000fe20000100800 */
[----:B--2---:R-:W-:-:S05]  /*1bdc0*/  IADD3.X R11, PT, PT, R11, UR23, RZ, P2, !PT ;  /* 0x000000170b0b7c10 */ /* 0x004fca00097fe4ff */
[----:B------:R0:W-:Y:S04]  /*1bdd0*/  STL [R1+0x66c], R11 ;  /* 0x00066c0b01007387 */ /* 0x0001e80000100800 */
[----:B0-----:R-:W2:Y:S04]  /*1bde0*/  LDL.LU R11, [R1+0x8b0] ;  /* 0x0008b000010b7983 */ /* 0x001ea80000300800 */
[----:B------:R-:W-:Y:S04]  /*1bdf0*/  STL [R1+0x8c8], R14 ;  /* 0x0008c80e01007387 */ /* 0x000fe80000100800 */
[----:B------:R-:W2:Y:S04]  /*1be00*/  LDL.LU R36, [R1+0x8cc] ;  /* 0x0008cc0001247983 */ /* 0x000ea80000300800 */
[----:B------:R-:W2:Y:S01]  /*1be10*/  LDL.LU R35, [R1+0x8a8] ;  /* 0x0008a80001237983 */ /* 0x000ea20000300800 */
[----:B---3--:R-:W-:-:S03]  /*1be20*/  IADD3 R10, P2, PT, R10, UR20, RZ ;  /* 0x000000140a0a7c10 */ /* 0x008fc6000ff5e0ff */
        /* <DEDUP_REMOVED lines=18> */
[----:B0-----:R-:W3:Y:S04]  /*1bf50*/  LDL.LU R10, [R1+0x658] ;  /* 0x00065800010a7983 */ /* 0x001ee80000300800 */
[----:B------:R-:W3:Y:S01]  /*1bf60*/  LDL.LU R16, [R1+0x87c] ;  /* 0x00087c0001107983 */ /* 0x000ee20000300800 */
[----:B----4-:R-:W-:-:S05]  /*1bf70*/  IADD3.X R9, PT, PT, R9, UR23, RZ, P3, !PT ;  /* 0x0000001709097c10 */ /* 0x010fca0009ffe4ff */
[----:B------:R0:W-:Y:S04]  /*1bf80*/  STL [R1+0x664], R9 ;  /* 0x0006640901007387 */ /* 0x0001e80000100800 */
        /* <DEDUP_REMOVED lines=8> */
[----:B0-----:R-:W4:Y:S01]  /*1c010*/  LDL.LU R12, [R1+0x858] ;  /* 0x00085800010c7983 */ /* 0x001f220000300800 */
[----:B--2---:R-:W-:-:S05]  /*1c020*/  IADD3 R11, P4, PT, R11, UR20, RZ ;  /* 0x000000140b0b7c10 */ /* 0x004fca000ff9e0ff */
[----:B------:R0:W-:Y:S01]  /*1c030*/  STL [R1+0x8b0], R11 ;  /* 0x0008b00b01007387 */ /* 0x0001e20000100800 */
[----:B------:R-:W-:Y:S02]  /*1c040*/  IADD3.X R36, PT, PT, R36, UR23, RZ, P6, !PT ;  /* 0x0000001724247c10 */ /* 0x000fe4000b7fe4ff */
[----:B------:R-:W-:Y:S01]  /*1c050*/  IADD3 R35, P6, PT, R35, UR20, RZ ;  /* 0x0000001423237c10 */ /* 0x000fe2000ffde0ff */
[----:B0-----:R-:W2:Y:S01]  /*1c060*/  LDL.LU R11, [R1+0x65c] ;  /* 0x00065c00010b7983 */ /* 0x001ea20000300800 */
[----:B---3--:R-:W-:-:S03]  /*1c070*/  IADD3.X R34, PT, PT, R34, UR23, RZ, P1, !PT ;  /* 0x0000001722227c10 */ /* 0x008fc60008ffe4ff */
        /* <DEDUP_REMOVED lines=37> */
[----:B0-----:R-:W3:Y:S04]  /*1c2d0*/  LDL.LU R10, [R1+0x850] ;  /* 0x00085000010a7983 */ /* 0x001ee80000300800 */
[----:B------:R-:W-:Y:S01]  /*1c2e0*/  STL [R1+0x884], R17 ;  /* 0x0008841101007387 */ /* 0x000fe20000100800 */
[----:B----4-:R-:W-:-:S05]  /*1c2f0*/  IADD3 R9, P6, PT, R9, UR20, RZ ;  /* 0x0000001409097c10 */ /* 0x010fca000ffde0ff */
[----:B------:R0:W-:Y:S04]  /*1c300*/  STL [R1+0x868], R9 ;  /* 0x0008680901007387 */ /* 0x0001e80000100800 */
[----:B0-----:R-:W4:Y:S01]  /*1c310*/  LDL.LU R9, [R1+0x654] ;  /* 0x0006540001097983 */ /* 0x001f220000300800 */
[----:B------:R-:W-:Y:S02]  /*1c320*/  IADD3.X R15, PT, PT, R15, UR23, RZ, P1, !PT ;  /* 0x000000170f0f7c10 */ /* 0x000fe40008ffe4ff */
[----:B------:R-:W-:Y:S01]  /*1c330*/  IADD3 R13, P1, PT, R13, UR20, RZ ;  /* 0x000000140d0d7c10 */ /* 0x000fe2000ff3e0ff */
[----:B------:R-:W-:Y:S01]  /*1c340*/  STL [R1+0x87c], R16 ;  /* 0x00087c1001007387 */ /* 0x000fe20000100800 */
[----:B------:R-:W-:-:S03]  /*1c350*/  IADD3.X R14, PT, PT, R14, UR23, RZ, P2, !PT ;  /* 0x000000170e0e7c10 */ /* 0x000fc600097fe4ff */
[----:B------:R0:W-:Y:S04]  /*1c360*/  STL [R1+0x860], R13 ;  /* 0x0008600d01007387 */ /* 0x0001e80000100800 */
[----:B0-----:R-:W4:Y:S01]  /*1c370*/  LDL.LU R13, [R1+0x848] ;  /* 0x00084800010d7983 */ /* 0x001f220000300800 */
[----:B------:R-:W-:-:S03]  /*1c380*/  IADD3 R12, P2, PT, R12, UR20, RZ ;  /* 0x000000140c0c7c10 */ /* 0x000fc6000ff5e0ff */
[----:B------:R-:W-:Y:S04]  /*1c390*/  STL [R1+0x874], R15 ;  /* 0x0008740f01007387 */ /* 0x000fe80000100800 */
[----:B------:R0:W-:Y:S04]  /*1c3a0*/  STL [R1+0x858], R12 ;  /* 0x0008580c01007387 */ /* 0x0001e80000100800 */
[----:B0-----:R-:W4:Y:S04]  /*1c3b0*/  LDL.LU R12, [R1+0x864] ;  /* 0x00086400010c7983 */ /* 0x001f280000300800 */
[----:B------:R-:W-:Y:S04]  /*1c3c0*/  STL [R1+0x86c], R14 ;  /* 0x00086c0e01007387 */ /* 0x000fe80000100800 */
[----:B------:R-:W4:Y:S04]  /*1c3d0*/  LDL.LU R36, [R1+0x840] ;  /* 0x0008400001247983 */ /* 0x000f280000300800 */
[----:B------:R-:W4:Y:S04]  /*1c3e0*/  LDL.LU R35, [R1+0x85c] ;  /* 0x00085c0001237983 */ /* 0x000f280000300800 */
[----:B------:R-:W4:Y:S01]  /*1c3f0*/  LDL.LU R34, [R1+0x838] ;  /* 0x0008380001227983 */ /* 0x000f220000300800 */
[----:B--2---:R-:W-:-:S05]  /*1c400*/  IADD3.X R11, PT, PT, R11, UR23, RZ, P3, !PT ;  /* 0x000000170b0b7c10 */ /* 0x004fca0009ffe4ff */
        /* <DEDUP_REMOVED lines=19> */
[----:B---3--:R-:W-:-:S05]  /*1c540*/  IADD3 R10, P3, PT, R10, UR20, RZ ;  /* 0x000000140a0a7c10 */ /* 0x008fca000ff7e0ff */
[----:B------:R0:W-:Y:S04]  /*1c550*/  STL [R1+0x850], R10 ;  /* 0x0008500a01007387 */ /* 0x0001e80000100800 */
        /* <DEDUP_REMOVED lines=15> */
[----:B------:R-:W-:Y:S04]  /*1c650*/  STL [R1+0x840], R36 ;  /* 0x0008402401007387 */ /* 0x000fe80000100800 */
[----:B------:R-:W-:Y:S04]  /*1c660*/  STL [R1+0x85c], R35 ;  /* 0x00085c2301007387 */ /* 0x000fe80000100800 */
[----:B------:R-:W-:Y:S01]  /*1c670*/  STL [R1+0x838], R34 ;  /* 0x0008382201007387 */ /* 0x000fe20000100800 */
[----:B--2---:R-:W-:Y:S02]  /*1c680*/  IADD3.X R33, PT, PT, R33, UR23, RZ, P2, !PT ;  /* 0x0000001721217c10 */ /* 0x004fe400097fe4ff */
        /* <DEDUP_REMOVED lines=31> */
[----:B------:R-:W-:-:S03]  /*1c880*/  IADD3 R16, P6, PT, R16, UR20, RZ ;  /* 0x0000001410107c10 */ /* 0x000fc6000ffde0ff */
[----:B------:R-:W-:Y:S04]  /*1c890*/  STL [R1+0x81c], R18 ;  /* 0x00081c1201007387 */ /* 0x000fe80000100800 */
[----:B0-----:R-:W2:Y:S04]  /*1c8a0*/  LDL.LU R11, [R1+0x64c] ;  /* 0x00064c00010b7983 */ /* 0x001ea80000300800 */
[----:B------:R-:W-:Y:S01]  /*1c8b0*/  STL [R1+0x650], R17 ;  /* 0x0006501101007387 */ /* 0x000fe20000100800 */
[----:B---3--:R-:W-:-:S05]  /*1c8c0*/  IADD3.X R10, PT, PT, R10, UR23, RZ, P1, !PT ;  /* 0x000000170a0a7c10 */ /* 0x008fca0008ffe4ff */
[----:B------:R0:W-:Y:S04]  /*1c8d0*/  STL [R1+0x80c], R10 ;  /* 0x00080c0a01007387 */ /* 0x0001e80000100800 */
[----:B0-----:R-:W3:Y:S04]  /*1c8e0*/  LDL.LU R10, [R1+0x7e0] ;  /* 0x0007e000010a7983 */ /* 0x001ee80000300800 */
[----:B------:R-:W-:Y:S01]  /*1c8f0*/  STL [R1+0x648], R16 ;  /* 0x0006481001007387 */ /* 0x000fe20000100800 */
[----:B----4-:R-:W-:-:S05]  /*1c900*/  IADD3.X R9, PT, PT, R9, UR23, RZ, P2, !PT ;  /* 0x0000001709097c10 */ /* 0x010fca00097fe4ff */
[----:B------:R0:W-:Y:S04]  /*1c910*/  STL [R1+0x804], R9 ;  /* 0x0008040901007387 */ /* 0x0001e80000100800 */
[----:B0-----:R-:W4:Y:S01]  /*1c920*/  LDL.LU R9, [R1+0x644] ;  /* 0x0006440001097983 */ /* 0x001f220000300800 */
[----:B------:R-:W-:Y:S02]  /*1c930*/  IADD3 R15, P1, PT, R15, UR20, RZ ;  /* 0x000000140f0f7c10 */ /* 0x000fe4000ff3e0ff */
[----:B------:R-:W-:Y:S02]  /*1c940*/  IADD3 R14, P2, PT, R14, UR20, RZ ;  /* 0x000000140e0e7c10 */ /* 0x000fe4000ff5e0ff */
[----:B------:R-:W-:Y:S01]  /*1c950*/  IADD3.X R13, PT, PT, R13, UR23, RZ, P3, !PT ;  /* 0x000000170d0d7c10 */ /* 0x000fe20009ffe4ff */
[----:B------:R-:W-:Y:S04]  /*1c960*/  STL [R1+0x7f8], R15 ;  /* 0x0007f80f01007387 */ /* 0x000fe80000100800 */
[----:B------:R0:W-:Y:S04]  /*1c970*/  STL [R1+0x7fc], R13 ;  /* 0x0007fc0d01007387 */ /* 0x0001e80000100800 */
[----:B0-----:R-:W4:Y:S01]  /*1c980*/  LDL.LU R13, [R1+0x7d8] ;  /* 0x0007d800010d7983 */ /* 0x001f220000300800 */
        /* <DEDUP_REMOVED lines=81> */
[----:B------:R-:W-:-:S03]  /*1cea0*/  IADD3.X R15, PT, PT, R15, UR23, RZ, P2, !PT ;  /* 0x000000170f0f7c10 */ /* 0x000fc600097fe4ff */
[----:B------:R0:W-:Y:S04]  /*1ceb0*/  STL [R1+0x638], R11 ;  /* 0x0006380b01007387 */ /* 0x0001e80000100800 */
[----:B0-----:R-:W2:Y:S04]  /*1cec0*/  LDL.LU R11, [R1+0x63c] ;  /* 0x00063c00010b7983 */ /* 0x001ea80000300800 */
[----:B------:R-:W-:Y:S01]  /*1ced0*/  STL [R1+0x7a4], R16 ;  /* 0x0007a41001007387 */ /* 0x000fe20000100800 */
[----:B---3--:R-:W-:Y:S02]  /*1cee0*/  IADD3 R10, P2, PT, R10, UR20, RZ ;  /* 0x000000140a0a7c10 */ /* 0x008fe4000ff5e0ff */
[----:B------:R-:W-:-:S03]  /*1cef0*/  IADD3.X R14, PT, PT, R14, UR23, RZ, P3, !PT ;  /* 0x000000170e0e7c10 */ /* 0x000fc60009ffe4ff */
[----:B------:R0:W-:Y:S04]  /*1cf00*/  STL [R1+0x788], R10 ;  /* 0x0007880a01007387 */ /* 0x0001e80000100800 */
[----:B0-----:R-:W3:Y:S04]  /*1cf10*/  LDL.LU R10, [R1+0x770] ;  /* 0x00077000010a7983 */ /* 0x001ee80000300800 */
[----:B------:R-:W-:Y:S01]  /*1cf20*/  STL [R1+0x79c], R15 ;  /* 0x00079c0f01007387 */ /* 0x000fe20000100800 */
[----:B----4-:R-:W-:-:S05]  /*1cf30*/  IADD3 R9, P3, PT, R9, UR20, RZ ;  /* 0x0000001409097c10 */ /* 0x010fca000ff7e0ff */
[----:B------:R0:W-:Y:S04]  /*1cf40*/  STL [R1+0x780], R9 ;  /* 0x0007800901007387 */ /* 0x0001e80000100800 */
[----:B0-----:R-:W4:Y:S04]  /*1cf50*/  LDL.LU R9, [R1+0x634] ;  /* 0x0006340001097983 */ /* 0x001f280000300800 */
[----:B------:R-:W-:Y:S01]  /*1cf60*/  STL [R1+0x794], R14 ;  /* 0x0007940e01007387 */ /* 0x000fe20000100800 */
[----:B------:R-:W-:-:S03]  /*1cf70*/  IADD3.X R13, PT, PT, R13, UR23, RZ, P4, !PT ;  /* 0x000000170d0d7c10 */ /* 0x000fc6000a7fe4ff */
        /* <DEDUP_REMOVED lines=74> */
[----:B------:R0:W-:Y:S04]  /*1d420*/  STL [R1+0x73c], R13 ;  /* 0x00073c0d01007387 */ /* 0x0001e80000100800 */
[----:B------:R-:W-:Y:S04]  /*1d430*/  STL [R1+0x744], R18 ;  /* 0x0007441201007387 */ /* 0x000fe80000100800 */
[----:B0-----:R-:W4:Y:S01]  /*1d440*/  LDL.LU R13, [R1+0x71c] ;  /* 0x00071c00010d7983 */ /* 0x001f220000300800 */
[----:B------:R-:W-:-:S03]  /*1d450*/  IADD3.X R12, PT, PT, R12, UR23, RZ, P2, !PT ;  /* 0x000000170c0c7c10 */ /* 0x000fc600097fe4ff */
[----:B------:R-:W-:Y:S01]  /*1d460*/  STL [R1+0x720], R17 ;  /* 0x0007201101007387 */ /* 0x000fe20000100800 */
[----:B------:R-:W-:-:S03]  /*1d470*/  IADD3 R15, P2, PT, R15, UR20, RZ ;  /* 0x000000140f0f7c10 */ /* 0x000fc6000ff5e0ff */
[----:B------:R0:W-:Y:S04]  /*1d480*/  STL [R1+0x734], R12 ;  /* 0x0007340c01007387 */ /* 0x0001e80000100800 */
[----:B0-----:R-:W4:Y:S04]  /*1d490*/  LDL.LU R12, [R1+0x708] ;  /* 0x00070800010c7983 */ /* 0x001f280000300800 */
[----:B------:R-:W-:Y:S01]  /*1d4a0*/  STL [R1+0x630], R16 ;  /* 0x0006301001007387 */ /* 0x000fe20000100800 */
[----:B--2---:R-:W-:Y:S02]  /*1d4b0*/  IADD3.X R11, PT, PT, R11, UR23, RZ, P3, !PT ;  /* 0x000000170b0b7c10 */ /* 0x004fe40009ffe4ff */
[----:B------:R-:W-:-:S03]  /*1d4c0*/  IADD3 R14, P3, PT, R14, UR20, RZ ;  /* 0x000000140e0e7c10 */ /* 0x000fc6000ff7e0ff */
[----:B------:R0:W-:Y:S04]  /*1d4d0*/  STL [R1+0x72c], R11 ;  /* 0x00072c0b01007387 */ /* 0x0001e80000100800 */
[----:B0-----:R-:W2:Y:S04]  /*1d4e0*/  LDL.LU R11, [R1+0x62c] ;  /* 0x00062c00010b7983 */ /* 0x001ea80000300800 */
[----:B------:R-:W-:Y:S01]  /*1d4f0*/  STL [R1+0x69c], R15 ;  /* 0x00069c0f01007387 */ /* 0x000fe20000100800 */
[----:B---3--:R-:W-:-:S05]  /*1d500*/  IADD3.X R10, PT, PT, R10, UR23, RZ, P4, !PT ;  /* 0x000000170a0a7c10 */ /* 0x008fca000a7fe4ff */
[----:B------:R0:W-:Y:S04]  /*1d510*/  STL [R1+0x724], R10 ;  /* 0x0007240a01007387 */ /* 0x0001e80000100800 */
[----:B0-----:R-:W3:Y:S04]  /*1d520*/  LDL.LU R10, [R1+0x700] ;  /* 0x00070000010a7983 */ /* 0x001ee80000300800 */
[----:B------:R-:W-:Y:S04]  /*1d530*/  STL [R1+0x718], R14 ;  /* 0x0007180e01007387 */ /* 0x000fe80000100800 */
[----:B------:R-:W3:Y:S04]  /*1d540*/  LDL.LU R36, [R1+0x628] ;  /* 0x0006280001247983 */ /* 0x000ee80000300800 */
[----:B------:R-:W3:Y:S01]  /*1d550*/  LDL.LU R35, [R1+0x6f8] ;  /* 0x0006f80001237983 */ /* 0x000ee20000300800 */
[----:B----4-:R-:W-:-:S03]  /*1d560*/  IADD3 R9, P4, PT, R9, UR20, RZ ;  /* 0x0000001409097c10 */ /* 0x010fc6000ff9e0ff */
        /* <DEDUP_REMOVED lines=20> */
[----:B------:R-:W-:-:S05]  /*1d6b0*/  IADD3.X R13, PT, PT, R13, UR23, RZ, P6, !PT ;  /* 0x000000170d0d7c10 */ /* 0x000fca000b7fe4ff */
[----:B------:R0:W-:Y:S04]  /*1d6c0*/  STL [R1+0x71c], R13 ;  /* 0x00071c0d01007387 */ /* 0x0001e80000100800 */
        /* <DEDUP_REMOVED lines=11> */
[----:B------:R-:W-:Y:S02]  /*1d780*/  IADD3.X R36, PT, PT, R36, UR23, RZ, P2, !PT ;  /* 0x0000001724247c10 */ /* 0x000fe400097fe4ff */
[----:B------:R-:W-:Y:S01]  /*1d790*/  IADD3 R35, P2, PT, R35, UR20, RZ ;  /* 0x0000001423237c10 */ /* 0x000fe2000ff5e0ff */
[----:B0-----:R-:W3:Y:S01]  /*1d7a0*/  LDL.LU R10, [R1+0x6b4] ;  /* 0x0006b400010a7983 */ /* 0x001ee20000300800 */
[----:B----4-:R-:W-:-:S03]  /*1d7b0*/  IADD3.X R34, PT, PT, R34, UR23, RZ, P3, !PT ;  /* 0x0000001722227c10 */ /* 0x010fc60009ffe4ff */
        /* <DEDUP_REMOVED lines=37> */
[----:B------:R-:W-:-:S03]  /*1da10*/  IADD3.X R16, PT, PT, R16, UR23, RZ, P2, !PT ;  /* 0x0000001710107c10 */ /* 0x000fc600097fe4ff */
[----:B------:R-:W-:Y:S01]  /*1da20*/  STL [R1+0x6d4], R17 ;  /* 0x0006d41101007387 */ /* 0x000fe20000100800 */
[----:B------:R-:W-:Y:S02]  /*1da30*/  IADD3 R13, P2, PT, R13, UR20, RZ ;  /* 0x000000140d0d7c10 */ /* 0x000fe4000ff5e0ff */
        /* <DEDUP_REMOVED lines=11> */
[----:B0-----:R-:W2:Y:S04]  /*1daf0*/  LDL.LU R11, [R1+0x694] ;  /* 0x00069400010b7983 */ /* 0x001ea80000300800 */
[----:B------:R-:W-:Y:S04]  /*1db00*/  STL [R1+0x6bc], R14 ;  /* 0x0006bc0e01007387 */ /* 0x000fe80000100800 */
[----:B------:R-:W2:Y:S04]  /*1db10*/  LDL.LU R36, [R1+0x67c] ;  /* 0x00067c0001247983 */ /* 0x000ea80000300800 */
[----:B------:R-:W2:Y:S01]  /*1db20*/  LDL.LU R35, [R1+0x68c] ;  /* 0x00068c0001237983 */ /* 0x000ea20000300800 */
[----:B---3--:R-:W-:-:S03]  /*1db30*/  IADD3.X R10, PT, PT, R10, UR23, RZ, P6, !PT ;  /* 0x000000170a0a7c10 */ /* 0x008fc6000b7fe4ff */
        /* <DEDUP_REMOVED lines=20> */
[----:B----4-:R-:W-:-:S05]  /*1dc80*/  IADD3 R9, P6, PT, R9, UR20, RZ ;  /* 0x0000001409097c10 */ /* 0x010fca000ffde0ff */
[----:B------:R0:W-:Y:S04]  /*1dc90*/  STL [R1+0x6a0], R9 ;  /* 0x0006a00901007387 */ /* 0x0001e80000100800 */
        /* <DEDUP_REMOVED lines=8> */
[----:B0-----:R-:W4:Y:S01]  /*1dd20*/  LDL.LU R12, [R1+0x5ec] ;  /* 0x0005ec00010c7983 */ /* 0x001f220000300800 */
[----:B--2---:R-:W-:-:S05]  /*1dd30*/  IADD3.X R11, PT, PT, R11, UR23, RZ, P2, !PT ;  /* 0x000000170b0b7c10 */ /* 0x004fca00097fe4ff */
[----:B------:R0:W-:Y:S01]  /*1dd40*/  STL [R1+0x694], R11 ;  /* 0x0006940b01007387 */ /* 0x0001e20000100800 */
[----:B------:R-:W-:Y:S02]  /*1dd50*/  IADD3 R36, P2, PT, R36, UR20, RZ ;  /* 0x0000001424247c10 */ /* 0x000fe4000ff5e0ff */
[----:B------:R-:W-:Y:S01]  /*1dd60*/  IADD3.X R35, PT, PT, R35, UR23, RZ, P3, !PT ;  /* 0x0000001723237c10 */ /* 0x000fe20009ffe4ff */
[----:B0-----:R-:W2:Y:S01]  /*1dd70*/  LDL.LU R11, [R1+0x5c8] ;  /* 0x0005c800010b7983 */ /* 0x001ea20000300800 */
[----:B---3--:R-:W-:-:S03]  /*1dd80*/  IADD3 R34, P3, PT, R34, UR20, RZ ;  /* 0x0000001422227c10 */ /* 0x008fc6000ff7e0ff */
        /* <DEDUP_REMOVED lines=34> */
[----:B------:R0:W-:Y:S04]  /*1dfb0*/  STL [R1+0x604], R10 ;  /* 0x0006040a01007387 */ /* 0x0001e80000100800 */
[----:B------:R-:W-:Y:S04]  /*1dfc0*/  STL [R1+0x60c], R18 ;  /* 0x00060c1201007387 */ /* 0x000fe80000100800 */
[----:B0-----:R-:W3:Y:S04]  /*1dfd0*/  LDL.LU R10, [R1+0x5e4] ;  /* 0x0005e400010a7983 */ /* 0x001ee80000300800 */
[----:B------:R-:W-:Y:S01]  /*1dfe0*/  STL [R1+0x5e8], R17 ;  /* 0x0005e81101007387 */ /* 0x000fe20000100800 */
[----:B----4-:R-:W-:-:S05]  /*1dff0*/  IADD3.X R9, PT, PT, R9, UR23, RZ, P3, !PT ;  /* 0x0000001709097c10 */ /* 0x010fca0009ffe4ff */
[----:B------:R0:W-:Y:S04]  /*1e000*/  STL [R1+0x5fc], R9 ;  /* 0x0005fc0901007387 */ /* 0x0001e80000100800 */
[----:B0-----:R-:W4:Y:S01]  /*1e010*/  LDL.LU R9, [R1+0x5c0] ;  /* 0x0005c00001097983 */ /* 0x001f220000300800 */
[----:B------:R-:W-:Y:S02]  /*1e020*/  IADD3 R16, P2, PT, R16, UR20, RZ ;  /* 0x0000001410107c10 */ /* 0x000fe4000ff5e0ff */
[----:B------:R-:W-:-:S03]  /*1e030*/  IADD3 R15, P3, PT, R15, UR20, RZ ;  /* 0x000000140f0f7c10 */ /* 0x000fc6000ff7e0ff */
[----:B------:R-:W-:Y:S01]  /*1e040*/  STL [R1+0x5e0], R16 ;  /* 0x0005e01001007387 */ /* 0x000fe20000100800 */
[----:B------:R-:W-:Y:S02]  /*1e050*/  IADD3.X R13, PT, PT, R13, UR23, RZ, P4, !PT ;  /* 0x000000170d0d7c10 */ /* 0x000fe4000a7fe4ff */
        /* <DEDUP_REMOVED lines=53> */
[----:B------:R0:W-:Y:S01]  /*1e3b0*/  STL [R1+0x5a8], R33 ;  /* 0x0005a82101007387 */ /* 0x0001e20000100800 */
[----:B------:R-:W-:-:S03]  /*1e3c0*/  IADD3 R30, P6, PT, R30, UR20, RZ ;  /* 0x000000141e1e7c10 */ /* 0x000fc6000ffde0ff */
[----:B------:R-:W-:Y:S01]  /*1e3d0*/  STL [R1+0x5c4], R32 ;  /* 0x0005c42001007387 */ /* 0x000fe20000100800 */
[----:B------:R-:W-:-:S03]  /*1e3e0*/  IADD3.X R29, PT, PT, R29, UR23, RZ, P1, !PT ;  /* 0x000000171d1d7c10 */ /* 0x000fc60008ffe4ff */
[----:B------:R-:W-:Y:S01]  /*1e3f0*/  STL [R1+0x5a0], R30 ;  /* 0x0005a01e01007387 */ /* 0x000fe20000100800 */
[----:B0-----:R-:W0:Y:S01]  /*1e400*/  LDC R33, c[0x0][0x3a0] ;  /* 0x0000e800ff217b82 */ /* 0x001e220000000800 */
[----:B------:R-:W-:Y:S02]  /*1e410*/  IADD3 R28, P1, PT, R28, UR20, RZ ;  /* 0x000000141c1c7c10 */ /* 0x000fe4000ff3e0ff */
        /* <DEDUP_REMOVED lines=26> */
[----:B-1----:R-:W2:Y:S04]  /*1e5c0*/  LDL.LU R11, [R1+0x148] ;  /* 0x00014800010b7983 */ /* 0x002ea80000300800 */
[----:B------:R-:W-:Y:S01]  /*1e5d0*/  STL [R1+0x58c], R17 ;  /* 0x00058c1101007387 */ /* 0x000fe20000100800 */
[----:B---3--:R-:W-:-:S02]  /*1e5e0*/  IADD3 R10, P3, PT, R10, UR20, RZ ;  /* 0x000000140a0a7c10 */ /* 0x008fc4000ff7e0ff */
[----:B------:R-:W-:-:S03]  /*1e5f0*/  IADD3.X R15, PT, PT, R15, UR23, RZ, P4, !PT ;  /* 0x000000170f0f7c10 */ /* 0x000fc6000a7fe4ff */
[----:B------:R1:W-:Y:S04]  /*1e600*/  STL [R1+0x160], R10 ;  /* 0x0001600a01007387 */ /* 0x0003e80000100800 */
[----:B-1----:R-:W3:Y:S04]  /*1e610*/  LDL.LU R10, [R1+0x164] ;  /* 0x00016400010a7983 */ /* 0x002ee80000300800 */
[----:B------:R-:W-:Y:S01]  /*1e620*/  STL [R1+0x584], R16 ;  /* 0x0005841001007387 */ /* 0x000fe20000100800 */
[----:B----4-:R-:W-:-:S05]  /*1e630*/  IADD3 R9, P4, PT, R9, UR20, RZ ;  /* 0x0000001409097c10 */ /* 0x010fca000ff9e0ff */
[----:B------:R1:W-:Y:S04]  /*1e640*/  STL [R1+0x158], R9 ;  /* 0x0001580901007387 */ /* 0x0003e80000100800 */
[----:B-1----:R-:W4:Y:S01]  /*1e650*/  LDL.LU R9, [R1+0x140] ;  /* 0x0001400001097983 */ /* 0x002f220000300800 */
[----:B------:R-:W-:-:S03]  /*1e660*/  IADD3.X R14, PT, PT, R14, UR23, RZ, P6, !PT ;  /* 0x000000170e0e7c10 */ /* 0x000fc6000b7fe4ff */
[----:B------:R-:W-:Y:S04]  /*1e670*/  STL [R1+0x57c], R15 ;  /* 0x00057c0f01007387 */ /* 0x000fe80000100800 */
[----:B------:R-:W4:Y:S04]  /*1e680*/  LDL.LU R36, [R1+0x15c] ;  /* 0x00015c0001247983 */ /* 0x000f280000300800 */
[----:B------:R-:W-:Y:S01]  /*1e690*/  STL [R1+0x574], R14 ;  /* 0x0005740e01007387 */ /* 0x000fe20000100800 */
[----:B------:R-:W-:-:S03]  /*1e6a0*/  IADD3 R13, P6, PT, R13, UR20, RZ ;  /* 0x000000140d0d7c10 */ /* 0x000fc6000ffde0ff */
[----:B------:R-:W4:Y:S04]  /*1e6b0*/  LDL.LU R35, [R1+0x154] ;  /* 0x0001540001237983 */ /* 0x000f280000300800 */
[----:B------:R1:W-:Y:S04]  /*1e6c0*/  STL [R1+0x150], R13 ;  /* 0x0001500d01007387 */ /* 0x0003e80000100800 */
[----:B------:R-:W4:Y:S04]  /*1e6d0*/  LDL.LU R34, [R1+0x138] ;  /* 0x0001380001227983 */ /* 0x000f280000300800 */
[----:B------:R-:W4:Y:S01]  /*1e6e0*/  LDL.LU R32, [R1+0x14c] ;  /* 0x00014c0001207983 */ /* 0x000f220000300800 */
[----:B------:R-:W-:-:S05]  /*1e6f0*/  IADD3.X R12, PT, PT, R12, UR23, RZ, P1, !PT ;  /* 0x000000170c0c7c10 */ /* 0x000fca0008ffe4ff */
        /* <DEDUP_REMOVED lines=14> */
[----:B-1----:R-:W4:Y:S04]  /*1e7e0*/  LDL R13, [R1+0x8dc] ;  /* 0x0008dc00010d7983 */ /* 0x002f280000100800 */
[----:B------:R-:W4:Y:S04]  /*1e7f0*/  LDL.LU R17, [R1+0x114] ;  /* 0x0001140001117983 */ /* 0x000f280000300800 */
[----:B------:R-:W4:Y:S04]  /*1e800*/  LDL.LU R16, [R1+0xf8] ;  /* 0x0000f80001107983 */ /* 0x000f280000300800 */
[----:B------:R-:W4:Y:S04]  /*1e810*/  LDL.LU R15, [R1+0x10c] ;  /* 0x00010c00010f7983 */ /* 0x000f280000300800 */
[----:B------:R-:W4:Y:S04]  /*1e820*/  LDL.LU R14, [R1+0xf0] ;  /* 0x0000f000010e7983 */ /* 0x000f280000300800 */
[----:B0-----:R-:W4:Y:S01]  /*1e830*/  LDL.LU R12, [R1+0x104] ;  /* 0x00010400010c7983 */ /* 0x001f220000300800 */
[----:B--2---:R-:W-:-:S05]  /*1e840*/  IADD3 R11, P1, PT, R11, UR20, RZ ;  /* 0x000000140b0b7c10 */ /* 0x004fca000ff3e0ff */
[----:B------:R0:W-:Y:S04]  /*1e850*/  STL [R1+0x148], R11 ;  /* 0x0001480b01007387 */ /* 0x0001e80000100800 */
[----:B0-----:R-:W2:Y:S01]  /*1e860*/  LDL.LU R11, [R1+0xfc] ;  /* 0x0000fc00010b7983 */ /* 0x001ea20000300800 */
[----:B---3--:R-:W-:-:S05]  /*1e870*/  IADD3.X R10, PT, PT, R10, UR23, RZ, P2, !PT ;  /* 0x000000170a0a7c10 */ /* 0x008fca00097fe4ff */
[----:B------:R0:W-:Y:S04]  /*1e880*/  STL [R1+0x164], R10 ;  /* 0x0001640a01007387 */ /* 0x0001e80000100800 */
[----:B0-----:R-:W3:Y:S01]  /*1e890*/  LDL.LU R10, [R1+0xf4] ;  /* 0x0000f400010a7983 */ /* 0x001ee20000300800 */
[----:B----4-:R-:W-:-:S05]  /*1e8a0*/  IADD3 R9, P2, PT, R9, UR20, RZ ;  /* 0x0000001409097c10 */ /* 0x010fca000ff5e0ff */
[----:B------:R0:W-:Y:S04]  /*1e8b0*/  STL [R1+0x140], R9 ;  /* 0x0001400901007387 */ /* 0x0001e80000100800 */
[----:B0-----:R-:W4:Y:S01]  /*1e8c0*/  LDL.LU R9, [R1+0xec] ;  /* 0x0000ec0001097983 */ /* 0x001f220000300800 */
[----:B------:R-:W-:Y:S01]  /*1e8d0*/  IADD3.X R36, PT, PT, R36, UR23, RZ, P3, !PT ;  /* 0x0000001724247c10 */ /* 0x000fe20009ffe4ff */
[----:B------:R-:W0:Y:S01]  /*1e8e0*/  SYNCS.PHASECHK.TRANS64.TRYWAIT P3, [UR11], R8 ;  /* 0x00000008ff0075a7 */ /* 0x000e22000806110b */
[----:B------:R-:W-:-:S03]  /*1e8f0*/  IADD3.X R35, PT, PT, R35, UR23, RZ, P4, !PT ;  /* 0x0000001723237c10 */ /* 0x000fc6000a7fe4ff */
[----:B------:R1:W-:Y:S01]  /*1e900*/  STL [R1+0x15c], R36 ;  /* 0x00015c2401007387 */ /* 0x0003e20000100800 */
[----:B------:R-:W-:-:S03]  /*1e910*/  IADD3 R34, P4, PT, R34, UR20, RZ ;  /* 0x0000001422227c10 */ /* 0x000fc6000ff9e0ff */
[----:B------:R1:W-:Y:S01]  /*1e920*/  STL [R1+0x154], R35 ;  /* 0x0001542301007387 */ /* 0x0003e20000100800 */
[----:B------:R-:W-:-:S03]  /*1e930*/  IADD3.X R32, PT, PT, R32, UR23, RZ, P6, !PT ;  /* 0x0000001720207c10 */ /* 0x000fc6000b7fe4ff */
[----:B------:R1:W-:Y:S04]  /*1e940*/  STL [R1+0x138], R34 ;  /* 0x0001382201007387 */ /* 0x0003e80000100800 */
[----:B------:R1:W-:Y:S01]  /*1e950*/  STL [R1+0x14c], R32 ;  /* 0x00014c2001007387 */ /* 0x0003e20000100800 */
[----:B------:R-:W-:Y:S02]  /*1e960*/  IADD3 R30, P6, PT, R30, UR20, RZ ;  /* 0x000000141e1e7c10 */ /* 0x000fe4000ffde0ff */
[----:B------:R-:W-:-:S03]  /*1e970*/  IADD3.X R29, PT, PT, R29, UR23, RZ, P1, !PT ;  /* 0x000000171d1d7c10 */ /* 0x000fc60008ffe4ff */
[----:B------:R1:W-:Y:S01]  /*1e980*/  STL [R1+0x130], R30 ;  /* 0x0001301e01007387 */ /* 0x0003e20000100800 */
[----:B------:R-:W-:-:S03]  /*1e990*/  IADD3 R28, P1, PT, R28, UR20, RZ ;  /* 0x000000141c1c7c10 */ /* 0x000fc6000ff3e0ff */
[----:B------:R1:W-:Y:S01]  /*1e9a0*/  STL [R1+0x144], R29 ;  /* 0x0001441d01007387 */ /* 0x0003e20000100800 */
        /* <DEDUP_REMOVED lines=20> */
[----:B------:R-:W-:-:S03]  /*1eaf0*/  VIADD R13, R13, 0x1 ;  /* 0x000000010d0d7836 */ /* 0x000fc60000000000 */
        /* <DEDUP_REMOVED lines=10> */
[----:B------:R1:W-:Y:S04]  /*1eba0*/  STL [R1+0xf0], R14 ;  /* 0x0000f00e01007387 */ /* 0x0003e80000100800 */
[----:B------:R1:W-:Y:S01]  /*1ebb0*/  STL [R1+0x104], R12 ;  /* 0x0001040c01007387 */ /* 0x0003e20000100800 */
[----:B-----5:R-:W-:Y:S01]  /*1ebc0*/  IADD3 R3, P1, PT, R3, UR20, RZ ;  /* 0x0000001403037c10 */ /* 0x020fe2000ff3e0ff */
[----:B------:R-:W-:-:S03]  /*1ebd0*/  IMAD R33, R13, -0x40, R33 ;  /* 0xffffffc00d217824 */ /* 0x000fc600078e0221 */
[----:B------:R-:W-:Y:S02]  /*1ebe0*/  IADD3.X R4, PT, PT, R4, UR23, RZ, P1, !PT ;  /* 0x0000001704047c10 */ /* 0x000fe40008ffe4ff */
[----:B------:R-:W-:Y:S02]  /*1ebf0*/  PRMT R31, RZ, 0x7610, R31 ;  /* 0x00007610ff1f7816 */ /* 0x000fe4000000001f */
[----:B--2---:R-:W-:-:S05]  /*1ec00*/  IADD3.X R11, PT, PT, R11, UR23, RZ, P2, !PT ;  /* 0x000000170b0b7c10 */ /* 0x004fca00097fe4ff */
[----:B------:R1:W-:Y:S01]  /*1ec10*/  STL [R1+0xfc], R11 ;  /* 0x0000fc0b01007387 */ /* 0x0003e20000100800 */
[----:B---3--:R-:W-:-:S05]  /*1ec20*/  IADD3.X R10, PT, PT, R10, UR23, RZ, P4, !PT ;  /* 0x000000170a0a7c10 */ /* 0x008fca000a7fe4ff */
[----:B------:R1:W-:Y:S01]  /*1ec30*/  STL [R1+0xf4], R10 ;  /* 0x0000f40a01007387 */ /* 0x0003e20000100800 */
[----:B----4-:R-:W-:-:S05]  /*1ec40*/  IADD3.X R9, PT, PT, R9, UR23, RZ, P6, !PT ;  /* 0x0000001709097c10 */ /* 0x010fca000b7fe4ff */
[----:B------:R1:W-:Y:S01]  /*1ec50*/  STL [R1+0xec], R9 ;  /* 0x0000ec0901007387 */ /* 0x0003e20000100800 */
[----:B------:R-:W-:-:S04]  /*1ec60*/  IADD3 R0, P6, PT, R0, UR20, RZ ;  /* 0x0000001400007c10 */ /* 0x000fc8000ffde0ff */
[----:B------:R-:W-:Y:S02]  /*1ec70*/  IADD3.X R2, PT, PT, R2, UR23, RZ, P6, !PT ;  /* 0x0000001702027c10 */ /* 0x000fe4000b7fe4ff */
[C---:B------:R-:W-:Y:S02]  /*1ec80*/  ISETP.GT.AND P2, PT, R33.reuse, RZ, PT ;  /* 0x000000ff2100720c */ /* 0x040fe40003f44270 */
[----:B------:R-:W-:Y:S01]  /*1ec90*/  ISETP.GT.AND P4, PT, R33, 0x1, PT ;  /* 0x000000012100780c */ /* 0x000fe20003f84270 */
[----:B01----:R-:W-:-:S12]  /*1eca0*/  @!P3 BRA `(.L_x_8) ;  /* 0x0000020c004cb947 */ /* 0x003fd80003800000 */
.L_x_16:
[----:B------:R0:W-:Y:S01]  /*1ecb0*/  STL [R1+0xdf8], R64 ;  /* 0x000df84001007387 */ /* 0x0001e20000100800 */
[----:B------:R-:W-:Y:S01]  /*1ecc0*/  @P2 IMAD.MOV.U32 R8, RZ, RZ, R0 ;  /* 0x000000ffff082224 */ /* 0x000fe200078e0000 */
[----:B------:R-:W-:Y:S01]  /*1ecd0*/  PRMT R30, RZ, 0x7610, R30 ;  /* 0x00007610ff1e7816 */ /* 0x000fe2000000001e */
[----:B------:R-:W-:Y:S01]  /*1ece0*/  @P2 IMAD.MOV.U32 R9, RZ, RZ, R2 ;  /* 0x000000ffff092224 */ /* 0x000fe200078e0002 */
[----:B------:R-:W-:Y:S01]  /*1ecf0*/  STL [R1+0xdf4], R66 ;  /* 0x000df44201007387 */ /* 0x000fe20000100800 */
[----:B------:R-:W-:-:S03]  /*1ed00*/  ISETP.GT.AND P1, PT, R33, 0x2, PT ;  /* 0x000000022100780c */ /* 0x000fc60003f24270 */
        /* <DEDUP_REMOVED lines=41> */
[----:B------:R1:W2:Y:S04]  /*1efa0*/  @P2 LDG.E.U8 R31, desc[UR24][R8.64] ;  /* 0x00000018081f2981 */ /* 0x0002a8000c1e1100 */
[----:B------:R-:W-:Y:S04]  /*1efb0*/  STL [R1+0xcf4], R69 ;  /* 0x000cf44501007387 */ /* 0x000fe80000100800 */
[----:B------:R-:W-:Y:S01]  /*1efc0*/  STL [R1+0xcf0], R68 ;  /* 0x000cf04401007387 */ /* 0x000fe20000100800 */
[----:B-1----:R-:W-:-:S02]  /*1efd0*/  @P2 IMAD.MOV.U32 R8, RZ, RZ, R3 ;  /* 0x000000ffff082224 */ /* 0x002fc400078e0003 */
[----:B------:R-:W-:Y:S01]  /*1efe0*/  @P2 IMAD.MOV.U32 R9, RZ, RZ, R4 ;  /* 0x000000ffff092224 */ /* 0x000fe200078e0004 */
[----:B------:R-:W-:Y:S04]  /*1eff0*/  STL [R1+0xd00], R0 ;  /* 0x000d000001007387 */ /* 0x000fe80000100800 */
[----:B------:R-:W-:Y:S04]  /*1f000*/  STL [R1+0xcfc], R2 ;  /* 0x000cfc0201007387 */ /* 0x000fe80000100800 */
[----:B------:R-:W-:Y:S04]  /*1f010*/  STL [R1+0xd08], R3 ;  /* 0x000d080301007387 */ /* 0x000fe80000100800 */
[----:B------:R-:W-:Y:S04]  /*1f020*/  STL [R1+0xd04], R4 ;  /* 0x000d040401007387 */ /* 0x000fe80000100800 */
[----:B------:R1:W3:Y:S04]  /*1f030*/  @P2 LDG.E.U8 R30, desc[UR24][R8.64] ;  /* 0x00000018081e2981 */ /* 0x0002e8000c1e1100 */
[----:B------:R-:W1:Y:S04]  /*1f040*/  LDL R8, [R1+0xec] ;  /* 0x0000ec0001087983 */ /* 0x000e680000100800 */
[----:B------:R-:W1:Y:S01]  /*1f050*/  LDL R9, [R1+0xf0] ;  /* 0x0000f00001097983 */ /* 0x000e620000100800 */
[----:B------:R-:W-:-:S02]  /*1f060*/  PRMT R15, RZ, 0x7610, R15 ;  /* 0x00007610ff0f7816 */ /* 0x000fc4000000000f */
[----:B-1----:R-:W-:-:S04]  /*1f070*/  @P4 LOP3.LUT R9, R9, R8, RZ, 0x3c, !PT ;  /* 0x0000000809094212 */ /* 0x002fc800078e3cff */
[----:B------:R-:W-:-:S04]  /*1f080*/  @P4 LOP3.LUT R8, R9, R8, RZ, 0x3c, !PT ;  /* 0x0000000809084212 */ /* 0x000fc800078e3cff */
[----:B------:R-:W-:-:S05]  /*1f090*/  @P4 LOP3.LUT R9, R9, R8, RZ, 0x3c, !PT ;  /* 0x0000000809094212 */ /* 0x000fca00078e3cff */
[----:B------:R1:W4:Y:S04]  /*1f0a0*/  @P4 LDG.E.U8 R15, desc[UR24][R8.64] ;  /* 0x00000018080f4981 */ /* 0x000328000c1e1100 */
[----:B------:R-:W1:Y:S04]  /*1f0b0*/  LDL R8, [R1+0xf4] ;  /* 0x0000f40001087983 */ /* 0x000e680000100800 */
[----:B------:R-:W1:Y:S01]  /*1f0c0*/  LDL R9, [R1+0xf8] ;  /* 0x0000f80001097983 */ /* 0x000e620000100800 */
[----:B------:R-:W-:Y:S02]  /*1f0d0*/  PRMT R14, RZ, 0x7610, R14 ;  /* 0x00007610ff0e7816 */ /* 0x000fe4000000000e */
[----:B-1----:R-:W-:-:S04]  /*1f0e0*/  @P4 LOP3.LUT R9, R9, R8, RZ, 0x3c, !PT ;  /* 0x0000000809094212 */ /* 0x002fc800078e3cff */
        /* <DEDUP_REMOVED lines=19> */
[----:B------:R-:W-:Y:S02]  /*1f220*/  ISETP.GT.AND P2, PT, R33, 0x3, PT ;  /* 0x000000032100780c */ /* 0x000fe40003f44270 */
[----:B------:R-:W-:-:S11]  /*1f230*/  PRMT R71, RZ, 0x7610, R71 ;  /* 0x00007610ff477816 */ /* 0x000fd60000000047 */
        /* <DEDUP_REMOVED lines=14> */
[----:B0-----:R-:W-:-:S11]  /*1f320*/  PRMT R64, RZ, 0x7610, R64 ;  /* 0x00007610ff407816 */ /* 0x001fd60000000040 */
[----:B-1----:R-:W-:-:S04]  /*1f330*/  @P3 LOP3.LUT R9, R9, R8, RZ, 0x3c, !PT ;  /* 0x0000000809093212 */ /* 0x002fc800078e3cff */
[----:B------:R-:W-:-:S04]  /*1f340*/  @P3 LOP3.LUT R8, R9, R8, RZ, 0x3c, !PT ;  /* 0x0000000809083212 */ /* 0x000fc800078e3cff */
[----:B------:R-:W-:-:S05]  /*1f350*/  @P3 LOP3.LUT R9, R9, R8, RZ, 0x3c, !PT ;  /* 0x0000000809093212 */ /* 0x000fca00078e3cff */
[----:B------:R-:W2:Y:S04]  /*1f360*/  @P3 LDG.E.U8 R64, desc[UR24][R8.64] ;  /* 0x0000001808403981 */ /* 0x000ea8000c1e1100 */
[----:B--2---:R0:W-:Y:S04]  /*1f370*/  STL [R1+0xe4], R64 ;  /* 0x0000e44001007387 */ /* 0x0041e80000100800 */
[----:B0-----:R-:W2:Y:S04]  /*1f380*/  LDL.LU R64, [R1+0xdf8] ;  /* 0x000df80001407983 */ /* 0x001ea80000300800 */
[----:B------:R-:W2:Y:S04]  /*1f390*/  LDL R8, [R1+0x124] ;  /* 0x0001240001087983 */ /* 0x000ea80000100800 */
[----:B------:R-:W2:Y:S01]  /*1f3a0*/  LDL R9, [R1+0x128] ;  /* 0x0001280001097983 */ /* 0x000ea20000100800 */
[----:B------:R-:W-:-:S02]  /*1f3b0*/  PRMT R66, RZ, 0x7610, R66 ;  /* 0x00007610ff427816 */ /* 0x000fc40000000042 */
[----:B--2---:R-:W-:-:S04]  /*1f3c0*/  @P3 LOP3.LUT R9, R9, R8, RZ, 0x3c, !PT ;  /* 0x0000000809093212 */ /* 0x004fc800078e3cff */
[----:B------:R-:W-:-:S04]  /*1f3d0*/  @P3 LOP3.LUT R8, R9, R8, RZ, 0x3c, !PT ;  /* 0x0000000809083212 */ /* 0x000fc800078e3cff */
[----:B------:R-:W-:-:S05]  /*1f3e0*/  @P3 LOP3.LUT R9, R9, R8, RZ, 0x3c, !PT ;  /* 0x0000000809093212 */ /* 0x000fca00078e3cff */
[----:B------:R-:W2:Y:S01]  /*1f3f0*/  @P3 LDG.E.U8 R66, desc[UR24][R8.64] ;  /* 0x0000001808423981 */ /* 0x000ea2000c1e1100 */
[----:B------:R-:W-:-:S03]  /*1f400*/  ISETP.GT.AND P1, PT, R33, 0x5, PT ;  /* 0x000000052100780c */ /* 0x000fc60003f24270 */
        /* <DEDUP_REMOVED lines=65> */
[----:B------:R0:W2:Y:S04]  /*1f820*/  @P1 LDG.E.U8 R29, desc[UR24][R8.64] ;  /* 0x00000018081d1981 */ /* 0x0000a8000c1e1100 */
[----:B------:R-:W0:Y:S04]  /*1f830*/  LDL R8, [R1+0x164] ;  /* 0x0001640001087983 */ /* 0x000e280000100800 */
[----:B------:R-:W0:Y:S01]  /*1f840*/  LDL R9, [R1+0x568] ;  /* 0x0005680001097983 */ /* 0x000e220000100800 */
[----:B------:R-:W-:Y:S02]  /*1f850*/  PRMT R28, RZ, 0x7610, R28 ;  /* 0x00007610ff1c7816 */ /* 0x000fe4000000001c */
[----:B0-----:R-:W-:-:S04]  /*1f860*/  @P1 LOP3.LUT R9, R9, R8, RZ, 0x3c, !PT ;  /* 0x0000000809091212 */ /* 0x001fc800078e3cff */
[----:B------:R-:W-:-:S04]  /*1f870*/  @P1 LOP3.LUT R8, R9, R8, RZ, 0x3c, !PT ;  /* 0x0000000809081212 */ /* 0x000fc800078e3cff */
[----:B------:R-:W-:-:S05]  /*1f880*/  @P1 LOP3.LUT R9, R9, R8, RZ, 0x3c, !PT ;  /* 0x0000000809091212 */ /* 0x000fca00078e3cff */
[----:B------:R0:W2:Y:S04]  /*1f890*/  @P1 LDG.E.U8 R28, desc[UR24][R8.64] ;  /* 0x00000018081c1981 */ /* 0x0000a8000c1e1100 */
[----:B------:R-:W0:Y:S04]  /*1f8a0*/  LDL R8, [R1+0x56c] ;  /* 0x00056c0001087983 */ /* 0x000e280000100800 */
[----:B------:R-:W0:Y:S01]  /*1f8b0*/  LDL R9, [R1+0x570] ;  /* 0x0005700001097983 */ /* 0x000e220000100800 */
[----:B------:R-:W-:Y:S02]  /*1f8c0*/  ISETP.GT.AND P2, PT, R33, 0x9, PT ;  /* 0x000000092100780c */ /* 0x000fe40003f44270 */
[----:B------:R-:W-:-:S11]  /*1f8d0*/  PRMT R13, RZ, 0x7610, R13 ;  /* 0x00007610ff0d7816 */ /* 0x000fd6000000000d */
[----:B0-----:R-:W-:-:S04]  /*1f8e0*/  @P2 LOP3.LUT R9, R9, R8, RZ, 0x3c, !PT ;  /* 0x0000000809092212 */ /* 0x001fc800078e3cff */
        /* <DEDUP_REMOVED lines=381> */
[----:B------:R-:W3:Y:S04]  /*210c0*/  LDL R8, [R1+0x62c] ;  /* 0x00062c0001087983 */ /* 0x000ee80000100800 */
[----:B------:R-:W3:Y:S01]  /*210d0*/  LDL R9, [R1+0x630] ;  /* 0x0006300001097983 */ /* 0x000ee20000100800 */
[----:B------:R-:W-:-:S03]  /*210e0*/  PRMT R4, RZ, 0x7610, R4 ;  /* 0x00007610ff047816 */ /* 0x000fc60000000004 */
[----:B--2---:R-:W-:Y:S01]  /*210f0*/  STL [R1+0xd0c], R3 ;  /* 0x000d0c0301007387 */ /* 0x004fe20000100800 */
[----:B---3--:R-:W-:-:S04]  /*21100*/  @P3 LOP3.LUT R9, R9, R8, RZ, 0x3c, !PT ;  /* 0x0000000809093212 */ /* 0x008fc800078e3cff */
[----:B------:R-:W-:-:S04]  /*21110*/  @P3 LOP3.LUT R8, R9, R8, RZ, 0x3c, !PT ;  /* 0x0000000809083212 */ /* 0x000fc800078e3cff */
[----:B------:R-:W-:-:S05]  /*21120*/  @P3 LOP3.LUT R9, R9, R8, RZ, 0x3c, !PT ;  /* 0x0000000809093212 */ /* 0x000fca00078e3cff */
[----:B------:R-:W2:Y:S04]  /*21130*/  @P3 LDG.E.U8 R4, desc[UR24][R8.64] ;  /* 0x0000001808043981 */ /* 0x000ea8000c1e1100 */
[----:B------:R-:W3:Y:S04]  /*21140*/  LDL R8, [R1+0x71c] ;  /* 0x00071c0001087983 */ /* 0x000ee80000100800 */
[----:B------:R-:W3:Y:S01]  /*21150*/  LDL R9, [R1+0x720] ;  /* 0x0007200001097983 */ /* 0x000ee20000100800 */
[----:B------:R-:W-:Y:S02]  /*21160*/  ISETP.GT.AND P1, PT, R33, 0x20, PT ;  /* 0x000000202100780c */ /* 0x000fe40003f24270 */
[----:B------:R-:W-:Y:S01]  /*21170*/  PRMT R23, RZ, 0x7610, R23 ;  /* 0x00007610ff177816 */ /* 0x000fe20000000017 */
[----:B--2---:R-:W-:Y:S10]  /*21180*/  STL [R1+0xd10], R4 ;  /* 0x000d100401007387 */ /* 0x004ff40000100800 */
[----:B---3--:R-:W-:-:S04]  /*21190*/  @P1 LOP3.LUT R9, R9, R8, RZ, 0x3c, !PT ;  /* 0x0000000809091212 */ /* 0x008fc800078e3cff */
        /* <DEDUP_REMOVED lines=9> */
[----:B------:R0:W3:Y:S04]  /*21230*/  @P1 LDG.E.U8 R22, desc[UR24][R8.64] ;  /* 0x0000001808161981 */ /* 0x0000e8000c1e1100 */
        /* <DEDUP_REMOVED lines=115> */
[----:B--2---:R0:W-:Y:S01]  /*21970*/  STL [R1+0xd14], R0 ;  /* 0x000d140001007387 */ /* 0x0041e20000100800 */
[----:B------:R-:W-:Y:S02]  /*21980*/  ISETP.GT.AND P3, PT, R33, 0x28, PT ;  /* 0x000000282100780c */ /* 0x000fe40003f64270 */
[----:B------:R-:W-:Y:S01]  /*21990*/  PRMT R21, RZ, 0x7610, R21 ;  /* 0x00007610ff157816 */ /* 0x000fe20000000015 */
[----:B0-----:R-:W2:Y:S01]  /*219a0*/  LDL R0, [R1+0x7a0] ;  /* 0x0007a00001007983 */ /* 0x001ea20000100800 */
[----:B---3--:R-:W-:-:S04]  /*219b0*/  @P2 LOP3.LUT R9, R9, R8, RZ, 0x3c, !PT ;  /* 0x0000000809092212 */ /* 0x008fc800078e3cff */
[----:B------:R-:W-:-:S04]  /*219c0*/  @P2 LOP3.LUT R8, R9, R8, RZ, 0x3c, !PT ;  /* 0x0000000809082212 */ /* 0x000fc800078e3cff */
[----:B------:R-:W-:-:S05]  /*219d0*/  @P2 LOP3.LUT R9, R9, R8, RZ, 0x3c, !PT ;  /* 0x0000000809092212 */ /* 0x000fca00078e3cff */
[----:B------:R-:W3:Y:S04]  /*219e0*/  @P2 LDG.E.U8 R2, desc[UR24][R8.64] ;  /* 0x0000001808022981 */ /* 0x000ee8000c1e1100 */
[----:B------:R-:W2:Y:S04]  /*219f0*/  LDL R8, [R1+0x78c] ;  /* 0x00078c0001087983 */ /* 0x000ea80000100800 */
[----:B------:R-:W2:Y:S04]  /*21a00*/  LDL R9, [R1+0x790] ;  /* 0x0007900001097983 */ /* 0x000ea80000100800 */
[----:B---3--:R0:W-:Y:S04]  /*21a10*/  STL [R1+0xd18], R2 ;  /* 0x000d180201007387 */ /* 0x0081e80000100800 */
[----:B0-----:R-:W3:Y:S01]  /*21a20*/  LDL R2, [R1+0x79c] ;  /* 0x00079c0001027983 */ /* 0x001ee20000100800 */
[----:B--2---:R-:W-:-:S04]  /*21a30*/  @P3 LOP3.LUT R9, R9, R8, RZ, 0x3c, !PT ;  /* 0x0000000809093212 */ /* 0x004fc800078e3cff */
[----:B------:R-:W-:-:S04]  /*21a40*/  @P3 LOP3.LUT R8, R9, R8, RZ, 0x3c, !PT ;  /* 0x0000000809083212 */ /* 0x000fc800078e3cff */
[----:B------:R-:W-:-:S05]  /*21a50*/  @P3 LOP3.LUT R9, R9, R8, RZ, 0x3c, !PT ;  /* 0x0000000809093212 */ /* 0x000fca00078e3cff */
[----:B------:R0:W2:Y:S04]  /*21a60*/  @P3 LDG.E.U8 R21, desc[UR24][R8.64] ;  /* 0x0000001808153981 */ /* 0x0000a8000c1e1100 */
[----:B------:R-:W0:Y:S04]  /*21a70*/  LDL R8, [R1+0x794] ;  /* 0x0007940001087983 */ /* 0x000e280000100800 */
[----:B------:R-:W0:Y:S01]  /*21a80*/  LDL R9, [R1+0x798] ;  /* 0x0007980001097983 */ /* 0x000e220000100800 */
[----:B------:R-:W-:Y:S02]  /*21a90*/  ISETP.GT.AND P1, PT, R33, 0x29, PT ;  /* 0x000000292100780c */ /* 0x000fe40003f24270 */
[----:B------:R-:W-:-:S02]  /*21aa0*/  PRMT R20, RZ, 0x7610, R20 ;  /* 0x00007610ff147816 */ /* 0x000fc40000000014 */
[----:B------:R-:W-:Y:S02]  /*21ab0*/  PRMT R34, RZ, 0x7610, R34 ;  /* 0x00007610ff227816 */ /* 0x000fe40000000022 */
[----:B0-----:R-:W-:-:S04]  /*21ac0*/  @P3 LOP3.LUT R9, R9, R8, RZ, 0x3c, !PT ;  /* 0x0000000809093212 */ /* 0x001fc800078e3cff */
[----:B------:R-:W-:-:S04]  /*21ad0*/  @P3 LOP3.LUT R8, R9, R8, RZ, 0x3c, !PT ;  /* 0x0000000809083212 */ /* 0x000fc800078e3cff */
[----:B------:R-:W-:-:S05]  /*21ae0*/  @P3 LOP3.LUT R9, R9, R8, RZ, 0x3c, !PT ;  /* 0x0000000809093212 */ /* 0x000fca00078e3cff */
[----:B------:R0:W2:Y:S02]  /*21af0*/  @P3 LDG.E.U8 R20, desc[UR24][R8.64] ;  /* 0x0000001808143981 */ /* 0x0000a4000c1e1100 */
[----:B0-----:R-:W-:Y:S02]  /*21b00*/  @P1 IMAD.MOV.U32 R8, RZ, RZ, R0 ;  /* 0x000000ffff081224 */ /* 0x001fe400078e0000 */
[----:B---3--:R-:W-:Y:S01]  /*21b10*/  @P1 IMAD.MOV.U32 R9, RZ, RZ, R2 ;  /* 0x000000ffff091224 */ /* 0x008fe200078e0002 */
[----:B------:R-:W-:Y:S01]  /*21b20*/  PRMT R37, RZ, 0x7610, R37 ;  /* 0x00007610ff257816 */ /* 0x000fe20000000025 */
[----:B------:R-:W3:Y:S04]  /*21b30*/  LDL R2, [R1+0x7c4] ;  /* 0x0007c40001027983 */ /* 0x000ee80000100800 */
[----:B------:R0:W2:Y:S01]  /*21b40*/  @P1 LDG.E.U8 R34, desc[UR24][R8.64] ;  /* 0x0000001808221981 */ /* 0x0000a2000c1e1100 */
[----:B------:R-:W-:-:S02]  /*21b50*/  ISETP.GT.AND P2, PT, R33, 0x2a, PT ;  /* 0x0000002a2100780c */ /* 0x000fc40003f44270 */
[----:B------:R-:W-:Y:S01]  /*21b60*/  PRMT R64, RZ, 0x7610, R64 ;  /* 0x00007610ff407816 */ /* 0x000fe20000000040 */
[----:B------:R-:W2:Y:S04]  /*21b70*/  LDL R0, [R1+0x7c8] ;  /* 0x0007c80001007983 */ /* 0x000ea80000100800 */
[----:B------:R-:W0:Y:S04]  /*21b80*/  LDL R8, [R1+0x7a4] ;  /* 0x0007a40001087983 */ /* 0x000e280000100800 */
[----:B------:R-:W0:Y:S02]  /*21b90*/  LDL R9, [R1+0x7a8] ;  /* 0x0007a80001097983 */ /* 0x000e240000100800 */
[----:B0-----:R-:W-:-:S04]  /*21ba0*/  @P1 LOP3.LUT R9, R9, R8, RZ, 0x3c, !PT ;  /* 0x0000000809091212 */ /* 0x001fc800078e3cff */
[----:B------:R-:W-:-:S04]  /*21bb0*/  @P1 LOP3.LUT R8, R9, R8, RZ, 0x3c, !PT ;  /* 0x0000000809081212 */ /* 0x000fc800078e3cff */
[----:B------:R-:W-:-:S05]  /*21bc0*/  @P1 LOP3.LUT R9, R9, R8, RZ, 0x3c, !PT ;  /* 0x0000000809091212 */ /* 0x000fca00078e3cff */
[----:B------:R0:W2:Y:S04]  /*21bd0*/  @P1 LDG.E.U8 R37, desc[UR24][R8.64] ;  /* 0x0000001808251981 */ /* 0x0000a8000c1e1100 */
[----:B------:R-:W0:Y:S04]  /*21be0*/  LDL R8, [R1+0x7ac] ;  /* 0x0007ac0001087983 */ /* 0x000e280000100800 */
[----:B------:R-:W0:Y:S02]  /*21bf0*/  LDL R9, [R1+0x7b0] ;  /* 0x0007b00001097983 */ /* 0x000e240000100800 */
        /* <DEDUP_REMOVED lines=14> */
[----:B------:R-:W-:-:S02]  /*21ce0*/  PRMT R85, RZ, 0x7610, R85 ;  /* 0x00007610ff557816 */ /* 0x000fc40000000055 */
[----:B------:R-:W-:-:S09]  /*21cf0*/  PRMT R87, RZ, 0x7610, R87 ;  /* 0x00007610ff577816 */ /* 0x000fd20000000057 */
[----:B0-----:R-:W-:-:S04]  /*21d00*/  @P3 LOP3.LUT R9, R9, R8, RZ, 0x3c, !PT ;  /* 0x0000000809093212 */ /* 0x001fc800078e3cff */
[----:B------:R-:W-:-:S04]  /*21d10*/  @P3 LOP3.LUT R8, R9, R8, RZ, 0x3c, !PT ;  /* 0x0000000809083212 */ /* 0x000fc800078e3cff */
[----:B------:R-:W-:-:S05]  /*21d20*/  @P3 LOP3.LUT R9, R9, R8, RZ, 0x3c, !PT ;  /* 0x0000000809093212 */ /* 0x000fca00078e3cff */
[----:B------:R2:W4:Y:S02]  /*21d30*/  @P3 LDG.E.U8 R85, desc[UR24][R8.64] ;  /* 0x0000001808553981 */ /* 0x000524000c1e1100 */
[----:B--2---:R-:W-:Y:S02]  /*21d40*/  @P3 IMAD.MOV.U32 R8, RZ, RZ, R0 ;  /* 0x000000ffff083224 */ /* 0x004fe400078e0000 */
[----:B---3--:R-:W-:Y:S01]  /*21d50*/  @P3 IMAD.MOV.U32 R9, RZ, RZ, R2 ;  /* 0x000000ffff093224 */ /* 0x008fe200078e0002 */
[----:B------:R-:W-:Y:S01]  /*21d60*/  ISETP.GT.AND P1, PT, R33, 0x2c, PT ;  /* 0x0000002c2100780c */ /* 0x000fe20003f24270 */
[----:B------:R-:W2:Y:S04]  /*21d70*/  LDL R2, [R1+0x7ec] ;  /* 0x0007ec0001027983 */ /* 0x000ea80000100800 */
[----:B------:R0:W3:Y:S01]  /*21d80*/  @P3 LDG.E.U8 R87, desc[UR24][R8.64] ;  /* 0x0000001808573981 */ /* 0x0000e2000c1e1100 */
[----:B------:R-:W-:-:S03]  /*21d90*/  PRMT R55, RZ, 0x7610, R55 ;  /* 0x00007610ff377816 */ /* 0x000fc60000000037 */
[----:B------:R-:W2:Y:S04]  /*21da0*/  LDL R0, [R1+0x7f0] ;  /* 0x0007f00001007983 */ /* 0x000ea80000100800 */
[----:B------:R-:W0:Y:S04]  /*21db0*/  LDL R8, [R1+0x7cc] ;  /* 0x0007cc0001087983 */ /* 0x000e280000100800 */
[----:B------:R-:W0:Y:S02]  /*21dc0*/  LDL R9, [R1+0x7d0] ;  /* 0x0007d00001097983 */ /* 0x000e240000100800 */
        /* <DEDUP_REMOVED lines=28> */
[----:B------:R-:W-:Y:S02]  /*21f90*/  ISETP.GT.AND P3, PT, R33, 0x2e, PT ;  /* 0x0000002e2100780c */ /* 0x000fe40003f64270 */
[----:B--2---:R-:W-:-:S04]  /*21fa0*/  @P2 LOP3.LUT R9, R9, R8, RZ, 0x3c, !PT ;  /* 0x0000000809092212 */ /* 0x004fc800078e3cff */
[----:B------:R-:W-:-:S04]  /*21fb0*/  @P2 LOP3.LUT R8, R9, R8, RZ, 0x3c, !PT ;  /* 0x0000000809082212 */ /* 0x000fc800078e3cff */
[----:B------:R-:W-:-:S05]  /*21fc0*/  @P2 LOP3.LUT R9, R9, R8, RZ, 0x3c, !PT ;  /* 0x0000000809092212 */ /* 0x000fca00078e3cff */
[----:B------:R0:W2:Y:S01]  /*21fd0*/  @P2 LDG.E.U8 R7, desc[UR24][R8.64] ;  /* 0x0000001808072981 */ /* 0x0000a2000c1e1100 */
[----:B------:R-:W-:Y:S01]  /*21fe0*/  PRMT R4, RZ, 0x7610, R4 ;  /* 0x00007610ff047816 */ /* 0x000fe20000000004 */
[----:B0-----:R-:W-:Y:S02]  /*21ff0*/  @P3 IMAD.MOV.U32 R8, RZ, RZ, R0 ;  /* 0x000000ffff083224 */ /* 0x001fe400078e0000 */
[----:B------:R-:W-:-:S05]  /*22000*/  @P3 IMAD.MOV.U32 R9, RZ, RZ, R2 ;  /* 0x000000ffff093224 */ /* 0x000fca00078e0002 */
[----:B------:R-:W3:Y:S04]  /*22010*/  @P3 LDG.E.U8 R4, desc[UR24][R8.64] ;  /* 0x0000001808043981 */ /* 0x000ee8000c1e1100 */
[----:B--2---:R-:W-:Y:S04]  /*22020*/  STL [R1+0x2c], R7 ;  /* 0x00002c0701007387 */ /* 0x004fe80000100800 */
[----:B------:R-:W2:Y:S04]  /*22030*/  LDL R8, [R1+0x7f4] ;  /* 0x0007f40001087983 */ /* 0x000ea80000100800 */
[----:B------:R-:W2:Y:S01]  /*22040*/  LDL R9, [R1+0x7f8] ;  /* 0x0007f80001097983 */ /* 0x000ea20000100800 */
[----:B------:R-:W-:-:S03]  /*22050*/  PRMT R3, RZ, 0x7610, R3 ;  /* 0x00007610ff037816 */ /* 0x000fc60000000003 */
[----:B------:R-:W4:Y:S04]  /*22060*/  LDL R2, [R1+0x804] ;  /* 0x0008040001027983 */ /* 0x000f280000100800 */
[----:B------:R-:W4:Y:S04]  /*22070*/  LDL R0, [R1+0x808] ;  /* 0x0008080001007983 */ /* 0x000f280000100800 */
[----:B---3--:R-:W-:Y:S01]  /*22080*/  STL [R1+0xd1c], R4 ;  /* 0x000d1c0401007387 */ /* 0x008fe20000100800 */
[----:B--2---:R-:W-:-:S04]  /*22090*/  @P3 LOP3.LUT R9, R9, R8, RZ, 0x3c, !PT ;  /* 0x0000000809093212 */ /* 0x004fc800078e3cff */
        /* <DEDUP_REMOVED lines=11> */
[----:B------:R-:W2:Y:S04]  /*22150*/  @P1 LDG.E.U8 R70, desc[UR24][R8.64] ;  /* 0x0000001808461981 */ /* 0x000ea8000c1e1100 */
[----:B------:R-:W3:Y:S04]  /*22160*/  LDL R8, [R1+0x64c] ;  /* 0x00064c0001087983 */ /* 0x000ee80000100800 */
[----:B------:R-:W3:Y:S01]  /*22170*/  LDL R9, [R1+0x650] ;  /* 0x0006500001097983 */ /* 0x000ee20000100800 */
[----:B------:R-:W-:-:S03]  /*22180*/  PRMT R69, RZ, 0x7610, R69 ;  /* 0x00007610ff457816 */ /* 0x000fc60000000045 */
[----:B--2---:R0:W-:Y:S01]  /*22190*/  STL [R1+0xd24], R70 ;  /* 0x000d244601007387 */ /* 0x0041e20000100800 */
[----:B---3--:R-:W-:-:S04]  /*221a0*/  @P1 LOP3.LUT R9, R9, R8, RZ, 0x3c, !PT ;  /* 0x0000000809091212 */ /* 0x008fc800078e3cff */
[----:B------:R-:W-:-:S04]  /*221b0*/  @P1 LOP3.LUT R8, R9, R8, RZ, 0x3c, !PT ;  /* 0x0000000809081212 */ /* 0x000fc800078e3cff */
[----:B------:R-:W-:-:S05]  /*221c0*/  @P1 LOP3.LUT R9, R9, R8, RZ, 0x3c, !PT ;  /* 0x0000000809091212 */ /* 0x000fca00078e3cff */
[----:B------:R1:W2:Y:S04]  /*221d0*/  @P1 LDG.E.U8 R69, desc[UR24][R8.64] ;  /* 0x0000001808451981 */ /* 0x0002a8000c1e1100 */
[----:B------:R-:W1:Y:S04]  /*221e0*/  LDL R8, [R1+0x7fc] ;  /* 0x0007fc0001087983 */ /* 0x000e680000100800 */
[----:B------:R-:W1:Y:S01]  /*221f0*/  LDL R9, [R1+0x800] ;  /* 0x0008000001097983 */ /* 0x000e620000100800 */
[----:B------:R-:W-:Y:S02]  /*22200*/  ISETP.GT.AND P2, PT, R33, 0x30, PT ;  /* 0x000000302100780c */ /* 0x000fe40003f44270 */
[----:B------:R-:W-:-:S02]  /*22210*/  PRMT R19, RZ, 0x7610, R19 ;  /* 0x00007610ff137816 */ /* 0x000fc40000000013 */
[----:B------:R-:W-:-:S09]  /*22220*/  PRMT R18, RZ, 0x7610, R18 ;  /* 0x00007610ff127816 */ /* 0x000fd20000000012 */
[----:B-1----:R-:W-:-:S04]  /*22230*/  @P2 LOP3.LUT R9, R9, R8, RZ, 0x3c, !PT ;  /* 0x0000000809092212 */ /* 0x002fc800078e3cff */
[----:B------:R-:W-:-:S04]  /*22240*/  @P2 LOP3.LUT R8, R9, R8, RZ, 0x3c, !PT ;  /* 0x0000000809082212 */ /* 0x000fc800078e3cff */
[----:B------:R-:W-:-:S05]  /*22250*/  @P2 LOP3.LUT R9, R9, R8, RZ, 0x3c, !PT ;  /* 0x0000000809092212 */ /* 0x000fca00078e3cff */
[----:B------:R4:W3:Y:S04]  /*22260*/  @P2 LDG.E.U8 R19, desc[UR24][R8.64] ;  /* 0x0000001808132981 */ /* 0x0008e8000c1e1100 */
[----:B--2---:R1:W-:Y:S01]  /*22270*/  STL [R1+0xd28], R69 ;  /* 0x000d284501007387 */ /* 0x0043e20000100800 */
[----:B----4-:R-:W-:Y:S02]  /*22280*/  @P2 IMAD.MOV.U32 R8, RZ, RZ, R0 ;  /* 0x000000ffff082224 */ /* 0x010fe400078e0000 */
[----:B------:R-:W-:Y:S01]  /*22290*/  @P2 IMAD.MOV.U32 R9, RZ, RZ, R2 ;  /* 0x000000ffff092224 */ /* 0x000fe200078e0002 */
[----:B------:R-:W-:Y:S01]  /*222a0*/  ISETP.GT.AND P1, PT, R33, 0x31, PT ;  /* 0x000000312100780c */ /* 0x000fe20003f24270 */
[----:B------:R-:W2:Y:S04]  /*222b0*/  LDL R2, [R1+0x82c] ;  /* 0x00082c0001027983 */ /* 0x000ea80000100800 */
[----:B------:R4:W2:Y:S01]  /*222c0*/  @P2 LDG.E.U8 R18, desc[UR24][R8.64] ;  /* 0x0000001808122981 */ /* 0x0008a2000c1e1100 */
[----:B------:R-:W-:-:S02]  /*222d0*/  PRMT R36, RZ, 0x7610, R36 ;  /* 0x00007610ff247816 */ /* 0x000fc40000000024 */
[----:B------:R-:W-:Y:S01]  /*222e0*/  PRMT R39, RZ, 0x7610, R39 ;  /* 0x00007610ff277816 */ /* 0x000fe20000000027 */
[----:B------:R-:W2:Y:S04]  /*222f0*/  LDL R0, [R1+0x830] ;  /* 0x0008300001007983 */ /* 0x000ea80000100800 */
[----:B------:R-:W4:Y:S04]  /*22300*/  LDL R8, [R1+0x80c] ;  /* 0x00080c0001087983 */ /* 0x000f280000100800 */
[----:B------:R-:W4:Y:S02]  /*22310*/  LDL R9, [R1+0x810] ;  /* 0x0008100001097983 */ /* 0x000f240000100800 */
[----:B----4-:R-:W-:-:S04]  /*22320*/  @P1 LOP3.LUT R9, R9, R8, RZ, 0x3c, !PT ;  /* 0x0000000809091212 */ /* 0x010fc800078e3cff */
[----:B------:R-:W-:-:S04]  /*22330*/  @P1 LOP3.LUT R8, R9, R8, RZ, 0x3c, !PT ;  /* 0x0000000809081212 */ /* 0x000fc800078e3cff */
[----:B------:R-:W-:-:S05]  /*22340*/  @P1 LOP3.LUT R9, R9, R8, RZ, 0x3c, !PT ;  /* 0x0000000809091212 */ /* 0x000fca00078e3cff */
[----:B------:R4:W2:Y:S04]  /*22350*/  @P1 LDG.E.U8 R36, desc[UR24][R8.64] ;  /* 0x0000001808241981 */ /* 0x0008a8000c1e1100 */
[----:B------:R-:W4:Y:S04]  /*22360*/  LDL R8, [R1+0x814] ;  /* 0x0008140001087983 */ /* 0x000f280000100800 */
[----:B------:R-:W4:Y:S02]  /*22370*/  LDL R9, [R1+0x818] ;  /* 0x0008180001097983 */ /* 0x000f240000100800 */
[----:B----4-:R-:W-:-:S04]  /*22380*/  @P1 LOP3.LUT R9, R9, R8, RZ, 0x3c, !PT ;  /* 0x0000000809091212 */ /* 0x010fc800078e3cff */
[----:B------:R-:W-:-:S04]  /*22390*/  @P1 LOP3.LUT R8, R9, R8, RZ, 0x3c, !PT ;  /* 0x0000000809081212 */ /* 0x000fc800078e3cff */
[----:B------:R-:W-:-:S05]  /*223a0*/  @P1 LOP3.LUT R9, R9, R8, RZ, 0x3c, !PT ;  /* 0x0000000809091212 */ /* 0x000fca00078e3cff */
[----:B------:R4:W2:Y:S04]  /*223b0*/  @P1 LDG.E.U8 R39, desc[UR24][R8.64] ;  /* 0x0000001808271981 */ /* 0x0008a8000c1e1100 */
[----:B------:R-:W4:Y:S04]  /*223c0*/  LDL R8, [R1+0x81c] ;  /* 0x00081c0001087983 */ /* 0x000f280000100800 */
[----:B------:R-:W4:Y:S01]  /*223d0*/  LDL R9, [R1+0x820] ;  /* 0x0008200001097983 */ /* 0x000f220000100800 */
[----:B------:R-:W-:Y:S02]  /*223e0*/  ISETP.GT.AND P2, PT, R33, 0x32, PT ;  /* 0x000000322100780c */ /* 0x000fe40003f44270 */
[----:B------:R-:W-:-:S11]  /*223f0*/  PRMT R56, RZ, 0x7610, R56 ;  /* 0x00007610ff387816 */ /* 0x000fd60000000038 */
[----:B----4-:R-:W-:-:S04]  /*22400*/  @P2 LOP3.LUT R9, R9, R8, RZ, 0x3c, !PT ;  /* 0x0000000809092212 */ /* 0x010fc800078e3cff */
[----:B------:R-:W-:-:S04]  /*22410*/  @P2 LOP3.LUT R8, R9, R8, RZ, 0x3c, !PT ;  /* 0x0000000809082212 */ /* 0x000fc800078e3cff */
[----:B------:R-:W-:-:S05]  /*22420*/  @P2 LOP3.LUT R9, R9, R8, RZ, 0x3c, !PT ;  /* 0x0000000809092212 */ /* 0x000fca00078e3cff */
[----:B------:R4:W2:Y:S04]  /*22430*/  @P2 LDG.E.U8 R56, desc[UR24][R8.64] ;  /* 0x0000001808382981 */ /* 0x0008a8000c1e1100 */
[----:B------:R-:W4:Y:S04]  /*22440*/  LDL R8, [R1+0x824] ;  /* 0x0008240001087983 */ /* 0x000f280000100800 */
[----:B------:R-:W4:Y:S01]  /*22450*/  LDL R9, [R1+0x828] ;  /* 0x0008280001097983 */ /* 0x000f220000100800 */
[----:B------:R-:W-:Y:S02]  /*22460*/  ISETP.GT.AND P1, PT, R33, 0x33, PT ;  /* 0x000000332100780c */ /* 0x000fe40003f24270 */
[----:B------:R-:W-:-:S02]  /*22470*/  PRMT R62, RZ, 0x7610, R62 ;  /* 0x00007610ff3e7816 */ /* 0x000fc4000000003e */
[----:B------:R-:W-:Y:S02]  /*22480*/  PRMT R89, RZ, 0x7610, R89 ;  /* 0x00007610ff597816 */ /* 0x000fe40000000059 */
[----:B----4-:R-:W-:-:S04]  /*22490*/  @P2 LOP3.LUT R9, R9, R8, RZ, 0x3c, !PT ;  /* 0x0000000809092212 */ /* 0x010fc800078e3cff */
[----:B------:R-:W-:-:S04]  /*224a0*/  @P2 LOP3.LUT R8, R9, R8, RZ, 0x3c, !PT ;  /* 0x0000000809082212 */ /* 0x000fc800078e3cff */
[----:B------:R-:W-:-:S05]  /*224b0*/  @P2 LOP3.LUT R9, R9, R8, RZ, 0x3c, !PT ;  /* 0x0000000809092212 */ /* 0x000fca00078e3cff */
[----:B------:R2:W4:Y:S02]  /*224c0*/  @P2 LDG.E.U8 R62, desc[UR24][R8.64] ;  /* 0x00000018083e2981 */ /* 0x000524000c1e1100 */
[----:B--2---:R-:W-:Y:S02]  /*224d0*/  @P1 IMAD.MOV.U32 R8, RZ, RZ, R0 ;  /* 0x000000ffff081224 */ /* 0x004fe400078e0000 */
[----:B------:R-:W-:Y:S01]  /*224e0*/  @P1 IMAD.MOV.U32 R9, RZ, RZ, R2 ;  /* 0x000000ffff091224 */ /* 0x000fe200078e0002 */
[----:B------:R-:W-:Y:S01]  /*224f0*/  PRMT R91, RZ, 0x7610, R91 ;  /* 0x00007610ff5b7816 */ /* 0x000fe2000000005b */
[----:B------:R-:W2:Y:S04]  /*22500*/  LDL R2, [R1+0x874] ;  /* 0x0008740001027983 */ /* 0x000ea80000100800 */
[----:B------:R1:W2:Y:S01]  /*22510*/  @P1 LDG.E.U8 R89, desc[UR24][R8.64] ;  /* 0x0000001808591981 */ /* 0x0002a2000c1e1100 */
[----:B------:R-:W-:-:S02]  /*22520*/  ISETP.GT.AND P2, PT, R33, 0x34, PT ;  /* 0x000000342100780c */ /* 0x000fc40003f44270 */
[----:B0-----:R-:W-:Y:S01]  /*22530*/  PRMT R70, RZ, 0x7610, R70 ;  /* 0x00007610ff467816 */ /* 0x001fe20000000046 */
[----:B------:R-:W2:Y:S04]  /*22540*/  LDL R0, [R1+0x878] ;  /* 0x0008780001007983 */ /* 0x000ea80000100800 */
[----:B------:R-:W1:Y:S04]  /*22550*/  LDL R8, [R1+0x834] ;  /* 0x0008340001087983 */ /* 0x000e680000100800 */
[----:B------:R-:W1:Y:S02]  /*22560*/  LDL R9, [R1+0x838] ;  /* 0x0008380001097983 */ /* 0x000e640000100800 */
[----:B-1----:R-:W-:-:S04]  /*22570*/  @P1 LOP3.LUT R9, R9, R8, RZ, 0x3c, !PT ;  /* 0x0000000809091212 */ /* 0x002fc800078e3cff */
        /* <DEDUP_REMOVED lines=24> */
[----:B------:R2:W3:Y:S02]  /*22700*/  @P3 LDG.E.U8 R17, desc[UR24][R8.64] ;  /* 0x0000001808113981 */ /* 0x0004e4000c1e1100 */
[----:B--2---:R-:W-:Y:S02]  /*22710*/  @P3 IMAD.MOV.U32 R8, RZ, RZ, R0 ;  /* 0x000000ffff083224 */ /* 0x004fe400078e0000 */
[----:B------:R-:W-:Y:S01]  /*22720*/  @P3 IMAD.MOV.U32 R9, RZ, RZ, R2 ;  /* 0x000000ffff093224 */ /* 0x000fe200078e0002 */
[----:B------:R-:W-:Y:S01]  /*22730*/  ISETP.GT.AND P1, PT, R33, 0x35, PT ;  /* 0x000000352100780c */ /* 0x000fe20003f24270 */
[----:B------:R-:W2:Y:S04]  /*22740*/  LDL R2, [R1+0x654] ;  /* 0x0006540001027983 */ /* 0x000ea80000100800 */
[----:B------:R0:W2:Y:S01]  /*22750*/  @P3 LDG.E.U8 R16, desc[UR24][R8.64] ;  /* 0x0000001808103981 */ /* 0x0000a2000c1e1100 */
        /* <DEDUP_REMOVED lines=8> */
[----:B--2---:R-:W-:Y:S04]  /*227e0*/  STL [R1+0x10], R6 ;  /* 0x0000100601007387 */ /* 0x004fe80000100800 */
        /* <DEDUP_REMOVED lines=8> */
[----:B--2---:R-:W-:Y:S04]  /*22870*/  STL [R1+0xc], R5 ;  /* 0x00000c0501007387 */ /* 0x004fe80000100800 */
[----:B------:R-:W2:Y:S04]  /*22880*/  LDL R8, [R1+0x85c] ;  /* 0x00085c0001087983 */ /* 0x000ea80000100800 */
[----:B------:R-:W2:Y:S01]  /*22890*/  LDL R9, [R1+0x860] ;  /* 0x0008600001097983 */ /* 0x000ea20000100800 */
[----:B------:R-:W-:Y:S02]  /*228a0*/  PRMT R4, RZ, 0x7610, R4 ;  /* 0x00007610ff047816 */ /* 0x000fe40000000004 */
[----:B--2---:R-:W-:-:S04]  /*228b0*/  @P2 LOP3.LUT R9, R9, R8, RZ, 0x3c, !PT ;  /* 0x0000000809092212 */ /* 0x004fc800078e3cff */
[----:B------:R-:W-:-:S04]  /*228c0*/  @P2 LOP3.LUT R8, R9, R8, RZ, 0x3c, !PT ;  /* 0x0000000809082212 */ /* 0x000fc800078e3cff */
[----:B------:R-:W-:-:S05]  /*228d0*/  @P2 LOP3.LUT R9, R9, R8, RZ, 0x3c, !PT ;  /* 0x0000000809092212 */ /* 0x000fca00078e3cff */
[----:B------:R0:W2:Y:S04]  /*228e0*/  @P2 LDG.E.U8 R4, desc[UR24][R8.64] ;  /* 0x0000001808042981 */ /* 0x0000a8000c1e1100 */
[----:B------:R-:W0:Y:S04]  /*228f0*/  LDL R8, [R1+0x864] ;  /* 0x0008640001087983 */ /* 0x000e280000100800 */
[----:B------:R-:W0:Y:S01]  /*22900*/  LDL R9, [R1+0x868] ;  /* 0x0008680001097983 */ /* 0x000e220000100800 */
[----:B------:R-:W-:Y:S02]  /*22910*/  PRMT R3, RZ, 0x7610, R3 ;  /* 0x00007610ff037816 */ /* 0x000fe40000000003 */
[----:B------:R-:W-:-:S02]  /*22920*/  ISETP.GT.AND P1, PT, R33, 0x37, PT ;  /* 0x000000372100780c */ /* 0x000fc40003f24270 */
[----:B0-----:R-:W-:-:S04]  /*22930*/  @P2 LOP3.LUT R9, R9, R8, RZ, 0x3c, !PT ;  /* 0x0000000809092212 */ /* 0x001fc800078e3cff */
[----:B------:R-:W-:-:S04]  /*22940*/  @P2 LOP3.LUT R8, R9, R8, RZ, 0x3c, !PT ;  /* 0x0000000809082212 */ /* 0x000fc800078e3cff */
[----:B------:R-:W-:-:S05]  /*22950*/  @P2 LOP3.LUT R9, R9, R8, RZ, 0x3c, !PT ;  /* 0x0000000809092212 */ /* 0x000fca00078e3cff */
[----:B------:R0:W3:Y:S01]  /*22960*/  @P2 LDG.E.U8 R3, desc[UR24][R8.64] ;  /* 0x0000001808032981 */ /* 0x0000e2000c1e1100 */
[----:B------:R-:W-:-:S03]  /*22970*/  PRMT R68, RZ, 0x7610, R68 ;  /* 0x00007610ff447816 */ /* 0x000fc60000000044 */
[----:B--2---:R1:W-:Y:S01]  /*22980*/  STL [R1+0x8], R4 ;  /* 0x0000080401007387 */ /* 0x0043e20000100800 */
[----:B0-----:R-:W-:Y:S02]  /*22990*/  @P1 IMAD.MOV.U32 R8, RZ, RZ, R0 ;  /* 0x000000ffff081224 */ /* 0x001fe400078e0000 */
[----:B------:R-:W-:Y:S01]  /*229a0*/  @P1 IMAD.MOV.U32 R9, RZ, RZ, R2 ;  /* 0x000000ffff091224 */ /* 0x000fe200078e0002 */
[----:B------:R-:W2:Y:S04]  /*229b0*/  LDL R0, [R1+0x888] ;  /* 0x0008880001007983 */ /* 0x000ea80000100800 */
[----:B-1----:R-:W2:Y:S04]  /*229c0*/  LDL R4, [R1+0x880] ;  /* 0x0008800001047983 */ /* 0x002ea80000100800 */
[----:B------:R-:W2:Y:S04]  /*229d0*/  LDL R2, [R1+0x884] ;  /* 0x0008840001027983 */ /* 0x000ea80000100800 */
[----:B------:R-:W2:Y:S04]  /*229e0*/  @P1 LDG.E.U8 R68, desc[UR24][R8.64] ;  /* 0x0000001808441981 */ /* 0x000ea8000c1e1100 */
[----:B---3--:R0:W-:Y:S04]  /*229f0*/  STL [R1+0x4], R3 ;  /* 0x0000040301007387 */ /* 0x0081e80000100800 */
[----:B------:R-:W3:Y:S04]  /*22a00*/  LDL R8, [R1+0x65c] ;  /* 0x00065c0001087983 */ /* 0x000ee80000100800 */
[----:B------:R-:W3:Y:S01]  /*22a10*/  LDL R9, [R1+0x660] ;  /* 0x0006600001097983 */ /* 0x000ee20000100800 */
[----:B------:R-:W-:-:S03]  /*22a20*/  PRMT R93, RZ, 0x7610, R93 ;  /* 0x00007610ff5d7816 */ /* 0x000fc6000000005d */
[----:B0-----:R-:W4:Y:S04]  /*22a30*/  LDL R3, [R1+0x890] ;  /* 0x0008900001037983 */ /* 0x001f280000100800 */
[----:B--2---:R0:W-:Y:S04]  /*22a40*/  STL [R1+0xd2c], R68 ;  /* 0x000d2c4401007387 */ /* 0x0041e80000100800 */
[----:B0-----:R-:W2:Y:S01]  /*22a50*/  LDL R68, [R1+0x88c] ;  /* 0x00088c0001447983 */ /* 0x001ea20000100800 */
[----:B---3--:R-:W-:-:S04]  /*22a60*/  @P1 LOP3.LUT R9, R9, R8, RZ, 0x3c, !PT ;  /* 0x0000000809091212 */ /* 0x008fc800078e3cff */
[----:B------:R-:W-:-:S04]  /*22a70*/  @P1 LOP3.LUT R8, R9, R8, RZ, 0x3c, !PT ;  /* 0x0000000809081212 */ /* 0x000fc800078e3cff */
[----:B------:R-:W-:-:S05]  /*22a80*/  @P1 LOP3.LUT R9, R9, R8, RZ, 0x3c, !PT ;  /* 0x0000000809091212 */ /* 0x000fca00078e3cff */
[----:B------:R0:W3:Y:S04]  /*22a90*/  @P1 LDG.E.U8 R93, desc[UR24][R8.64] ;  /* 0x00000018085d1981 */ /* 0x0000e8000c1e1100 */
[----:B------:R-:W2:Y:S01]  /*22aa0*/  LDL R9, [R1+0x87c] ;  /* 0x00087c0001097983 */ /* 0x000ea20000100800 */
[C---:B------:R-:W-:Y:S02]  /*22ab0*/  ISETP.GT.AND P2, PT, R33.reuse, 0x39, PT ;  /* 0x000000392100780c */ /* 0x040fe40003f44270 */
[----:B------:R-:W-:Y:S02]  /*22ac0*/  PRMT R38, RZ, 0x7610, R38 ;  /* 0x00007610ff267816 */ /* 0x000fe40000000026 */
[----:B------:R-:W-:Y:S02]  /*22ad0*/  ISETP.GT.AND P1, PT, R33, 0x3a, PT ;  /* 0x0000003a2100780c */ /* 0x000fe40003f24270 */
[----:B------:R-:W-:-:S07]  /*22ae0*/  PRMT R41, RZ, 0x7610, R41 ;  /* 0x00007610ff297816 */ /* 0x000fce0000000029 */
[----:B0-----:R-:W-:Y:S01]  /*22af0*/  @P2 IMAD.MOV.U32 R8, RZ, RZ, R4 ;  /* 0x000000ffff082224 */ /* 0x001fe200078e0004 */
[----:B------:R-:W-:-:S04]  /*22b00*/  PRMT R58, RZ, 0x7610, R58 ;  /* 0x00007610ff3a7816 */ /* 0x000fc8000000003a */
[----:B--2---:R0:W2:Y:S02]  /*22b10*/  @P2 LDG.E.U8 R38, desc[UR24][R8.64] ;  /* 0x0000001808262981 */ /* 0x0040a4000c1e1100 */
[----:B0-----:R-:W-:Y:S02]  /*22b20*/  @P2 IMAD.MOV.U32 R8, RZ, RZ, R0 ;  /* 0x000000ffff082224 */ /* 0x001fe400078e0000 */
[----:B------:R-:W-:-:S05]  /*22b30*/  @P2 IMAD.MOV.U32 R9, RZ, RZ, R2 ;  /* 0x000000ffff092224 */ /* 0x000fca00078e0002 */
[----:B------:R4:W2:Y:S04]  /*22b40*/  @P2 LDG.E.U8 R41, desc[UR24][R8.64] ;  /* 0x0000001808292981 */ /* 0x0008a8000c1e1100 */
[----:B---3--:R0:W-:Y:S04]  /*22b50*/  STL [R1+0xd30], R93 ;  /* 0x000d305d01007387 */ /* 0x0081e80000100800 */
[----:B------:R-:W3:Y:S01]  /*22b60*/  LDL R4, [R1+0x8a0] ;  /* 0x0008a00001047983 */ /* 0x000ee20000100800 */
[----:B----4-:R-:W-:Y:S02]  /*22b70*/  @P1 IMAD.MOV.U32 R8, RZ, RZ, R3 ;  /* 0x000000ffff081224 */ /* 0x010fe400078e0003 */
[----:B------:R-:W-:Y:S01]  /*22b80*/  @P1 IMAD.MOV.U32 R9, RZ, RZ, R68 ;  /* 0x000000ffff091224 */ /* 0x000fe200078e0044 */
[----:B------:R-:W4:Y:S04]  /*22b90*/  LDL R2, [R1+0x8a4] ;  /* 0x0008a40001027983 */ /* 0x000f280000100800 */
[----:B------:R1:W2:Y:S04]  /*22ba0*/  @P1 LDG.E.U8 R58, desc[UR24][R8.64] ;  /* 0x00000018083a1981 */ /* 0x0002a8000c1e1100 */
[----:B0-----:R-:W2:Y:S04]  /*22bb0*/  LDL R93, [R1+0x89c] ;  /* 0x00089c00015d7983 */ /* 0x001ea80000100800 */
[----:B------:R-:W2:Y:S04]  /*22bc0*/  LDL R0, [R1+0x8a8] ;  /* 0x0008a80001007983 */ /* 0x000ea80000100800 */
[----:B------:R-:W1:Y:S04]  /*22bd0*/  LDL R8, [R1+0x894] ;  /* 0x0008940001087983 */ /* 0x000e680000100800 */
[----:B------:R-:W1:Y:S04]  /*22be0*/  LDL R9, [R1+0x898] ;  /* 0x0008980001097983 */ /* 0x000e680000100800 */
[----:B------:R-:W2:Y:S04]  /*22bf0*/  LDL R68, [R1+0x8ac] ;  /* 0x0008ac0001447983 */ /* 0x000ea80000100800 */
[----:B------:R-:W2:Y:S01]  /*22c00*/  LDL R3, [R1+0x8b0] ;  /* 0x0008b00001037983 */ /* 0x000ea20000100800 */
[----:B------:R-:W-:-:S02]  /*22c10*/  ISETP.GT.AND P2, PT, R33, 0x3b, PT ;  /* 0x0000003b2100780c */ /* 0x000fc40003f44270 */
[----:B------:R-:W-:Y:S02]  /*22c20*/  PRMT R60, RZ, 0x7610, R60 ;  /* 0x00007610ff3c7816 */ /* 0x000fe4000000003c */
[----:B------:R-:W-:Y:S02]  /*22c30*/  PRMT R92, RZ, 0x7610, R92 ;  /* 0x00007610ff5c7816 */ /* 0x000fe4000000005c */
[----:B------:R-:W-:Y:S02]  /*22c40*/  PRMT R90, RZ, 0x7610, R90 ;  /* 0x00007610ff5a7816 */ /* 0x000fe4000000005a */
[----:B------:R-:W-:Y:S02]  /*22c50*/  PRMT R88, RZ, 0x7610, R88 ;  /* 0x00007610ff587816 */ /* 0x000fe40000000058 */
[----:B-1----:R-:W-:-:S04]  /*22c60*/  @P1 LOP3.LUT R9, R9, R8, RZ, 0x3c, !PT ;  /* 0x0000000809091212 */ /* 0x002fc800078e3cff */
[----:B------:R-:W-:-:S04]  /*22c70*/  @P1 LOP3.LUT R8, R9, R8, RZ, 0x3c, !PT ;  /* 0x0000000809081212 */ /* 0x000fc800078e3cff */
[----:B------:R-:W-:-:S05]  /*22c80*/  @P1 LOP3.LUT R9, R9, R8, RZ, 0x3c, !PT ;  /* 0x0000000809091212 */ /* 0x000fca00078e3cff */
[----:B------:R3:W4:Y:S01]  /*22c90*/  @P1 LDG.E.U8 R60, desc[UR24][R8.64] ;  /* 0x00000018083c1981 */ /* 0x000722000c1e1100 */
[----:B------:R-:W-:Y:S01]  /*22ca0*/  ISETP.GT.AND P1, PT, R33, 0x3c, PT ;  /* 0x0000003c2100780c */ /* 0x000fe20003f24270 */
[----:B---3--:R-:W-:Y:S02]  /*22cb0*/  @P2 IMAD.MOV.U32 R8, RZ, RZ, R4 ;  /* 0x000000ffff082224 */ /* 0x008fe400078e0004 */
[----:B--2---:R-:W-:Y:S01]  /*22cc0*/  @P2 IMAD.MOV.U32 R9, RZ, RZ, R93 ;  /* 0x000000ffff092224 */ /* 0x004fe200078e005d */
[----:B------:R-:W2:Y:S04]  /*22cd0*/  LDL R4, [R1+0x8c0] ;  /* 0x0008c00001047983 */ /* 0x000ea80000100800 */
[----:B------:R0:W3:Y:S04]  /*22ce0*/  @P2 LDG.E.U8 R92, desc[UR24][R8.64] ;  /* 0x00000018085c2981 */ /* 0x0000e8000c1e1100 */
[----:B------:R-:W2:Y:S01]  /*22cf0*/  LDL R93, [R1+0x8bc] ;  /* 0x0008bc00015d7983 */ /* 0x000ea20000100800 */
[----:B0-----:R-:W-:-:S02]  /*22d00*/  @P2 IMAD.MOV.U32 R8, RZ, RZ, R0 ;  /* 0x000000ffff082224 */ /* 0x001fc400078e0000 */
[----:B----4-:R-:W-:Y:S01]  /*22d10*/  @P2 IMAD.MOV.U32 R9, RZ, RZ, R2 ;  /* 0x000000ffff092224 */ /* 0x010fe200078e0002 */
[----:B------:R-:W4:Y:S04]  /*22d20*/  LDL R0, [R1+0x8c8] ;  /* 0x0008c80001007983 */ /* 0x000f280000100800 */
[----:B------:R0:W2:Y:S04]  /*22d30*/  @P2 LDG.E.U8 R90, desc[UR24][R8.64] ;  /* 0x00000018085a2981 */ /* 0x0000a8000c1e1100 */
[----:B------:R-:W2:Y:S01]  /*22d40*/  LDL R2, [R1+0x8c4] ;  /* 0x0008c40001027983 */ /* 0x000ea20000100800 */
[----:B0-----:R-:W-:-:S02]  /*22d50*/  @P1 IMAD.MOV.U32 R8, RZ, RZ, R3 ;  /* 0x000000ffff081224 */ /* 0x001fc400078e0003 */
[----:B------:R-:W-:Y:S01]  /*22d60*/  @P1 IMAD.MOV.U32 R9, RZ, RZ, R68 ;  /* 0x000000ffff091224 */ /* 0x000fe200078e0044 */
[----:B------:R-:W2:Y:S04]  /*22d70*/  LDL R3, [R1+0x8d0] ;  /* 0x0008d00001037983 */ /* 0x000ea80000100800 */
[----:B------:R0:W2:Y:S04]  /*22d80*/  @P1 LDG.E.U8 R88, desc[UR24][R8.64] ;  /* 0x0000001808581981 */ /* 0x0000a8000c1e1100 */
[----:B------:R-:W2:Y:S04]  /*22d90*/  LDL R68, [R1+0x8cc] ;  /* 0x0008cc0001447983 */ /* 0x000ea80000100800 */
[----:B------:R-:W0:Y:S04]  /*22da0*/  LDL R8, [R1+0x8b4] ;  /* 0x0008b40001087983 */ /* 0x000e280000100800 */
[----:B------:R-:W0:Y:S01]  /*22db0*/  LDL R9, [R1+0x8b8] ;  /* 0x0008b80001097983 */ /* 0x000e220000100800 */
[----:B------:R-:W-:-:S02]  /*22dc0*/  ISETP.GT.AND P2, PT, R33, 0x3d, PT ;  /* 0x0000003d2100780c */ /* 0x000fc40003f44270 */
[----:B------:R-:W-:Y:S02]  /*22dd0*/  PRMT R86, RZ, 0x7610, R86 ;  /* 0x00007610ff567816 */ /* 0x000fe40000000056 */
[----:B------:R-:W-:Y:S02]  /*22de0*/  PRMT R84, RZ, 0x7610, R84 ;  /* 0x00007610ff547816 */ /* 0x000fe40000000054 */
[----:B------:R-:W-:Y:S02]  /*22df0*/  PRMT R82, RZ, 0x7610, R82 ;  /* 0x00007610ff527816 */ /* 0x000fe40000000052 */
[----:B------:R-:W-:Y:S02]  /*22e00*/  PRMT R80, RZ, 0x7610, R80 ;  /* 0x00007610ff507816 */ /* 0x000fe40000000050 */
[----:B0-----:R-:W-:-:S04]  /*22e10*/  @P1 LOP3.LUT R9, R9, R8, RZ, 0x3c, !PT ;  /* 0x0000000809091212 */ /* 0x001fc800078e3cff */
[----:B------:R-:W-:-:S04]  /*22e20*/  @P1 LOP3.LUT R8, R9, R8, RZ, 0x3c, !PT ;  /* 0x0000000809081212 */ /* 0x000fc800078e3cff */
[----:B------:R-:W-:-:S05]  /*22e30*/  @P1 LOP3.LUT R9, R9, R8, RZ, 0x3c, !PT ;  /* 0x0000000809091212 */ /* 0x000fca00078e3cff */
[----:B------:R2:W3:Y:S02]  /*22e40*/  @P1 LDG.E.U8 R86, desc[UR24][R8.64] ;  /* 0x0000001808561981 */ /* 0x0004e4000c1e1100 */
[----:B--2---:R-:W-:Y:S02]  /*22e50*/  @P2 IMAD.MOV.U32 R8, RZ, RZ, R4 ;  /* 0x000000ffff082224 */ /* 0x004fe400078e0004 */
[----:B------:R-:W-:Y:S01]  /*22e60*/  @P2 IMAD.MOV.U32 R9, RZ, RZ, R93 ;  /* 0x000000ffff092224 */ /* 0x000fe200078e005d */
[----:B------:R-:W2:Y:S04]  /*22e70*/  LDL R4, [R1+0x8d8] ;  /* 0x0008d80001047983 */ /* 0x000ea80000100800 */
[----:B------:R4:W2:Y:S04]  /*22e80*/  @P2 LDG.E.U8 R84, desc[UR24][R8.64] ;  /* 0x0000001808542981 */ /* 0x0008a8000c1e1100 */
[----:B------:R-:W3:Y:S01]  /*22e90*/  LDL R93, [R1+0x8d4] ;  /* 0x0008d400015d7983 */ /* 0x000ee20000100800 */
[----:B----4-:R-:W-:-:S02]  /*22ea0*/  @P2 IMAD.MOV.U32 R8, RZ, RZ, R0 ;  /* 0x000000ffff082224 */ /* 0x010fc400078e0000 */
[----:B------:R-:W-:-:S05]  /*22eb0*/  @P2 IMAD.MOV.U32 R9, RZ, RZ, R2 ;  /* 0x000000ffff092224 */ /* 0x000fca00078e0002 */
[----:B------:R0:W4:Y:S01]  /*22ec0*/  @P2 LDG.E.U8 R82, desc[UR24][R8.64] ;  /* 0x0000001808522981 */ /* 0x000122000c1e1100 */
[----:B------:R-:W-:-:S13]  /*22ed0*/  ISETP.GT.AND P1, PT, R33, 0x3e, PT ;  /* 0x0000003e2100780c */ /* 0x000fda0003f24270 */
[----:B0-----:R-:W-:Y:S02]  /*22ee0*/  @P1 IMAD.MOV.U32 R8, RZ, RZ, R3 ;  /* 0x000000ffff081224 */ /* 0x001fe400078e0003 */
[----:B------:R-:W-:-:S05]  /*22ef0*/  @P1 IMAD.MOV.U32 R9, RZ, RZ, R68 ;  /* 0x000000ffff091224 */ /* 0x000fca00078e0044 */
[----:B------:R0:W4:Y:S01]  /*22f00*/  @P1 LDG.E.U8 R80, desc[UR24][R8.64] ;  /* 0x0000001808501981 */ /* 0x000122000c1e1100 */
[----:B------:R-:W1:Y:S01]  /*22f10*/  S2R R3, SR_TID.X ;  /* 0x0000000000037919 */ /* 0x000e620000002100 */
[----:B------:R-:W-:Y:S02]  /*22f20*/  PRMT R78, RZ, 0x7610, R78 ;  /* 0x00007610ff4e7816 */ /* 0x000fe4000000004e */
[----:B--2---:R-:W-:Y:S04]  /*22f30*/  STL [R1+0xd3c], R84 ;  /* 0x000d3c5401007387 */ /* 0x004fe80000100800 */
[----:B------:R-:W2:Y:S04]  /*22f40*/  LDL R2, [R1+0x664] ;  /* 0x0006640001027983 */ /* 0x000ea80000100800 */
[----:B------:R-:W2:Y:S01]  /*22f50*/  LDL R0, [R1+0x668] ;  /* 0x0006680001007983 */ /* 0x000ea20000100800 */
[----:B0-----:R-:W-:-:S02]  /*22f60*/  @P1 IMAD.MOV.U32 R8, RZ, RZ, R4 ;  /* 0x000000ffff081224 */ /* 0x001fc400078e0004 */
[----:B---3--:R-:W-:-:S05]  /*22f70*/  @P1 IMAD.MOV.U32 R9, RZ, RZ, R93 ;  /* 0x000000ffff091224 */ /* 0x008fca00078e005d */
[----:B------:R2:W3:Y:S04]  /*22f80*/  @P1 LDG.E.U8 R78, desc[UR24][R8.64] ;  /* 0x00000018084e1981 */ /* 0x0004e8000c1e1100 */
[----:B----4-:R0:W-:Y:S04]  /*22f90*/  STL [R1+0xd40], R82 ;  /* 0x000d405201007387 */ /* 0x0101e80000100800 */
[----:B------:R-:W4:Y:S04]  /*22fa0*/  LDL R68, [R1+0x670] ;  /* 0x0006700001447983 */ /* 0x000f280000100800 */
[----:B0-----:R-:W4:Y:S01]  /*22fb0*/  LDL R82, [R1+0x66c] ;  /* 0x00066c0001527983 */ /* 0x001f220000100800 */
[----:B-1----:R-:W-:-:S03]  /*22fc0*/  LOP3.LUT R84, R3, 0x3f, RZ, 0xc0, !PT ;  /* 0x0000003f03547812 */ /* 0x002fc600078ec0ff */
[----:B------:R-:W-:Y:S04]  /*22fd0*/  STL [R1+0xd34], R80 ;  /* 0x000d345001007387 */ /* 0x000fe80000100800 */
[----:B------:R-:W4:Y:S04]  /*22fe0*/  LDL R4, [R1+0x168] ;  /* 0x0001680001047983 */ /* 0x000f280000100800 */
[----:B------:R-:W4:Y:S01]  /*22ff0*/  LDL R3, [R1+0x16c] ;  /* 0x00016c0001037983 */ /* 0x000f220000100800 */
[----:B------:R-:W-:Y:S02]  /*23000*/  ISETP.GT.AND P2, PT, R33, 0x3f, PT ;  /* 0x0000003f2100780c */ /* 0x000fe40003f44270 */
[----:B------:R-:W-:-:S02]  /*23010*/  PRMT R76, RZ, 0x7610, R76 ;  /* 0x00007610ff4c7816 */ /* 0x000fc4000000004c */
[----:B------:R-:W-:Y:S02]  /*23020*/  PRMT R74, RZ, 0x7610, R74 ;  /* 0x00007610ff4a7816 */ /* 0x000fe4000000004a */
[----:B------:R-:W-:Y:S02]  /*23030*/  ISETP.GE.AND P1, PT, R84, R33, PT ;  /* 0x000000215400720c */ /* 0x000fe40003f26270 */
[----:B------:R-:W-:-:S05]  /*23040*/  PRMT R72, RZ, 0x7610, R72 ;  /* 0x00007610ff487816 */ /* 0x000fca0000000048 */
[----:B--2---:R-:W-:Y:S02]  /*23050*/  @P2 IMAD.MOV.U32 R9, RZ, RZ, R2 ;  /* 0x000000ffff092224 */ /* 0x004fe400078e0002 */
[----:B------:R-:W-:-:S05]  /*23060*/  @P2 IMAD.MOV.U32 R8, RZ, RZ, R0 ;  /* 0x000000ffff082224 */ /* 0x000fca00078e0000 */
[----:B------:R4:W2:Y:S04]  /*23070*/  @P2 LDG.E.U8 R76, desc[UR24][R8.64] ;  /* 0x00000018084c2981 */ /* 0x0008a8000c1e1100 */
[----:B---3--:R0:W-:Y:S04]  /*23080*/  STL [R1+0xd38], R78 ;  /* 0x000d384e01007387 */ /* 0x0081e80000100800 */
[----:B------:R-:W3:Y:S01]  /*23090*/  LDL R2, [R1+0x188] ;  /* 0x0001880001027983 */ /* 0x000ee20000100800 */
[----:B----4-:R-:W-:-:S03]  /*230a0*/  @P2 IMAD.MOV.U32 R8, RZ, RZ, R68 ;  /* 0x000000ffff082224 */ /* 0x010fc600078e0044 */
[----:B------:R-:W4:Y:S01]  /*230b0*/  LDL R0, [R1+0x18c] ;  /* 0x00018c0001007983 */ /* 0x000f220000100800 */
[----:B------:R-:W-:-:S05]  /*230c0*/  @P2 IMAD.MOV.U32 R9, RZ, RZ, R82 ;  /* 0x000000ffff092224 */ /* 0x000fca00078e0052 */
[----:B------:R1:W4:Y:S02]  /*230d0*/  @P2 LDG.E.U8 R74, desc[UR24][R8.64] ;  /* 0x00000018084a2981 */ /* 0x000324000c1e1100 */
[----:B-1----:R-:W-:Y:S02]  /*230e0*/  @!P1 IMAD.MOV.U32 R9, RZ, RZ, R4 ;  /* 0x000000ffff099224 */ /* 0x002fe400078e0004 */
[----:B------:R-:W-:Y:S01]  /*230f0*/  @!P1 IMAD.MOV.U32 R8, RZ, RZ, R3 ;  /* 0x000000ffff089224 */ /* 0x000fe200078e0003 */
[----:B------:R-:W-:Y:S06]  /*23100*/  BAR.SYNC.DEFER_BLOCKING 0x0 ;  /* 0x0000000000007b1d */ /* 0x000fec0000010000 */
[----:B------:R3:W4:Y:S01]  /*23110*/  @!P1 LDG.E.U8 R72, desc[UR24][R8.64] ;  /* 0x0000001808489981 */ /* 0x000722000c1e1100 */
[----:B------:R-:W-:-:S03]  /*23120*/  PRMT R67, RZ, 0x7610, R67 ;  /* 0x00007610ff437816 */ /* 0x000fc60000000043 */
[----:B--2---:R1:W-:Y:S04]  /*23130*/  STL [R1+0xd44], R76 ;  /* 0x000d444c01007387 */ /* 0x0043e80000100800 */
[----:B0-----:R-:W2:Y:S01]  /*23140*/  LDL R78, [R1+0x1a8] ;  /* 0x0001a800014e7983 */ /* 0x001ea20000100800 */
[----:B---3--:R-:W-:-:S03]  /*23150*/  @!P1 IMAD.MOV.U32 R9, RZ, RZ, R2 ;  /* 0x000000ffff099224 */ /* 0x008fc600078e0002 */
[----:B-1----:R-:W3:Y:S01]  /*23160*/  LDL R76, [R1+0x1ac] ;  /* 0x0001ac00014c7983 */ /* 0x002ee20000100800 */
[----:B----4-:R-:W-:-:S05]  /*23170*/  @!P1 IMAD.MOV.U32 R8, RZ, RZ, R0 ;  /* 0x000000ffff089224 */ /* 0x010fca00078e0000 */
[----:B------:R2:W4:Y:S04]  /*23180*/  @!P1 LDG.E.U8 R67, desc[UR24][R8.64] ;  /* 0x0000001808439981 */ /* 0x000528000c1e1100 */
[----:B------:R0:W-:Y:S04]  /*23190*/  STL [R1+0xd48], R74 ;  /* 0x000d484a01007387 */ /* 0x0001e80000100800 */
[----:B------:R-:W4:Y:S04]  /*231a0*/  LDL R68, [R1+0x1cc] ;  /* 0x0001cc0001447983 */ /* 0x000f280000100800 */
[----:B------:R-:W4:Y:S04]  /*231b0*/  LDL R33, [R1+0x1e8] ;  /* 0x0001e80001217983 */ /* 0x000f280000100800 */
[----:B0-----:R-:W4:Y:S04]  /*231c0*/  LDL R74, [R1+0x1c8] ;  /* 0x0001c800014a7983 */ /* 0x001f280000100800 */
[----:B------:R-:W4:Y:S04]  /*231d0*/  LDL R4, [R1+0x1ec] ;  /* 0x0001ec0001047983 */ /* 0x000f280000100800 */
[----:B------:R0:W-:Y:S04]  /*231e0*/  STL [R1+0xd4c], R72 ;  /* 0x000d4c4801007387 */ /* 0x0001e80000100800 */
[----:B------:R-:W4:Y:S04]  /*231f0*/  LDL R3, [R1+0x20c] ;  /* 0x00020c0001037983 */ /* 0x000f280000100800 */
[----:B------:R-:W4:Y:S04]  /*23200*/  LDL R2, [R1+0x470] ;  /* 0x0004700001027983 */ /* 0x000f280000100800 */
[----:B0-----:R-:W4:Y:S04]  /*23210*/  LDL R72, [R1+0x208] ;  /* 0x0002080001487983 */ /* 0x001f280000100800 */
[----:B------:R-:W4:Y:S01]  /*23220*/  LDL R0, [R1+0x474] ;  /* 0x0004740001007983 */ /* 0x000f220000100800 */
[----:B------:R-:W-:-:S02]  /*23230*/  PRMT R65, RZ, 0x7610, R65 ;  /* 0x00007610ff417816 */ /* 0x000fc40000000041 */
[----:B------:R-:W-:Y:S02]  /*23240*/  PRMT R63, RZ, 0x7610, R63 ;  /* 0x00007610ff3f7816 */ /* 0x000fe4000000003f */
[----:B------:R-:W-:Y:S02]  /*23250*/  PRMT R61, RZ, 0x7610, R61 ;  /* 0x00007610ff3d7816 */ /* 0x000fe4000000003d */
[----:B------:R-:W-:Y:S01]  /*23260*/  PRMT R59, RZ, 0x7610, R59 ;  /* 0x00007610ff3b7816 */ /* 0x000fe2000000003b */
[----:B--2---:R-:W-:Y:S02]  /*23270*/  @!P1 IMAD.MOV.U32 R9, RZ, RZ, R78 ;  /* 0x000000ffff099224 */ /* 0x004fe400078e004e */
[----:B---3--:R-:W-:-:S05]  /*23280*/  @!P1 IMAD.MOV.U32 R8, RZ, RZ, R76 ;  /* 0x000000ffff089224 */ /* 0x008fca00078e004c */
[----:B------:R0:W2:Y:S04]  /*23290*/  @!P1 LDG.E.U8 R65, desc[UR24][R8.64] ;  /* 0x0000001808419981 */ /* 0x0000a8000c1e1100 */
[----:B----4-:R1:W-:Y:S01]  /*232a0*/  STL [R1+0xd50], R67 ;  /* 0x000d504301007387 */ /* 0x0103e20000100800 */
[----:B0-----:R-:W-:-:S03]  /*232b0*/  @!P1 IMAD.MOV.U32 R8, RZ, RZ, R68 ;  /* 0x000000ffff089224 */ /* 0x001fc600078e0044 */
[----:B------:R-:W3:Y:S04]  /*232c0*/  LDL R68, [R1+0x490] ;  /* 0x0004900001447983 */ /* 0x000ee80000100800 */
[----:B-1----:R-:W4:Y:S01]  /*232d0*/  LDL R67, [R1+0x494] ;  /* 0x0004940001437983 */ /* 0x002f220000100800 */
[----:B------:R-:W-:Y:S01]  /*232e0*/  @!P1 IMAD.MOV.U32 R9, RZ, RZ, R74 ;  /* 0x000000ffff099224 */ /* 0x000fe200078e004a */
[----:B------:R-:W-:Y:S02]  /*232f0*/  PRMT R57, RZ, 0x7610, R57 ;  /* 0x00007610ff397816 */ /* 0x000fe40000000039 */
[----:B------:R-:W2:Y:S04]  /*23300*/  LDL R74, [R1+0x510] ;  /* 0x00051000014a7983 */ /* 0x000ea80000100800 */
[----:B------:R0:W2:Y:S02]  /*23310*/  @!P1 LDG.E.U8 R63, desc[UR24][R8.64] ;  /* 0x00000018083f9981 */ /* 0x0000a4000c1e1100 */
[----:B0-----:R-:W-:-:S02]  /*23320*/  @!P1 IMAD.MOV.U32 R8, RZ, RZ, R4 ;  /* 0x000000ffff089224 */ /* 0x001fc400078e0004 */
[----:B------:R-:W-:Y:S01]  /*23330*/  @!P1 IMAD.MOV.U32 R9, RZ, RZ, R33 ;  /* 0x000000ffff099224 */ /* 0x000fe200078e0021 */
[----:B------:R-:W2:Y:S04]  /*23340*/  LDL R4, [R1+0x4b4] ;  /* 0x0004b40001047983 */ /* 0x000ea80000100800 */
[----:B------:R-:W2:Y:S04]  /*23350*/  LDL R33, [R1+0x4b0] ;  /* 0x0004b00001217983 */ /* 0x000ea80000100800 */
[----:B------:R0:W2:Y:S02]  /*23360*/  @!P1 LDG.E.U8 R61, desc[UR24][R8.64] ;  /* 0x00000018083d9981 */ /* 0x0000a4000c1e1100 */
[----:B0-----:R-:W-:-:S02]  /*23370*/  @!P1 IMAD.MOV.U32 R8, RZ, RZ, R3 ;  /* 0x000000ffff089224 */ /* 0x001fc400078e0003 */
[----:B------:R-:W-:Y:S01]  /*23380*/  @!P1 IMAD.MOV.U32 R9, RZ, RZ, R72 ;  /* 0x000000ffff099224 */ /* 0x000fe200078e0048 */
[----:B------:R-:W0:Y:S04]  /*23390*/  S2R R3, SR_TID.X ;  /* 0x0000000000037919 */ /* 0x000e280000002100 */
[----:B------:R1:W2:Y:S01]  /*233a0*/  @!P1 LDG.E.U8 R59, desc[UR24][R8.64] ;  /* 0x00000018083b9981 */ /* 0x0002a2000c1e1100 */
[----:B------:R-:W-:-:S03]  /*233b0*/  PRMT R55, RZ, 0x7610, R55 ;  /* 0x00007610ff377816 */ /* 0x000fc60000000037 */
[----:B------:R-:W2:Y:S01]  /*233c0*/  LDL R72, [R1+0x514] ;  /* 0x0005140001487983 */ /* 0x000ea20000100800 */
[----:B-1----:R-:W-:Y:S02]  /*233d0*/  @!P1 IMAD.MOV.U32 R9, RZ, RZ, R2 ;  /* 0x000000ffff099224 */ /* 0x002fe400078e0002 */
[----:B------:R-:W-:Y:S01]  /*233e0*/  @!P1 IMAD.MOV.U32 R8, RZ, RZ, R0 ;  /* 0x000000ffff089224 */ /* 0x000fe200078e0000 */
[----:B------:R-:W2:Y:S04]  /*233f0*/  LDL R2, [R1+0x4d0] ;  /* 0x0004d00001027983 */ /* 0x000ea80000100800 */
[----:B------:R-:W2:Y:S04]  /*23400*/  LDL R0, [R1+0x4d4] ;  /* 0x0004d40001007983 */ /* 0x000ea80000100800 */
[----:B------:R3:W2:Y:S01]  /*23410*/  @!P1 LDG.E.U8 R57, desc[UR24][R8.64] ;  /* 0x0000001808399981 */ /* 0x0006a2000c1e1100 */
[----:B0-----:R-:W-:-:S05]  /*23420*/  LOP3.LUT R3, R3, 0x7f, RZ, 0xc0, !PT ;  /* 0x0000007f03037812 */ /* 0x001fca00078ec0ff */
[----:B------:R0:W-:Y:S02]  /*23430*/  STS.U8 [R3+UR10+0x8000], R31 ;  /* 0x0080001f03007988 */ /* 0x0001e4000800000a */
[----:B0-----:R-:W-:Y:S01]  /*23440*/  PRMT R31, RZ, 0x7610, R31 ;  /* 0x00007610ff1f7816 */ /* 0x001fe2000000001f */
[----:B---3--:R-:W-:Y:S02]  /*23450*/  @!P1 IMAD.MOV.U32 R9, RZ, RZ, R68 ;  /* 0x000000ffff099224 */ /* 0x008fe400078e0044 */
[----:B------:R-:W3:Y:S01]  /*23460*/  LDL R68, [R1+0x4f0] ;  /* 0x0004f00001447983 */ /* 0x000ee20000100800 */
[----:B----4-:R-:W-:-:S03]  /*23470*/  @!P1 IMAD.MOV.U32 R8, RZ, RZ, R67 ;  /* 0x000000ffff089224 */ /* 0x010fc600078e0043 */
[----:B------:R-:W4:Y:S04]  /*23480*/  LDL R67, [R1+0x4f4] ;  /* 0x0004f40001437983 */ /* 0x000f280000100800 */
[----:B------:R2:W4:Y:S02]  /*23490*/  @!P1 LDG.E.U8 R55, desc[UR24][R8.64] ;  /* 0x0000001808379981 */ /* 0x000524000c1e1100 */
[----:B--2---:R-:W-:Y:S02]  /*234a0*/  @!P1 IMAD.MOV.U32 R8, RZ, RZ, R4 ;  /* 0x000000ffff089224 */ /* 0x004fe400078e0004 */
[----:B------:R-:W2:Y:S01]  /*234b0*/  LDL R4, [R1+0x534] ;  /* 0x0005340001047983 */ /* 0x000ea20000100800 */
[----:B------:R-:W-:-:S03]  /*234c0*/  @!P1 IMAD.MOV.U32 R9, RZ, RZ, R33 ;  /* 0x000000ffff099224 */ /* 0x000fc600078e0021 */
[----:B------:R-:W2:Y:S04]  /*234d0*/  LDL R33, [R1+0x530] ;  /* 0x0005300001217983 */ /* 0x000ea80000100800 */
[----:B------:R0:W2:Y:S02]  /*234e0*/  @!P1 LDG.E.U8 R31, desc[UR24][R8.64] ;  /* 0x00000018081f9981 */ /* 0x0000a4000c1e1100 */
[----:B0-----:R-:W-:Y:S02]  /*234f0*/  @!P1 IMAD.MOV.U32 R9, RZ, RZ, R2 ;  /* 0x000000ffff099224 */ /* 0x001fe400078e0002 */
[----:B------:R-:W2:Y:S01]  /*23500*/  LDL R2, [R1+0x540] ;  /* 0x0005400001027983 */ /* 0x000ea20000100800 */
[----:B------:R-:W-:-:S03]  /*23510*/  @!P1 IMAD.MOV.U32 R8, RZ, RZ, R0 ;  /* 0x000000ffff089224 */ /* 0x000fc600078e0000 */
[----:B------:R-:W2:Y:S04]  /*23520*/  LDL R0, [R1+0x544] ;  /* 0x0005440001007983 */ /* 0x000ea80000100800 */
[----:B------:R0:W-:Y:S04]  /*23530*/  STS.U8 [R3+UR10+0xa000], R30 ;  /* 0x00a0001e03007988 */ /* 0x0001e8000800000a */
[----:B------:R1:W-:Y:S01]  /*23540*/  STS.U8 [R3+UR10+0x8400], R29 ;  /* 0x0084001d03007988 */ /* 0x0003e2000800000a */
[----:B0-----:R-:W-:Y:S02]  /*23550*/  PRMT R30, RZ, 0x7610, R30 ;  /* 0x00007610ff1e7816 */ /* 0x001fe4000000001e */
[----:B-1----:R-:W-:-:S04]  /*23560*/  PRMT R29, RZ, 0x7610, R29 ;  /* 0x00007610ff1d7816 */ /* 0x002fc8000000001d */
[----:B------:R3:W2:Y:S04]  /*23570*/  @!P1 LDG.E.U8 R30, desc[UR24][R8.64] ;  /* 0x00000018081e9981 */ /* 0x0006a8000c1e1100 */
[----:B------:R0:W-:Y:S02]  /*23580*/  STS.U8 [R3+UR10+0xa400], R28 ;  /* 0x00a4001c03007988 */ /* 0x0001e4000800000a */
[----:B0-----:R-:W-:Y:S02]  /*23590*/  PRMT R28, RZ, 0x7610, R28 ;  /* 0x00007610ff1c7816 */ /* 0x001fe4000000001c */
[----:B------:R0:W-:Y:S02]  /*235a0*/  STS.U8 [R3+UR10+0x8800], R27 ;  /* 0x0088001b03007988 */ /* 0x0001e4000800000a */
[----:B0-----:R-:W-:Y:S01]  /*235b0*/  PRMT R27, RZ, 0x7610, R27 ;  /* 0x00007610ff1b7816 */ /* 0x001fe2000000001b */
[----:B---3--:R-:W-:-:S02]  /*235c0*/  @!P1 IMAD.MOV.U32 R9, RZ, RZ, R68 ;  /* 0x000000ffff099224 */ /* 0x008fc400078e0044 */
[----:B------:R-:W3:Y:S01]  /*235d0*/  LDL R68, [R1+0x548] ;  /* 0x0005480001447983 */ /* 0x000ee20000100800 */
[----:B----4-:R-:W-:-:S03]  /*235e0*/  @!P1 IMAD.MOV.U32 R8, RZ, RZ, R67 ;  /* 0x000000ffff089224 */ /* 0x010fc600078e0043 */
[----:B------:R-:W4:Y:S04]  /*235f0*/  LDL R67, [R1+0x54c] ;  /* 0x00054c0001437983 */ /* 0x000f280000100800 */
[----:B------:R0:W4:Y:S02]  /*23600*/  @!P1 LDG.E.U8 R29, desc[UR24][R8.64] ;  /* 0x00000018081d9981 */ /* 0x000124000c1e1100 */
[----:B0-----:R-:W-:Y:S02]  /*23610*/  @!P1 IMAD.MOV.U32 R8, RZ, RZ, R72 ;  /* 0x000000ffff089224 */ /* 0x001fe400078e0048 */
[----:B------:R-:W-:Y:S01]  /*23620*/  @!P1 IMAD.MOV.U32 R9, RZ, RZ, R74 ;  /* 0x000000ffff099224 */ /* 0x000fe200078e004a */
[----:B------:R0:W-:Y:S04]  /*23630*/  STS.U8 [R3+UR10+0xa800], R26 ;  /* 0x00a8001a03007988 */ /* 0x0001e8000800000a */
[----:B------:R2:W4:Y:S04]  /*23640*/  @!P1 LDG.E.U8 R28, desc[UR24][R8.64] ;  /* 0x00000018081c9981 */ /* 0x000528000c1e1100 */
[----:B------:R-:W4:Y:S04]  /*23650*/  LDL R74, [R1+0x294] ;  /* 0x00029400014a7983 */ /* 0x000f280000100800 */
[----:B------:R-:W4:Y:S01]  /*23660*/  LDL R72, [R1+0x298] ;  /* 0x0002980001487983 */ /* 0x000f220000100800 */
[----:B--2---:R-:W-:-:S02]  /*23670*/  @!P1 IMAD.MOV.U32 R8, RZ, RZ, R4 ;  /* 0x000000ffff089224 */ /* 0x004fc400078e0004 */
[----:B------:R-:W-:Y:S01]  /*23680*/  @!P1 IMAD.MOV.U32 R9, RZ, RZ, R33 ;  /* 0x000000ffff099224 */ /* 0x000fe200078e0021 */
[----:B------:R-:W2:Y:S04]  /*23690*/  LDL R4, [R1+0x554] ;  /* 0x0005540001047983 */ /* 0x000ea80000100800 */
[----:B------:R-:W2:Y:S04]  /*236a0*/  LDL R33, [R1+0x550] ;  /* 0x0005500001217983 */ /* 0x000ea80000100800 */
[----:B------:R1:W2:Y:S02]  /*236b0*/  @!P1 LDG.E.U8 R27, desc[UR24][R8.64] ;  /* 0x00000018081b9981 */ /* 0x0002a4000c1e1100 */
[----:B-1----:R-:W-:-:S02]  /*236c0*/  @!P1 IMAD.MOV.U32 R9, RZ, RZ, R2 ;  /* 0x000000ffff099224 */ /* 0x002fc400078e0002 */
[----:B------:R-:W2:Y:S01]  /*236d0*/  LDL R2, [R1+0x558] ;  /* 0x0005580001027983 */ /* 0x000ea20000100800 */
[----:B------:R-:W-:-:S03]  /*236e0*/  @!P1 IMAD.MOV.U32 R8, RZ, RZ, R0 ;  /* 0x000000ffff089224 */ /* 0x000fc600078e0000 */
[----:B------:R-:W2:Y:S01]  /*236f0*/  LDL R0, [R1+0x55c] ;  /* 0x00055c0001007983 */ /* 0x000ea20000100800 */
[----:B0-----:R-:W-:-:S03]  /*23700*/  PRMT R26, RZ, 0x7610, R26 ;  /* 0x00007610ff1a7816 */ /* 0x001fc6000000001a */
[----:B------:R0:W-:Y:S04]  /*23710*/  STS.U8 [R3+UR10+0x8c00], R25 ;  /* 0x008c001903007988 */ /* 0x0001e8000800000a */
[----:B------:R3:W2:Y:S01]  /*23720*/  @!P1 LDG.E.U8 R26, desc[UR24][R8.64] ;  /* 0x00000018081a9981 */ /* 0x0006a2000c1e1100 */
[----:B0-----:R-:W-:-:S03]  /*23730*/  PRMT R25, RZ, 0x7610, R25 ;  /* 0x00007610ff197816 */ /* 0x001fc60000000019 */
        /* <DEDUP_REMOVED lines=21> */
[----:B------:R1:W-:Y:S01]  /*23890*/  STS.U8 [R3+UR10+0x9400], R21 ;  /* 0x0094001503007988 */ /* 0x0003e2000800000a */
[----:B0-----:R-:W-:Y:S02]  /*238a0*/  @!P1 IMAD.MOV.U32 R8, RZ, RZ, R72 ;  /* 0x000000ffff089224 */ /* 0x001fe400078e0048 */
[----:B------:R-:W-:Y:S01]  /*238b0*/  @!P1 IMAD.MOV.U32 R9, RZ, RZ, R74 ;  /* 0x000000ffff099224 */ /* 0x000fe200078e004a */
[----:B-1----:R-:W-:Y:S01]  /*238c0*/  PRMT R21, RZ, 0x7610, R21 ;  /* 0x00007610ff157816 */ /* 0x002fe20000000015 */
[----:B------:R0:W-:Y:S04]  /*238d0*/  STS.U8 [R3+UR10+0xb400], R20 ;  /* 0x00b4001403007988 */ /* 0x0001e8000800000a */
[----:B------:R3:W2:Y:S04]  /*238e0*/  @!P1 LDG.E.U8 R22, desc[UR24][R8.64] ;  /* 0x0000001808169981 */ /* 0x0006a8000c1e1100 */
[----:B------:R-:W2:Y:S01]  /*238f0*/  LDL R74, [R1+0x354] ;  /* 0x00035400014a7983 */ /* 0x000ea20000100800 */
[----:B0-----:R-:W-:-:S03]  /*23900*/  PRMT R20, RZ, 0x7610, R20 ;  /* 0x00007610ff147816 */ /* 0x001fc60000000014 */
[----:B------:R-:W2:Y:S01]  /*23910*/  LDL R72, [R1+0x358] ;  /* 0x0003580001487983 */ /* 0x000ea20000100800 */
[----:B---3--:R-:W-:-:S03]  /*23920*/  @!P1 IMAD.MOV.U32 R9, RZ, RZ, R68 ;  /* 0x000000ffff099224 */ /* 0x008fc600078e0044 */
        /* <DEDUP_REMOVED lines=18> */
[----:B------:R0:W-:Y:S04]  /*23a50*/  STS.U8 [R3+UR10+0x9c00], R17 ;  /* 0x009c001103007988 */ /* 0x0001e8000800000a */
[----:B------:R1:W-:Y:S01]  /*23a60*/  STS.U8 [R3+UR10+0xbc00], R16 ;  /* 0x00bc001003007988 */ /* 0x0003e2000800000a */
[----:B0-----:R-:W-:Y:S02]  /*23a70*/  PRMT R17, RZ, 0x7610, R17 ;  /* 0x00007610ff117816 */ /* 0x001fe40000000011 */
[----:B-1----:R-:W-:Y:S01]  /*23a80*/  PRMT R16, RZ, 0x7610, R16 ;  /* 0x00007610ff107816 */ /* 0x002fe20000000010 */
[----:B---3--:R-:W-:-:S02]  /*23a90*/  @!P1 IMAD.MOV.U32 R9, RZ, RZ, R68 ;  /* 0x000000ffff099224 */ /* 0x008fc400078e0044 */
        /* <DEDUP_REMOVED lines=10> */
[----:B------:R-:W-:Y:S01]  /*23b40*/  @!P1 IMAD.MOV.U32 R9, RZ, RZ, R74 ;  /* 0x000000ffff099224 */ /* 0x000fe200078e004a */
[----:B------:R-:W0:Y:S04]  /*23b50*/  S2R R5, SR_TID.X ;  /* 0x0000000000057919 */ /* 0x000e280000002100 */
[----:B------:R1:W2:Y:S04]  /*23b60*/  @!P1 LDG.E.U8 R16, desc[UR24][R8.64] ;  /* 0x0000001808109981 */ /* 0x0002a8000c1e1100 */
[----:B------:R-:W2:Y:S04]  /*23b70*/  LDL R72, [R1+0x3f4] ;  /* 0x0003f40001487983 */ /* 0x000ea80000100800 */
[----:B------:R-:W2:Y:S01]  /*23b80*/  LDL R74, [R1+0x414] ;  /* 0x00041400014a7983 */ /* 0x000ea20000100800 */
[----:B-1----:R-:W-:-:S02]  /*23b90*/  @!P1 IMAD.MOV.U32 R9, RZ, RZ, R2 ;  /* 0x000000ffff099224 */ /* 0x002fc400078e0002 */
[----:B------:R-:W-:Y:S01]  /*23ba0*/  @!P1 IMAD.MOV.U32 R8, RZ, RZ, R0 ;  /* 0x000000ffff089224 */ /* 0x000fe200078e0000 */
[----:B------:R-:W2:Y:S04]  /*23bb0*/  LDL R2, [R1+0x3d4] ;  /* 0x0003d40001027983 */ /* 0x000ea80000100800 */
[----:B------:R-:W2:Y:S01]  /*23bc0*/  LDL R0, [R1+0x3d8] ;  /* 0x0003d80001007983 */ /* 0x000ea20000100800 */
[----:B0-----:R-:W-:-:S04]  /*23bd0*/  LOP3.LUT R5, R5, 0x7f, RZ, 0xc0, !PT ;  /* 0x0000007f05057812 */ /* 0x001fc800078ec0ff */
[----:B------:R-:W-:-:S05]  /*23be0*/  LOP3.LUT R5, R5, 0x10, RZ, 0x3c, !PT ;  /* 0x0000001005057812 */ /* 0x000fca00078e3cff */
[----:B------:R0:W-:Y:S02]  /*23bf0*/  STS.U8 [R5+UR10+0x8080], R15 ;  /* 0x0080800f05007988 */ /* 0x0001e4000800000a */
[----:B0-----:R-:W-:-:S06]  /*23c00*/  PRMT R15, RZ, 0x7610, R15 ;  /* 0x00007610ff0f7816 */ /* 0x001fcc000000000f */
        /* <DEDUP_REMOVED lines=25> */
[----:B0-----:R-:W-:-:S03]  /*23da0*/  @!P1 IMAD.MOV.U32 R9, RZ, RZ, R72 ;  /* 0x000000ffff099224 */ /* 0x001fc600078e0048 */
[----:B------:R-:W2:Y:S01]  /*23db0*/  LDL R72, [R1+0x170] ;  /* 0x0001700001487983 */ /* 0x000ea20000100800 */
[----:B-1----:R-:W-:-:S03]  /*23dc0*/  PRMT R10, RZ, 0x7610, R10 ;  /* 0x00007610ff0a7816 */ /* 0x002fc6000000000a */
[----:B------:R2:W-:Y:S01]  /*23dd0*/  STS.U8 [R5+UR10+0x8c80], R32 ;  /* 0x008c802005007988 */ /* 0x0005e2000800000a */
[----:B---3--:R-:W-:-:S03]  /*23de0*/  @!P1 IMAD.MOV.U32 R8, RZ, RZ, R68 ;  /* 0x000000ffff089224 */ /* 0x008fc600078e0044 */
[----:B------:R-:W3:Y:S04]  /*23df0*/  LDL R68, [R1+0x174] ;  /* 0x0001740001447983 */ /* 0x000ee80000100800 */
[----:B------:R4:W3:Y:S02]  /*23e00*/  @!P1 LDG.E.U8 R11, desc[UR24][R8.64] ;  /* 0x00000018080b9981 */ /* 0x0008e4000c1e1100 */
[----:B----4-:R-:W-:Y:S02]  /*23e10*/  @!P1 IMAD.MOV.U32 R8, RZ, RZ, R67 ;  /* 0x000000ffff089224 */ /* 0x010fe400078e0043 */
[----:B------:R-:W-:Y:S01]  /*23e20*/  @!P1 IMAD.MOV.U32 R9, RZ, RZ, R74 ;  /* 0x000000ffff099224 */ /* 0x000fe200078e004a */
[----:B------:R-:W4:Y:S04]  /*23e30*/  LDL R67, [R1+0x190] ;  /* 0x0001900001437983 */ /* 0x000f280000100800 */
[----:B------:R0:W4:Y:S01]  /*23e40*/  @!P1 LDG.E.U8 R10, desc[UR24][R8.64] ;  /* 0x00000018080a9981 */ /* 0x000122000c1e1100 */
[----:B------:R-:W-:-:S03]  /*23e50*/  PRMT R50, RZ, 0x7610, R50 ;  /* 0x00007610ff327816 */ /* 0x000fc60000000032 */
[----:B------:R1:W-:Y:S04]  /*23e60*/  STS.U8 [R5+UR10+0xac80], R47 ;  /* 0x00ac802f05007988 */ /* 0x0003e8000800000a */
[----:B------:R1:W-:Y:S01]  /*23e70*/  STS.U8 [R5+UR10+0x9080], R46 ;  /* 0x0090802e05007988 */ /* 0x0003e2000800000a */
[----:B0-----:R-:W-:Y:S01]  /*23e80*/  PRMT R9, RZ, 0x7610, R9 ;  /* 0x00007610ff097816 */ /* 0x001fe20000000009 */
[----:B--2---:R-:W-:Y:S01]  /*23e90*/  @!P1 IMAD.MOV.U32 R32, RZ, RZ, R4 ;  /* 0x000000ffff209224 */ /* 0x004fe200078e0004 */
[----:B------:R-:W-:Y:S01]  /*23ea0*/  PRMT R8, RZ, 0x7610, R8 ;  /* 0x00007610ff087816 */ /* 0x000fe20000000008 */
[----:B------:R-:W2:Y:S04]  /*23eb0*/  LDL R4, [R1+0x194] ;  /* 0x0001940001047983 */ /* 0x000ea80000100800 */
[----:B------:R0:W4:Y:S04]  /*23ec0*/  @!P1 LDG.E.U8 R9, desc[UR24][R32.64] ;  /* 0x0000001820099981 */ /* 0x000128000c1e1100 */
[----:B-1----:R-:W4:Y:S04]  /*23ed0*/  LDL R47, [R1+0x1f0] ;  /* 0x0001f000012f7983 */ /* 0x002f280000100800 */
[----:B------:R-:W4:Y:S04]  /*23ee0*/  LDL R46, [R1+0x1f4] ;  /* 0x0001f400012e7983 */ /* 0x000f280000100800 */
[----:B------:R-:W-:Y:S04]  /*23ef0*/  STS.U8 [R5+UR10+0xb080], R35 ;  /* 0x00b0802305007988 */ /* 0x000fe8000800000a */
[----:B------:R-:W-:Y:S01]  /*23f00*/  STS.U8 [R5+UR10+0x9480], R34 ;  /* 0x0094802205007988 */ /* 0x000fe2000800000a */
[----:B------:R-:W-:-:S03]  /*23f10*/  PRMT R48, RZ, 0x7610, R48 ;  /* 0x00007610ff307816 */ /* 0x000fc60000000030 */
[----:B------:R-:W-:Y:S04]  /*23f20*/  STS.U8 [R5+UR10+0xb480], R37 ;  /* 0x00b4802505007988 */ /* 0x000fe8000800000a */
[----:B------:R-:W-:Y:S04]  /*23f30*/  STS.U8 [R5+UR10+0x9880], R36 ;  /* 0x0098802405007988 */ /* 0x000fe8000800000a */
[----:B------:R-:W-:Y:S01]  /*23f40*/  STS.U8 [R5+UR10+0xb880], R39 ;  /* 0x00b8802705007988 */ /* 0x000fe2000800000a */
[----:B0-----:R-:W-:-:S03]  /*23f50*/  @!P1 IMAD.MOV.U32 R33, RZ, RZ, R2 ;  /* 0x000000ffff219224 */ /* 0x001fc600078e0002 */
[----:B------:R-:W-:Y:S01]  /*23f60*/  STS.U8 [R5+UR10+0x9c80], R38 ;  /* 0x009c802605007988 */ /* 0x000fe2000800000a */
[----:B------:R-:W-:-:S03]  /*23f70*/  @!P1 IMAD.MOV.U32 R32, RZ, RZ, R0 ;  /* 0x000000ffff209224 */ /* 0x000fc600078e0000 */
[----:B------:R-:W4:Y:S04]  /*23f80*/  LDL R2, [R1+0x1b0] ;  /* 0x0001b00001027983 */ /* 0x000f280000100800 */
[----:B------:R-:W4:Y:S04]  /*23f90*/  LDL R0, [R1+0x1b4] ;  /* 0x0001b40001007983 */ /* 0x000f280000100800 */
[----:B------:R0:W4:Y:S01]  /*23fa0*/  @!P1 LDG.E.U8 R8, desc[UR24][R32.64] ;  /* 0x0000001820089981 */ /* 0x000122000c1e1100 */
[----:B------:R-:W1:Y:S03]  /*23fb0*/  S2R R6, SR_TID.X ;  /* 0x0000000000067919 */ /* 0x000e660000002100 */
[----:B------:R0:W-:Y:S04]  /*23fc0*/  STS.U8 [R5+UR10+0xbc80], R41 ;  /* 0x00bc802905007988 */ /* 0x0001e8000800000a */
[----:B------:R-:W4:Y:S04]  /*23fd0*/  LDL R74, [R1+0x264] ;  /* 0x00026400014a7983 */ /* 0x000f280000100800 */
[----:B0-----:R-:W4:Y:S01]  /*23fe0*/  LDL R5, [R1+0x538] ;  /* 0x0005380001057983 */ /* 0x001f220000100800 */
[----:B------:R-:W-:-:S03]  /*23ff0*/  @!P1 IMAD.MOV.U32 R33, RZ, RZ, R72 ;  /* 0x000000ffff219224 */ /* 0x000fc600078e0048 */
[----:B------:R-:W4:Y:S01]  /*24000*/  LDL R72, [R1+0x1d0] ;  /* 0x0001d00001487983 */ /* 0x000f220000100800 */
[----:B---3--:R-:W-:-:S03]  /*24010*/  @!P1 IMAD.MOV.U32 R32, RZ, RZ, R68 ;  /* 0x000000ffff209224 */ /* 0x008fc600078e0044 */
[----:B------:R-:W3:Y:S04]  /*24020*/  LDL R68, [R1+0x1d4] ;  /* 0x0001d40001447983 */ /* 0x000ee80000100800 */
[----:B------:R2:W3:Y:S02]  /*24030*/  @!P1 LDG.E.U8 R50, desc[UR24][R32.64] ;  /* 0x0000001820329981 */ /* 0x0004e4000c1e1100 */
[----:B--2---:R-:W-:Y:S02]  /*24040*/  @!P1 IMAD.MOV.U32 R32, RZ, RZ, R4 ;  /* 0x000000ffff209224 */ /* 0x004fe400078e0004 */
[----:B------:R-:W2:Y:S01]  /*24050*/  LDL R4, [R1+0x214] ;  /* 0x0002140001047983 */ /* 0x000ea20000100800 */
[----:B----4-:R-:W-:-:S03]  /*24060*/  @!P1 IMAD.MOV.U32 R35, RZ, RZ, R2 ;  /* 0x000000ffff239224 */ /* 0x010fc600078e0002 */
[----:B------:R-:W4:Y:S01]  /*24070*/  LDL R2, [R1+0x478] ;  /* 0x0004780001027983 */ /* 0x000f220000100800 */
[----:B------:R-:W-:-:S03]  /*24080*/  @!P1 IMAD.MOV.U32 R34, RZ, RZ, R0 ;  /* 0x000000ffff229224 */ /* 0x000fc600078e0000 */
[----:B------:R-:W4:Y:S01]  /*24090*/  LDL R0, [R1+0x47c] ;  /* 0x00047c0001007983 */ /* 0x000f220000100800 */
[----:B------:R-:W-:-:S03]  /*240a0*/  @!P1 IMAD.MOV.U32 R33, RZ, RZ, R67 ;  /* 0x000000ffff219224 */ /* 0x000fc600078e0043 */
[----:B------:R-:W4:Y:S04]  /*240b0*/  LDL R67, [R1+0x210] ;  /* 0x0002100001437983 */ /* 0x000f280000100800 */
[----:B------:R0:W4:Y:S02]  /*240c0*/  @!P1 LDG.E.U8 R48, desc[UR24][R32.64] ;  /* 0x0000001820309981 */ /* 0x000124000c1e1100 */
[----:B0-----:R-:W-:Y:S02]  /*240d0*/  PRMT R32, RZ, 0x7610, R32 ;  /* 0x00007610ff207816 */ /* 0x001fe40000000020 */
[----:B------:R-:W-:-:S04]  /*240e0*/  PRMT R33, RZ, 0x7610, R33 ;  /* 0x00007610ff217816 */ /* 0x000fc80000000021 */
[----:B------:R0:W4:Y:S01]  /*240f0*/  @!P1 LDG.E.U8 R32, desc[UR24][R34.64] ;  /* 0x0000001822209981 */ /* 0x000122000c1e1100 */
[----:B------:R-:W-:Y:S02]  /*24100*/  @!P1 IMAD.MOV.U32 R36, RZ, RZ, R46 ;  /* 0x000000ffff249224 */ /* 0x000fe400078e002e */
[----:B------:R-:W-:Y:S01]  /*24110*/  @!P1 IMAD.MOV.U32 R37, RZ, RZ, R47 ;  /* 0x000000ffff259224 */ /* 0x000fe200078e002f */
[----:B------:R-:W4:Y:S04]  /*24120*/  LDL R46, [R1+0x49c] ;  /* 0x00049c00012e7983 */ /* 0x000f280000100800 */
[----:B------:R-:W4:Y:S01]  /*24130*/  LDL R47, [R1+0x498] ;  /* 0x00049800012f7983 */ /* 0x000f220000100800 */
[----:B0-----:R-:W-:-:S03]  /*24140*/  @!P1 IMAD.MOV.U32 R35, RZ, RZ, R72 ;  /* 0x000000ffff239224 */ /* 0x001fc600078e0048 */
[----:B------:R-:W4:Y:S01]  /*24150*/  LDL R72, [R1+0x4b8] ;  /* 0x0004b80001487983 */ /* 0x000f220000100800 */
[----:B---3--:R-:W-:-:S03]  /*24160*/  @!P1 IMAD.MOV.U32 R34, RZ, RZ, R68 ;  /* 0x000000ffff229224 */ /* 0x008fc600078e0044 */
[----:B------:R-:W3:Y:S04]  /*24170*/  LDL R68, [R1+0x4d8] ;  /* 0x0004d80001447983 */ /* 0x000ee80000100800 */
[----:B------:R0:W3:Y:S02]  /*24180*/  @!P1 LDG.E.U8 R33, desc[UR24][R34.64] ;  /* 0x0000001822219981 */ /* 0x0000e4000c1e1100 */
[----:B0-----:R-:W-:-:S06]  /*24190*/  PRMT R34, RZ, 0x7610, R34 ;  /* 0x00007610ff227816 */ /* 0x001fcc0000000022 */
[----:B------:R2:W3:Y:S02]  /*241a0*/  @!P1 LDG.E.U8 R34, desc[UR24][R36.64] ;  /* 0x0000001824229981 */ /* 0x0004e4000c1e1100 */
[----:B--2---:R-:W-:Y:S02]  /*241b0*/  @!P1 IMAD.MOV.U32 R36, RZ, RZ, R4 ;  /* 0x000000ffff249224 */ /* 0x004fe400078e0004 */
[----:B------:R-:W2:Y:S01]  /*241c0*/  LDL R4, [R1+0x4bc] ;  /* 0x0004bc0001047983 */ /* 0x000ea20000100800 */
[----:B----4-:R-:W-:-:S03]  /*241d0*/  @!P1 IMAD.MOV.U32 R39, RZ, RZ, R2 ;  /* 0x000000ffff279224 */ /* 0x010fc600078e0002 */
[----:B------:R-:W4:Y:S01]  /*241e0*/  LDL R2, [R1+0x4f8] ;  /* 0x0004f80001027983 */ /* 0x000f220000100800 */
[----:B------:R-:W-:-:S03]  /*241f0*/  @!P1 IMAD.MOV.U32 R38, RZ, RZ, R0 ;  /* 0x000000ffff269224 */ /* 0x000fc600078e0000 */
[----:B------:R-:W3:Y:S01]  /*24200*/  LDL R0, [R1+0x4fc] ;  /* 0x0004fc0001007983 */ /* 0x000ee20000100800 */
[----:B------:R-:W-:Y:S01]  /*24210*/  PRMT R35, RZ, 0x7610, R35 ;  /* 0x00007610ff237816 */ /* 0x000fe20000000023 */
[----:B------:R-:W-:Y:S02]  /*24220*/  @!P1 IMAD.MOV.U32 R37, RZ, RZ, R67 ;  /* 0x000000ffff259224 */ /* 0x000fe400078e0043 */
[----:B------:R-:W3:Y:S04]  /*24230*/  LDL R67, [R1+0x4dc] ;  /* 0x0004dc0001437983 */ /* 0x000ee80000100800 */
[----:B------:R0:W3:Y:S01]  /*24240*/  @!P1 LDG.E.U8 R35, desc[UR24][R36.64] ;  /* 0x0000001824239981 */ /* 0x0000e2000c1e1100 */
[----:B-1----:R-:W-:Y:S02]  /*24250*/  LOP3.LUT R6, R6, 0x7f, RZ, 0xc0, !PT ;  /* 0x0000007f06067812 */ /* 0x002fe400078ec0ff */
[----:B0-----:R-:W-:-:S02]  /*24260*/  PRMT R36, RZ, 0x7610, R36 ;  /* 0x00007610ff247816 */ /* 0x001fc40000000024 */
[----:B------:R-:W-:-:S04]  /*24270*/  LOP3.LUT R6, R6, 0x20, RZ, 0x3c, !PT ;  /* 0x0000002006067812 */ /* 0x000fc800078e3cff */
[----:B------:R0:W3:Y:S04]  /*24280*/  @!P1 LDG.E.U8 R36, desc[UR24][R38.64] ;  /* 0x0000001826249981 */ /* 0x0000e8000c1e1100 */
[----:B------:R2:W-:Y:S01]  /*24290*/  STS.U8 [R6+UR10+0x8100], R40 ;  /* 0x0081002806007988 */ /* 0x0005e2000800000a */
[----:B0-----:R-:W-:Y:S02]  /*242a0*/  @!P1 IMAD.MOV.U32 R38, RZ, RZ, R46 ;  /* 0x000000ffff269224 */ /* 0x001fe400078e002e */
[----:B------:R-:W-:Y:S01]  /*242b0*/  @!P1 IMAD.MOV.U32 R39, RZ, RZ, R47 ;  /* 0x000000ffff279224 */ /* 0x000fe200078e002f */
[----:B------:R-:W3:Y:S04]  /*242c0*/  LDL R46, [R1+0x51c] ;  /* 0x00051c00012e7983 */ /* 0x000ee80000100800 */
[----:B------:R-:W3:Y:S04]  /*242d0*/  LDL R47, [R1+0x518] ;  /* 0x00051800012f7983 */ /* 0x000ee80000100800 */
[----:B------:R4:W-:Y:S04]  /*242e0*/  STS.U8 [R6+UR10+0xa100], R43 ;  /* 0x00a1002b06007988 */ /* 0x0009e8000800000a */
[----:B------:R3:W-:Y:S01]  /*242f0*/  STS.U8 [R6+UR10+0x8500], R42 ;  /* 0x0085002a06007988 */ /* 0x0007e2000800000a */
[----:B--2---:R-:W-:-:S03]  /*24300*/  @!P1 IMAD.MOV.U32 R40, RZ, RZ, R4 ;  /* 0x000000ffff289224 */ /* 0x004fc600078e0004 */
[----:B------:R-:W2:Y:S01]  /*24310*/  LDL R4, [R1+0x53c] ;  /* 0x00053c0001047983 */ /* 0x000ea20000100800 */
[----:B----4-:R-:W-:-:S03]  /*24320*/  @!P1 IMAD.MOV.U32 R43, RZ, RZ, R2 ;  /* 0x000000ffff2b9224 */ /* 0x010fc600078e0002 */
[----:B------:R-:W4:Y:S01]  /*24330*/  LDL R2, [R1+0x464] ;  /* 0x0004640001027983 */ /* 0x000f220000100800 */
[----:B---3--:R-:W-:-:S03]  /*24340*/  @!P1 IMAD.MOV.U32 R42, RZ, RZ, R0 ;  /* 0x000000ffff2a9224 */ /* 0x008fc600078e0000 */
[----:B------:R-:W3:Y:S01]  /*24350*/  LDL R0, [R1+0x468] ;  /* 0x0004680001007983 */ /* 0x000ee20000100800 */
[----:B------:R-:W-:Y:S01]  /*24360*/  PRMT R37, RZ, 0x7610, R37 ;  /* 0x00007610ff257816 */ /* 0x000fe20000000025 */
[----:B------:R-:W-:Y:S02]  /*24370*/  @!P1 IMAD.MOV.U32 R41, RZ, RZ, R72 ;  /* 0x000000ffff299224 */ /* 0x000fe400078e0048 */
[----:B------:R-:W3:Y:S04]  /*24380*/  LDL R72, [R1+0x268] ;  /* 0x0002680001487983 */ /* 0x000ee80000100800 */
[----:B------:R0:W3:Y:S02]  /*24390*/  @!P1 LDG.E.U8 R37, desc[UR24][R38.64] ;  /* 0x0000001826259981 */ /* 0x0000e4000c1e1100 */
[----:B0-----:R-:W-:-:S02]  /*243a0*/  PRMT R38, RZ, 0x7610, R38 ;  /* 0x00007610ff267816 */ /* 0x001fc40000000026 */
[----:B------:R-:W-:-:S04]  /*243b0*/  PRMT R39, RZ, 0x7610, R39 ;  /* 0x00007610ff277816 */ /* 0x000fc80000000027 */
[----:B------:R0:W3:Y:S02]  /*243c0*/  @!P1 LDG.E.U8 R38, desc[UR24][R40.64] ;  /* 0x0000001828269981 */ /* 0x0000e4000c1e1100 */
[----:B0-----:R-:W-:Y:S02]  /*243d0*/  @!P1 IMAD.MOV.U32 R40, RZ, RZ, R67 ;  /* 0x000000ffff289224 */ /* 0x001fe400078e0043 */
[----:B------:R-:W-:Y:S01]  /*243e0*/  @!P1 IMAD.MOV.U32 R41, RZ, RZ, R68 ;  /* 0x000000ffff299224 */ /* 0x000fe200078e0044 */
[----:B------:R0:W-:Y:S04]  /*243f0*/  STS.U8 [R6+UR10+0xa500], R45 ;  /* 0x00a5002d06007988 */ /* 0x0001e8000800000a */
[----:B------:R1:W3:Y:S04]  /*24400*/  @!P1 LDG.E.U8 R39, desc[UR24][R40.64] ;  /* 0x0000001828279981 */ /* 0x0002e8000c1e1100 */
[----:B------:R2:W-:Y:S04]  /*24410*/  STS.U8 [R6+UR10+0x8900], R44 ;  /* 0x0089002c06007988 */ /* 0x0005e8000800000a */
[----:B------:R-:W3:Y:S01]  /*24420*/  LDL R68, [R1+0x2bc] ;  /* 0x0002bc0001447983 */ /* 0x000ee20000100800 */
[----:B-1----:R-:W-:-:S02]  /*24430*/  PRMT R40, RZ, 0x7610, R40 ;  /* 0x00007610ff287816 */ /* 0x002fc40000000028 */
[----:B------:R-:W-:Y:S01]  /*24440*/  PRMT R41, RZ, 0x7610, R41 ;  /* 0x00007610ff297816 */ /* 0x000fe20000000029 */
[----:B------:R-:W3:Y:S04]  /*24450*/  LDL R67, [R1+0x2c0] ;  /* 0x0002c00001437983 */ /* 0x000ee80000100800 */
[----:B------:R1:W3:Y:S01]  /*24460*/  @!P1 LDG.E.U8 R40, desc[UR24][R42.64] ;  /* 0x000000182a289981 */ /* 0x0002e2000c1e1100 */
[----:B0-----:R-:W-:-:S03]  /*24470*/  @!P1 IMAD.MOV.U32 R45, RZ, RZ, R5 ;  /* 0x000000ffff2d9224 */ /* 0x001fc600078e0005 */
[----:B------:R-:W3:Y:S01]  /*24480*/  LDL R5, [R1+0x27c] ;  /* 0x00027c0001057983 */ /* 0x000ee20000100800 */
[----:B-1----:R-:W-:Y:S02]  /*24490*/  @!P1 IMAD.MOV.U32 R42, RZ, RZ, R46 ;  /* 0x000000ffff2a9224 */ /* 0x002fe400078e002e */
[----:B------:R-:W-:Y:S01]  /*244a0*/  @!P1 IMAD.MOV.U32 R43, RZ, RZ, R47 ;  /* 0x000000ffff2b9224 */ /* 0x000fe200078e002f */
[----:B------:R-:W3:Y:S04]  /*244b0*/  LDL R46, [R1+0x250] ;  /* 0x00025000012e7983 */ /* 0x000ee80000100800 */
[----:B------:R-:W3:Y:S04]  /*244c0*/  LDL R47, [R1+0x24c] ;  /* 0x00024c00012f7983 */ /* 0x000ee80000100800 */
[----:B------:R0:W3:Y:S02]  /*244d0*/  @!P1 LDG.E.U8 R41, desc[UR24][R42.64] ;  /* 0x000000182a299981 */ /* 0x0000e4000c1e1100 */
[----:B0-----:R-:W-:Y:S01]  /*244e0*/  PRMT R42, RZ, 0x7610, R42 ;  /* 0x00007610ff2a7816 */ /* 0x001fe2000000002a */
[----:B--2---:R-:W-:-:S02]  /*244f0*/  @!P1 IMAD.MOV.U32 R44, RZ, RZ, R4 ;  /* 0x000000ffff2c9224 */ /* 0x004fc400078e0004 */
[----:B------:R-:W2:Y:S04]  /*24500*/  LDL R4, [R1+0x280] ;  /* 0x0002800001047983 */ /* 0x000ea80000100800 */
[----:B------:R4:W2:Y:S02]  /*24510*/  @!P1 LDG.E.U8 R42, desc[UR24][R44.64] ;  /* 0x000000182c2a9981 */ /* 0x0008a4000c1e1100 */
[----:B----4-:R-:W-:Y:S02]  /*24520*/  @!P1 IMAD.MOV.U32 R45, RZ, RZ, R2 ;  /* 0x000000ffff2d9224 */ /* 0x010fe400078e0002 */
[----:B------:R-:W4:Y:S01]  /*24530*/  LDL R2, [R1+0x29c] ;  /* 0x00029c0001027983 */ /* 0x000f220000100800 */
[----:B---3--:R-:W-:-:S03]  /*24540*/  @!P1 IMAD.MOV.U32 R44, RZ, RZ, R0 ;  /* 0x000000ffff2c9224 */ /* 0x008fc600078e0000 */
[----:B------:R-:W3:Y:S01]  /*24550*/  LDL R0, [R1+0x2a0] ;  /* 0x0002a00001007983 */ /* 0x000ee20000100800 */
[----:B------:R-:W-:-:S06]  /*24560*/  PRMT R43, RZ, 0x7610, R43 ;  /* 0x00007610ff2b7816 */ /* 0x000fcc000000002b */
[----:B------:R0:W3:Y:S02]  /*24570*/  @!P1 LDG.E.U8 R43, desc[UR24][R44.64] ;  /* 0x000000182c2b9981 */ /* 0x0000e4000c1e1100 */
[----:B0-----:R-:W-:Y:S02]  /*24580*/  PRMT R44, RZ, 0x7610, R44 ;  /* 0x00007610ff2c7816 */ /* 0x001fe4000000002c */
[----:B------:R-:W-:Y:S01]  /*24590*/  PRMT R45, RZ, 0x7610, R45 ;  /* 0x00007610ff2d7816 */ /* 0x000fe2000000002d */
[----:B------:R0:W-:Y:S02]  /*245a0*/  STS.U8 [R6+UR10+0xa900], R49 ;  /* 0x00a9003106007988 */ /* 0x0001e4000800000a */
[----:B0-----:R-:W-:Y:S02]  /*245b0*/  PRMT R49, RZ, 0x7610, R49 ;  /* 0x00007610ff317816 */ /* 0x001fe40000000031 */
[----:B------:R0:W3:Y:S02]  /*245c0*/  @!P1 LDG.E.U8 R44, desc[UR24][R46.64] ;  /* 0x000000182e2c9981 */ /* 0x0000e4000c1e1100 */
[----:B0-----:R-:W-:-:S02]  /*245d0*/  @!P1 IMAD.MOV.U32 R46, RZ, RZ, R72 ;  /* 0x000000ffff2e9224 */ /* 0x001fc400078e0048 */
[----:B------:R-:W-:Y:S01]  /*245e0*/  @!P1 IMAD.MOV.U32 R47, RZ, RZ, R74 ;  /* 0x000000ffff2f9224 */ /* 0x000fe200078e004a */
[----:B------:R0:W-:Y:S04]  /*245f0*/  STS.U8 [R6+UR10+0x8d00], R51 ;  /* 0x008d003306007988 */ /* 0x0001e8000800000a */
[----:B------:R1:W3:Y:S04]  /*24600*/  @!P1 LDG.E.U8 R45, desc[UR24][R46.64] ;  /* 0x000000182e2d9981 */ /* 0x0002e8000c1e1100 */
[----:B------:R-:W3:Y:S04]  /*24610*/  LDL R74, [R1+0x31c] ;  /* 0x00031c00014a7983 */ /* 0x000ee80000100800 */
[----:B------:R-:W3:Y:S01]  /*24620*/  LDL R72, [R1+0x320] ;  /* 0x0003200001487983 */ /* 0x000ee20000100800 */
[----:B-1----:R-:W-:-:S03]  /*24630*/  @!P1 IMAD.MOV.U32 R47, RZ, RZ, R5 ;  /* 0x000000ffff2f9224 */ /* 0x002fc600078e0005 */
[----:B------:R-:W3:Y:S01]  /*24640*/  LDL R5, [R1+0x2dc] ;  /* 0x0002dc0001057983 */ /* 0x000ee20000100800 */
[----:B--2---:R-:W-:-:S03]  /*24650*/  @!P1 IMAD.MOV.U32 R46, RZ, RZ, R4 ;  /* 0x000000ffff2e9224 */ /* 0x004fc600078e0004 */
[----:B------:R-:W2:Y:S04]  /*24660*/  LDL R4, [R1+0x2e0] ;  /* 0x0002e00001047983 */ /* 0x000ea80000100800 */
[----:B------:R4:W2:Y:S02]  /*24670*/  @!P1 LDG.E.U8 R49, desc[UR24][R46.64] ;  /* 0x000000182e319981 */ /* 0x0008a4000c1e1100 */
[----:B----4-:R-:W-:Y:S02]  /*24680*/  @!P1 IMAD.MOV.U32 R47, RZ, RZ, R2 ;  /* 0x000000ffff2f9224 */ /* 0x010fe400078e0002 */
[----:B------:R-:W4:Y:S01]  /*24690*/  LDL R2, [R1+0x2fc] ;  /* 0x0002fc0001027983 */ /* 0x000f220000100800 */
[----:B---3--:R-:W-:-:S03]  /*246a0*/  @!P1 IMAD.MOV.U32 R46, RZ, RZ, R0 ;  /* 0x000000ffff2e9224 */ /* 0x008fc600078e0000 */
[----:B------:R-:W3:Y:S01]  /*246b0*/  LDL R0, [R1+0x300] ;  /* 0x0003000001007983 */ /* 0x000ee20000100800 */
[----:B0-----:R-:W-:-:S03]  /*246c0*/  PRMT R51, RZ, 0x7610, R51 ;  /* 0x00007610ff337816 */ /* 0x001fc60000000033 */
[----:B------:R0:W-:Y:S04]  /*246d0*/  STS.U8 [R6+UR10+0xad00], R52 ;  /* 0x00ad003406007988 */ /* 0x0001e8000800000a */
[----:B------:R1:W3:Y:S01]  /*246e0*/  @!P1 LDG.E.U8 R51, desc[UR24][R46.64] ;  /* 0x000000182e339981 */ /* 0x0002e2000c1e1100 */
[----:B0-----:R-:W-:Y:S01]  /*246f0*/  PRMT R52, RZ, 0x7610, R52 ;  /* 0x00007610ff347816 */ /* 0x001fe20000000034 */
[----:B-1----:R-:W-:Y:S02]  /*24700*/  @!P1 IMAD.MOV.U32 R46, RZ, RZ, R67 ;  /* 0x000000ffff2e9224 */ /* 0x002fe400078e0043 */
[----:B------:R-:W-:Y:S01]  /*24710*/  @!P1 IMAD.MOV.U32 R47, RZ, RZ, R68 ;  /* 0x000000ffff2f9224 */ /* 0x000fe200078e0044 */
[----:B------:R-:W3:Y:S04]  /*24720*/  LDL R67, [R1+0x340] ;  /* 0x0003400001437983 */ /* 0x000ee80000100800 */
[----:B------:R-:W3:Y:S04]  /*24730*/  LDL R68, [R1+0x33c] ;  /* 0x00033c0001447983 */ /* 0x000ee80000100800 */
[----:B------:R0:W-:Y:S04]  /*24740*/  STS.U8 [R6+UR10+0x9100], R53 ;  /* 0x0091003506007988 */ /* 0x0001e8000800000a */
[----:B------:R1:W3:Y:S01]  /*24750*/  @!P1 LDG.E.U8 R52, desc[UR24][R46.64] ;  /* 0x000000182e349981 */ /* 0x0002e2000c1e1100 */
[----:B0-----:R-:W-:Y:S01]  /*24760*/  PRMT R53, RZ, 0x7610, R53 ;  /* 0x00007610ff357816 */ /* 0x001fe20000000035 */
[----:B-1----:R-:W-:-:S02]  /*24770*/  @!P1 IMAD.MOV.U32 R47, RZ, RZ, R5 ;  /* 0x000000ffff2f9224 */ /* 0x002fc400078e0005 */
[----:B------:R-:W3:Y:S01]  /*24780*/  LDL R5, [R1+0x35c] ;  /* 0x00035c0001057983 */ /* 0x000ee20000100800 */
[----:B--2---:R-:W-:-:S03]  /*24790*/  @!P1 IMAD.MOV.U32 R46, RZ, RZ, R4 ;  /* 0x000000ffff2e9224 */ /* 0x004fc600078e0004 */
[----:B------:R-:W2:Y:S04]  /*247a0*/  LDL R4, [R1+0x360] ;  /* 0x0003600001047983 */ /* 0x000ea80000100800 */
[----:B------:R4:W2:Y:S02]  /*247b0*/  @!P1 LDG.E.U8 R53, desc[UR24][R46.64] ;  /* 0x000000182e359981 */ /* 0x0008a4000c1e1100 */
[----:B----4-:R-:W-:Y:S02]  /*247c0*/  @!P1 IMAD.MOV.U32 R47, RZ, RZ, R2 ;  /* 0x000000ffff2f9224 */ /* 0x010fe400078e0002 */
[----:B------:R-:W4:Y:S01]  /*247d0*/  LDL R2, [R1+0x37c] ;  /* 0x00037c0001027983 */ /* 0x000f220000100800 */
[----:B---3--:R-:W-:-:S03]  /*247e0*/  @!P1 IMAD.MOV.U32 R46, RZ, RZ, R0 ;  /* 0x000000ffff2e9224 */ /* 0x008fc600078e0000 */
[----:B------:R-:W3:Y:S04]  /*247f0*/  LDL R0, [R1+0x380] ;  /* 0x0003800001007983 */ /* 0x000ee80000100800 */
[----:B------:R0:W-:Y:S04]  /*24800*/  STS.U8 [R6+UR10+0xb100], R54 ;  /* 0x00b1003606007988 */ /* 0x0001e8000800000a */
[----:B------:R1:W-:Y:S01]  /*24810*/  STS.U8 [R6+UR10+0x9900], R56 ;  /* 0x0099003806007988 */ /* 0x0003e2000800000a */
[----:B0-----:R-:W-:Y:S02]  /*24820*/  PRMT R54, RZ, 0x7610, R54 ;  /* 0x00007610ff367816 */ /* 0x001fe40000000036 */
[----:B-1----:R-:W-:-:S04]  /*24830*/  PRMT R56, RZ, 0x7610, R56 ;  /* 0x00007610ff387816 */ /* 0x002fc80000000038 */
[----:B------:R0:W3:Y:S04]  /*24840*/  @!P1 LDG.E.U8 R54, desc[UR24][R46.64] ;  /* 0x000000182e369981 */ /* 0x0000e8000c1e1100 */
[----:B------:R1:W-:Y:S01]  /*24850*/  STS.U8 [R6+UR10+0x9d00], R58 ;  /* 0x009d003a06007988 */ /* 0x0003e2000800000a */
[----:B0-----:R-:W-:Y:S02]  /*24860*/  @!P1 IMAD.MOV.U32 R46, RZ, RZ, R72 ;  /* 0x000000ffff2e9224 */ /* 0x001fe400078e0048 */
[----:B------:R-:W-:Y:S01]  /*24870*/  @!P1 IMAD.MOV.U32 R47, RZ, RZ, R74 ;  /* 0x000000ffff2f9224 */ /* 0x000fe200078e004a */
[----:B-1----:R-:W-:-:S04]  /*24880*/  PRMT R58, RZ, 0x7610, R58 ;  /* 0x00007610ff3a7816 */ /* 0x002fc8000000003a */
[----:B------:R0:W3:Y:S04]  /*24890*/  @!P1 LDG.E.U8 R56, desc[UR24][R46.64] ;  /* 0x000000182e389981 */ /* 0x0000e8000c1e1100 */
[----:B------:R1:W-:Y:S01]  /*248a0*/  STS.U8 [R6+UR10+0xbd00], R60 ;  /* 0x00bd003c06007988 */ /* 0x0003e2000800000a */
[----:B0-----:R-:W-:Y:S02]  /*248b0*/  @!P1 IMAD.MOV.U32 R46, RZ, RZ, R67 ;  /* 0x000000ffff2e9224 */ /* 0x001fe400078e0043 */
[----:B------:R-:W-:Y:S01]  /*248c0*/  @!P1 IMAD.MOV.U32 R47, RZ, RZ, R68 ;  /* 0x000000ffff2f9224 */ /* 0x000fe200078e0044 */
[----:B------:R-:W3:Y:S04]  /*248d0*/  LDL R67, [R1+0x3a0] ;  /* 0x0003a00001437983 */ /* 0x000ee80000100800 */
[----:B------:R-:W3:Y:S01]  /*248e0*/  LDL R68, [R1+0x39c] ;  /* 0x00039c0001447983 */ /* 0x000ee20000100800 */
[----:B-1----:R-:W-:-:S03]  /*248f0*/  PRMT R60, RZ, 0x7610, R60 ;  /* 0x00007610ff3c7816 */ /* 0x002fc6000000003c */
[----:B------:R0:W3:Y:S02]  /*24900*/  @!P1 LDG.E.U8 R58, desc[UR24][R46.64] ;  /* 0x000000182e3a9981 */ /* 0x0000e4000c1e1100 */
[----:B0-----:R-:W-:Y:S02]  /*24910*/  @!P1 IMAD.MOV.U32 R47, RZ, RZ, R5 ;  /* 0x000000ffff2f9224 */ /* 0x001fe400078e0005 */
        /* <DEDUP_REMOVED lines=9> */
[----:B------:R1:W-:Y:S04]  /*249b0*/  STS.U8 [R6+UR10+0x9500], R64 ;  /* 0x0095004006007988 */ /* 0x0003e8000800000a */
[----:B------:R1:W-:Y:S01]  /*249c0*/  STS.U8 [R6+UR10+0xb500], R66 ;  /* 0x00b5004206007988 */ /* 0x0003e2000800000a */
[----:B0-----:R-:W-:-:S03]  /*249d0*/  PRMT R62, RZ, 0x7610, R62 ;  /* 0x00007610ff3e7816 */ /* 0x001fc6000000003e */
[----:B------:R-:W3:Y:S01]  /*249e0*/  LDL.LU R84, [R1+0x3c] ;  /* 0x00003c0001547983 */ /* 0x000ee20000300800 */
[----:B-1----:R-:W-:-:S03]  /*249f0*/  PRMT R64, RZ, 0x7610, R64 ;  /* 0x00007610ff407816 */ /* 0x002fc60000000040 */
[----:B------:R0:W3:Y:S04]  /*24a00*/  @!P1 LDG.E.U8 R62, desc[UR24][R46.64] ;  /* 0x000000182e3e9981 */ /* 0x0000e8000c1e1100 */
[----:B------:R-:W3:Y:S01]  /*24a10*/  LDL R6, [R1+0x400] ;  /* 0x0004000001067983 */ /* 0x000ee20000100800 */
[----:B------:R-:W-:Y:S01]  /*24a20*/  PRMT R66, RZ, 0x7610, R66 ;  /* 0x00007610ff427816 */ /* 0x000fe20000000042 */
[----:B0-----:R-:W-:Y:S02]  /*24a30*/  @!P1 IMAD.MOV.U32 R46, RZ, RZ, R67 ;  /* 0x000000ffff2e9224 */ /* 0x001fe400078e0043 */
[----:B------:R-:W3:Y:S01]  /*24a40*/  LDL R67, [R1+0x3fc] ;  /* 0x0003fc0001437983 */ /* 0x000ee20000100800 */
[----:B------:R-:W-:-:S03]  /*24a50*/  @!P1 IMAD.MOV.U32 R47, RZ, RZ, R68 ;  /* 0x000000ffff2f9224 */ /* 0x000fc600078e0044 */
[----:B------:R-:W3:Y:S04]  /*24a60*/  LDL.LU R93, [R1+0x4c] ;  /* 0x00004c00015d7983 */ /* 0x000ee80000300800 */
[----:B------:R0:W3:Y:S04]  /*24a70*/  @!P1 LDG.E.U8 R64, desc[UR24][R46.64] ;  /* 0x000000182e409981 */ /* 0x0000e8000c1e1100 */
[----:B------:R-:W3:Y:S01]  /*24a80*/  LDL.LU R68, [R1+0x40] ;  /* 0x0000400001447983 */ /* 0x000ee20000300800 */
[----:B------:R-:W1:Y:S03]  /*24a90*/  S2R R7, SR_TID.X ;  /* 0x0000000000077919 */ /* 0x000e660000002100 */
[----:B------:R-:W3:Y:S04]  /*24aa0*/  LDL R74, [R1+0x45c] ;  /* 0x00045c00014a7983 */ /* 0x000ee80000100800 */
[----:B------:R-:W3:Y:S04]  /*24ab0*/  LDL R72, [R1+0x460] ;  /* 0x0004600001487983 */ /* 0x000ee80000100800 */
[----:B------:R-:W3:Y:S01]  /*24ac0*/  LDL R82, [R1+0x1d8] ;  /* 0x0001d80001527983 */ /* 0x000ee20000100800 */
[----:B0-----:R-:W-:-:S03]  /*24ad0*/  @!P1 IMAD.MOV.U32 R47, RZ, RZ, R5 ;  /* 0x000000ffff2f9224 */ /* 0x001fc600078e0005 */
        /* <DEDUP_REMOVED lines=8> */
[----:B-1----:R-:W-:-:S04]  /*24b60*/  LOP3.LUT R7, R7, 0x7f, RZ, 0xc0, !PT ;  /* 0x0000007f07077812 */ /* 0x002fc800078ec0ff */
[----:B------:R-:W-:-:S05]  /*24b70*/  LOP3.LUT R7, R7, 0x30, RZ, 0x3c, !PT ;  /* 0x0000003007077812 */ /* 0x000fca00078e3cff */
[----:B------:R0:W-:Y:S04]  /*24b80*/  STS.U8 [R7+UR10+0x8180], R71 ;  /* 0x0081804707007988 */ /* 0x0001e8000800000a */
[----:B------:R1:W-:Y:S01]  /*24b90*/  STS.U8 [R7+UR10+0xa180], R73 ;  /* 0x00a1804907007988 */ /* 0x0003e2000800000a */
[----:B0-----:R-:W-:Y:S02]  /*24ba0*/  PRMT R71, RZ, 0x7610, R71 ;  /* 0x00007610ff477816 */ /* 0x001fe40000000047 */
[----:B-1----:R-:W-:-:S04]  /*24bb0*/  PRMT R73, RZ, 0x7610, R73 ;  /* 0x00007610ff497816 */ /* 0x002fc80000000049 */
[----:B------:R0:W3:Y:S04]  /*24bc0*/  @!P1 LDG.E.U8 R71, desc[UR24][R46.64] ;  /* 0x000000182e479981 */ /* 0x0000e8000c1e1100 */
[----:B------:R1:W-:Y:S01]  /*24bd0*/  STS.U8 [R7+UR10+0x8580], R75 ;  /* 0x0085804b07007988 */ /* 0x0003e2000800000a */
[----:B0-----:R-:W-:-:S03]  /*24be0*/  @!P1 IMAD.MOV.U32 R46, RZ, RZ, R6 ;  /* 0x000000ffff2e9224 */ /* 0x001fc600078e0006 */
[----:B------:R-:W3:Y:S01]  /*24bf0*/  LDL R6, [R1+0x17c] ;  /* 0x00017c0001067983 */ /* 0x000ee20000100800 */
[----:B-1----:R-:W-:Y:S01]  /*24c00*/  PRMT R75, RZ, 0x7610, R75 ;  /* 0x00007610ff4b7816 */ /* 0x002fe2000000004b */
[----:B------:R-:W-:Y:S02]  /*24c10*/  @!P1 IMAD.MOV.U32 R47, RZ, RZ, R67 ;  /* 0x000000ffff2f9224 */ /* 0x000fe400078e0043 */
[----:B------:R-:W3:Y:S04]  /*24c20*/  LDL R67, [R1+0x178] ;  /* 0x0001780001437983 */ /* 0x000ee80000100800 */
[----:B------:R0:W3:Y:S04]  /*24c30*/  @!P1 LDG.E.U8 R73, desc[UR24][R46.64] ;  /* 0x000000182e499981 */ /* 0x0000e8000c1e1100 */
[----:B------:R1:W-:Y:S04]  /*24c40*/  STS.U8 [R7+UR10+0xb180], R68 ;  /* 0x00b1804407007988 */ /* 0x0003e8000800000a */
[----:B-1----:R-:W3:Y:S01]  /*24c50*/  LDL R68, [R1+0x1dc] ;  /* 0x0001dc0001447983 */ /* 0x002ee20000100800 */
        /* <DEDUP_REMOVED lines=22> */
[----:B------:R0:W-:Y:S01]  /*24dc0*/  STS.U8 [R7+UR10+0x9580], R85 ;  /* 0x0095805507007988 */ /* 0x0001e2000800000a */
[----:B-1----:R-:W-:-:S03]  /*24dd0*/  PRMT R83, RZ, 0x7610, R83 ;  /* 0x00007610ff537816 */ /* 0x002fc60000000053 */
[----:B------:R1:W3:Y:S04]  /*24de0*/  @!P1 LDG.E.U8 R81, desc[UR24][R46.64] ;  /* 0x000000182e519981 */ /* 0x0002e8000c1e1100 */
[----:B------:R-:W3:Y:S01]  /*24df0*/  LDL R6, [R1+0x21c] ;  /* 0x00021c0001067983 */ /* 0x000ee20000100800 */
[----:B0-----:R-:W-:-:S03]  /*24e00*/  PRMT R85, RZ, 0x7610, R85 ;  /* 0x00007610ff557816 */ /* 0x001fc60000000055 */
[----:B------:R0:W-:Y:S04]  /*24e10*/  STS.U8 [R7+UR10+0xb580], R87 ;  /* 0x00b5805707007988 */ /* 0x0001e8000800000a */
[----:B------:R1:W-:Y:S01]  /*24e20*/  STS.U8 [R7+UR10+0x8d80], R84 ;  /* 0x008d805407007988 */ /* 0x0003e2000800000a */
[----:B0-----:R-:W-:-:S03]  /*24e30*/  PRMT R87, RZ, 0x7610, R87 ;  /* 0x00007610ff577816 */ /* 0x001fc60000000057 */
[----:B------:R0:W-:Y:S01]  /*24e40*/  STS.U8 [R7+UR10+0xad80], R93 ;  /* 0x00ad805d07007988 */ /* 0x0001e2000800000a */
[----:B-1----:R-:W-:-:S03]  /*24e50*/  @!P1 IMAD.MOV.U32 R47, RZ, RZ, R5 ;  /* 0x000000ffff2f9224 */ /* 0x002fc600078e0005 */
[----:B------:R-:W3:Y:S01]  /*24e60*/  LDL R5, [R1+0x480] ;  /* 0x0004800001057983 */ /* 0x000ee20000100800 */
[----:B--2---:R-:W-:-:S03]  /*24e70*/  @!P1 IMAD.MOV.U32 R46, RZ, RZ, R4 ;  /* 0x000000ffff2e9224 */ /* 0x004fc600078e0004 */
[----:B------:R-:W2:Y:S04]  /*24e80*/  LDL R4, [R1+0x484] ;  /* 0x0004840001047983 */ /* 0x000ea80000100800 */
[----:B------:R4:W2:Y:S02]  /*24e90*/  @!P1 LDG.E.U8 R83, desc[UR24][R46.64] ;  /* 0x000000182e539981 */ /* 0x0008a4000c1e1100 */
[----:B----4-:R-:W-:Y:S02]  /*24ea0*/  @!P1 IMAD.MOV.U32 R47, RZ, RZ, R2 ;  /* 0x000000ffff2f9224 */ /* 0x010fe400078e0002 */
[----:B------:R-:W4:Y:S01]  /*24eb0*/  LDL.LU R2, [R1+0xe4] ;  /* 0x0000e40001027983 */ /* 0x000f220000300800 */
[----:B---3--:R-:W-:-:S03]  /*24ec0*/  @!P1 IMAD.MOV.U32 R46, RZ, RZ, R0 ;  /* 0x000000ffff2e9224 */ /* 0x008fc600078e0000 */
[----:B------:R-:W3:Y:S04]  /*24ed0*/  LDL.LU R67, [R1+0xe0] ;  /* 0x0000e00001437983 */ /* 0x000ee80000300800 */
[----:B------:R-:W2:Y:S04]  /*24ee0*/  LDL.LU R72, [R1+0xc4] ;  /* 0x0000c40001487983 */ /* 0x000ea80000300800 */
[----:B------:R-:W2:Y:S04]  /*24ef0*/  LDL.LU R74, [R1+0xc0] ;  /* 0x0000c000014a7983 */ /* 0x000ea80000300800 */
[----:B------:R-:W2:Y:S04]  /*24f00*/  LDL.LU R76, [R1+0xa4] ;  /* 0x0000a400014c7983 */ /* 0x000ea80000300800 */
[----:B------:R-:W2:Y:S04]  /*24f10*/  LDL.LU R78, [R1+0xa0] ;  /* 0x0000a000014e7983 */ /* 0x000ea80000300800 */
[----:B------:R1:W2:Y:S04]  /*24f20*/  @!P1 LDG.E.U8 R85, desc[UR24][R46.64] ;  /* 0x000000182e559981 */ /* 0x0002a8000c1e1100 */
[----:B------:R-:W2:Y:S04]  /*24f30*/  LDL.LU R0, [R1+0x84] ;  /* 0x0000840001007983 */ /* 0x000ea80000300800 */
[----:B------:R-:W2:Y:S01]  /*24f40*/  LDL.LU R80, [R1+0x80] ;  /* 0x0000800001507983 */ /* 0x000ea20000300800 */
[----:B-1----:R-:W-:-:S02]  /*24f50*/  @!P1 IMAD.MOV.U32 R46, RZ, RZ, R68 ;  /* 0x000000ffff2e9224 */ /* 0x002fc400078e0044 */
[----:B------:R-:W-:Y:S01]  /*24f60*/  @!P1 IMAD.MOV.U32 R47, RZ, RZ, R82 ;  /* 0x000000ffff2f9224 */ /* 0x000fe200078e0052 */
[----:B------:R-:W2:Y:S04]  /*24f70*/  LDL.LU R84, [R1+0x64] ;  /* 0x0000640001547983 */ /* 0x000ea80000300800 */
[----:B------:R-:W2:Y:S04]  /*24f80*/  LDL.LU R82, [R1+0x60] ;  /* 0x0000600001527983 */ /* 0x000ea80000300800 */
[----:B0-----:R-:W2:Y:S04]  /*24f90*/  LDL.LU R93, [R1+0x38] ;  /* 0x00003800015d7983 */ /* 0x001ea80000300800 */
[----:B------:R-:W2:Y:S04]  /*24fa0*/  LDL.LU R68, [R1+0x34] ;  /* 0x0000340001447983 */ /* 0x000ea80000300800 */
[----:B------:R0:W2:Y:S04]  /*24fb0*/  @!P1 LDG.E.U8 R87, desc[UR24][R46.64] ;  /* 0x000000182e579981 */ /* 0x0000a8000c1e1100 */
[----:B------:R-:W0:Y:S04]  /*24fc0*/  LDL R46, [R1+0x1f8] ;  /* 0x0001f800012e7983 */ /* 0x000e280000100800 */
[----:B------:R-:W0:Y:S04]  /*24fd0*/  LDL R47, [R1+0x1fc] ;  /* 0x0001fc00012f7983 */ /* 0x000e280000100800 */
[----:B------:R1:W-:Y:S02]  /*24fe0*/  STS.U8 [R7+UR10+0x9980], R89 ;  /* 0x0099805907007988 */ /* 0x0003e4000800000a */
[----:B-1----:R-:W-:-:S02]  /*24ff0*/  PRMT R89, RZ, 0x7610, R89 ;  /* 0x00007610ff597816 */ /* 0x002fc40000000059 */
[----:B------:R-:W-:Y:S02]  /*25000*/  LOP3.LUT R3, R3, 0x40, RZ, 0x3c, !PT ;  /* 0x0000004003037812 */ /* 0x000fe400078e3cff */
[----:B0-----:R-:W-:-:S04]  /*25010*/  @!P1 LOP3.LUT R47, R47, R46, RZ, 0x3c, !PT ;  /* 0x0000002e2f2f9212 */ /* 0x001fc800078e3cff */
[----:B------:R-:W-:-:S04]  /*25020*/  @!P1 LOP3.LUT R46, R47, R46, RZ, 0x3c, !PT ;  /* 0x0000002e2f2e9212 */ /* 0x000fc800078e3cff */
[----:B------:R-:W-:-:S05]  /*25030*/  @!P1 LOP3.LUT R47, R47, R46, RZ, 0x3c, !PT ;  /* 0x0000002e2f2f9212 */ /* 0x000fca00078e3cff */
[----:B------:R0:W2:Y:S04]  /*25040*/  @!P1 LDG.E.U8 R89, desc[UR24][R46.64] ;  /* 0x000000182e599981 */ /* 0x0000a8000c1e1100 */
[----:B------:R-:W2:Y:S04]  /*25050*/  LDL R47, [R1+0x218] ;  /* 0x00021800012f7983 */ /* 0x000ea80000100800 */
[----:B------:R-:W-:Y:S04]  /*25060*/  STS.U8 [R7+UR10+0xb980], R91 ;  /* 0x00b9805b07007988 */ /* 0x000fe8000800000a */
[----:B------:R-:W-:Y:S04]  /*25070*/  STS.U8 [R7+UR10+0x9d80], R92 ;  /* 0x009d805c07007988 */ /* 0x000fe8000800000a */
[----:B------:R-:W-:Y:S04]  /*25080*/  STS.U8 [R7+UR10+0xbd80], R90 ;  /* 0x00bd805a07007988 */ /* 0x000fe8000800000a */
[----:B----4-:R-:W-:Y:S04]  /*25090*/  STS.U8 [R3+UR10+0x8200], R2 ;  /* 0x0082000203007988 */ /* 0x010fe8000800000a */
[----:B---3--:R-:W-:Y:S04]  /*250a0*/  STS.U8 [R3+UR10+0xa200], R67 ;  /* 0x00a2004303007988 */ /* 0x008fe8000800000a */
[----:B--2---:R-:W-:Y:S04]  /*250b0*/  STS.U8 [R3+UR10+0x8600], R72 ;  /* 0x0086004803007988 */ /* 0x004fe8000800000a */
[----:B------:R-:W-:Y:S04]  /*250c0*/  STS.U8 [R3+UR10+0xa600], R74 ;  /* 0x00a6004a03007988 */ /* 0x000fe8000800000a */
[----:B------:R-:W-:Y:S04]  /*250d0*/  STS.U8 [R3+UR10+0x8a00], R76 ;  /* 0x008a004c03007988 */ /* 0x000fe8000800000a */
[----:B------:R-:W-:Y:S04]  /*250e0*/  STS.U8 [R3+UR10+0xaa00], R78 ;  /* 0x00aa004e03007988 */ /* 0x000fe8000800000a */
[----:B------:R-:W-:Y:S04]  /*250f0*/  STS.U8 [R3+UR10+0x8e00], R0 ;  /* 0x008e000003007988 */ /* 0x000fe8000800000a */
[----:B------:R-:W-:Y:S04]  /*25100*/  STS.U8 [R3+UR10+0xae00], R80 ;  /* 0x00ae005003007988 */ /* 0x000fe8000800000a */
[----:B------:R1:W-:Y:S02]  /*25110*/  STS.U8 [R3+UR10+0x9200], R84 ;  /* 0x0092005403007988 */ /* 0x0003e4000800000a */
[----:B-1----:R-:W1:Y:S01]  /*25120*/  S2R R84, SR_TID.X ;  /* 0x0000000000547919 */ /* 0x002e620000002100 */
[----:B------:R-:W-:Y:S01]  /*25130*/  PRMT R91, RZ, 0x7610, R91 ;  /* 0x00007610ff5b7816 */ /* 0x000fe2000000005b */
[----:B0-----:R-:W-:Y:S01]  /*25140*/  @!P1 IMAD.MOV.U32 R46, RZ, RZ, R6 ;  /* 0x000000ffff2e9224 */ /* 0x001fe200078e0006 */
[----:B------:R0:W-:Y:S04]  /*25150*/  STS.U8 [R3+UR10+0xb200], R82 ;  /* 0x00b2005203007988 */ /* 0x0001e8000800000a */
[----:B------:R-:W-:Y:S04]  /*25160*/  STS.U8 [R3+UR10+0x9600], R93 ;  /* 0x0096005d03007988 */ /* 0x000fe8000800000a */
[----:B------:R-:W-:Y:S04]  /*25170*/  STS.U8 [R3+UR10+0xb600], R68 ;  /* 0x00b6004403007988 */ /* 0x000fe8000800000a */
[----:B------:R-:W-:Y:S04]  /*25180*/  STS.U8 [R3+UR10+0x9a00], R70 ;  /* 0x009a004603007988 */ /* 0x000fe8000800000a */
[----:B------:R-:W-:Y:S04]  /*25190*/  STS.U8 [R3+UR10+0xba00], R69 ;  /* 0x00ba004503007988 */ /* 0x000fe8000800000a */
[----:B------:R2:W-:Y:S04]  /*251a0*/  STS.U8 [R3+UR10+0x9e00], R88 ;  /* 0x009e005803007988 */ /* 0x0005e8000800000a */
[----:B------:R3:W-:Y:S04]  /*251b0*/  STS.U8 [R3+UR10+0xbe00], R86 ;  /* 0x00be005603007988 */ /* 0x0007e8000800000a */
[----:B------:R4:W3:Y:S02]  /*251c0*/  @!P1 LDG.E.U8 R91, desc[UR24][R46.64] ;  /* 0x000000182e5b9981 */ /* 0x0008e4000c1e1100 */
[----:B----4-:R-:W-:-:S02]  /*251d0*/  @!P1 IMAD.MOV.U32 R46, RZ, RZ, R4 ;  /* 0x000000ffff2e9224 */ /* 0x010fc400078e0004 */
[----:B------:R-:W4:Y:S04]  /*251e0*/  LDL.LU R4, [R1+0xdc] ;  /* 0x0000dc0001047983 */ /* 0x000f280000300800 */
[----:B------:R-:W4:Y:S04]  /*251f0*/  LDL.LU R2, [R1+0xd8] ;  /* 0x0000d80001027983 */ /* 0x000f280000300800 */
[----:B------:R-:W4:Y:S04]  /*25200*/  LDL.LU R0, [R1+0xbc] ;  /* 0x0000bc0001007983 */ /* 0x000f280000300800 */
[----:B------:R-:W4:Y:S04]  /*25210*/  LDL.LU R7, [R1+0xb8] ;  /* 0x0000b80001077983 */ /* 0x000f280000300800 */
[----:B------:R-:W4:Y:S04]  /*25220*/  LDL.LU R6, [R1+0x9c] ;  /* 0x00009c0001067983 */ /* 0x000f280000300800 */
[----:B------:R-:W4:Y:S01]  /*25230*/  LDL.LU R90, [R1+0x78] ;  /* 0x00007800015a7983 */ /* 0x000f220000300800 */
[----:B------:R-:W-:-:S03]  /*25240*/  @!P1 IMAD.MOV.U32 R47, RZ, RZ, R5 ;  /* 0x000000ffff2f9224 */ /* 0x000fc600078e0005 */
[----:B------:R-:W4:Y:S01]  /*25250*/  LDL.LU R67, [R1+0x5c] ;  /* 0x00005c0001437983 */ /* 0x000f220000300800 */
[----:B-1----:R-:W-:-:S03]  /*25260*/  LOP3.LUT R5, R84, 0x7f, RZ, 0xc0, !PT ;  /* 0x0000007f54057812 */ /* 0x002fc600078ec0ff */
[----:B------:R-:W4:Y:S04]  /*25270*/  LDL.LU R72, [R1+0x58] ;  /* 0x0000580001487983 */ /* 0x000f280000300800 */
[----:B------:R-:W4:Y:S04]  /*25280*/  LDL.LU R74, [R1+0x30] ;  /* 0x00003000014a7983 */ /* 0x000f280000300800 */
[----:B------:R-:W4:Y:S04]  /*25290*/  LDL.LU R76, [R1+0x2c] ;  /* 0x00002c00014c7983 */ /* 0x000f280000300800 */
[----:B0-----:R-:W4:Y:S04]  /*252a0*/  LDL.LU R82, [R1+0x10] ;  /* 0x0000100001527983 */ /* 0x001f280000300800 */
[----:B------:R-:W4:Y:S04]  /*252b0*/  LDL.LU R84, [R1+0xc] ;  /* 0x00000c0001547983 */ /* 0x000f280000300800 */
[----:B--2---:R-:W2:Y:S04]  /*252c0*/  LDL.LU R88, [R1+0x7c] ;  /* 0x00007c0001587983 */ /* 0x004ea80000300800 */
[----:B---3--:R-:W3:Y:S01]  /*252d0*/  LDL.LU R86, [R1+0x98] ;  /* 0x0000980001567983 */ /* 0x008ee20000300800 */
[----:B------:R-:W-:-:S03]  /*252e0*/  LOP3.LUT R78, R5, 0x50, RZ, 0x3c, !PT ;  /* 0x00000050054e7812 */ /* 0x000fc600078e3cff */
[----:B------:R-:W2:Y:S04]  /*252f0*/  LDL.LU R80, [R1+0xd4] ;  /* 0x0000d40001507983 */ /* 0x000ea80000300800 */
[----:B------:R-:W2:Y:S04]  /*25300*/  LDL.LU R93, [R1+0xd0] ;  /* 0x0000d000015d7983 */ /* 0x000ea80000300800 */
[----:B------:R-:W2:Y:S04]  /*25310*/  LDL.LU R68, [R1+0xb4] ;  /* 0x0000b40001447983 */ /* 0x000ea80000300800 */
[----:B------:R-:W2:Y:S04]  /*25320*/  LDL.LU R69, [R1+0xb0] ;  /* 0x0000b00001457983 */ /* 0x000ea80000300800 */
[----:B------:R-:W2:Y:S04]  /*25330*/  LDL.LU R70, [R1+0x94] ;  /* 0x0000940001467983 */ /* 0x000ea80000300800 */
[----:B------:R-:W2:Y:S04]  /*25340*/  LDL.LU R3, [R1+0x90] ;  /* 0x0000900001037983 */ /* 0x000ea80000300800 */
[----:B----4-:R0:W-:Y:S04]  /*25350*/  STS.U8 [R78+UR10+0x8280], R4 ;  /* 0x008280044e007988 */ /* 0x0101e8000800000a */
[----:B------:R1:W-:Y:S04]  /*25360*/  STS.U8 [R78+UR10+0xa280], R2 ;  /* 0x00a280024e007988 */ /* 0x0003e8000800000a */
[----:B------:R4:W-:Y:S04]  /*25370*/  STS.U8 [R78+UR10+0x8680], R0 ;  /* 0x008680004e007988 */ /* 0x0009e8000800000a */
[----:B0-----:R-:W2:Y:S04]  /*25380*/  LDL.LU R4, [R1+0x70] ;  /* 0x0000700001047983 */ /* 0x001ea80000300800 */
[----:B-1----:R-:W2:Y:S04]  /*25390*/  LDL.LU R2, [R1+0x54] ;  /* 0x0000540001027983 */ /* 0x002ea80000300800 */
[----:B----4-:R-:W4:Y:S04]  /*253a0*/  LDL.LU R0, [R1+0x50] ;  /* 0x0000500001007983 */ /* 0x010f280000300800 */
[----:B------:R0:W-:Y:S04]  /*253b0*/  STS.U8 [R78+UR10+0xa680], R7 ;  /* 0x00a680074e007988 */ /* 0x0001e8000800000a */
[----:B------:R1:W-:Y:S04]  /*253c0*/  STS.U8 [R78+UR10+0x8a80], R6 ;  /* 0x008a80064e007988 */ /* 0x0003e8000800000a */
[----:B0-----:R-:W4:Y:S04]  /*253d0*/  LDL.LU R7, [R1+0x8] ;  /* 0x0000080001077983 */ /* 0x001f280000300800 */
[----:B-1----:R-:W4:Y:S04]  /*253e0*/  LDL.LU R6, [R1+0x4] ;  /* 0x0000040001067983 */ /* 0x002f280000300800 */
[----:B---3--:R0:W-:Y:S04]  /*253f0*/  STS.U8 [R78+UR10+0xaa80], R86 ;  /* 0x00aa80564e007988 */ /* 0x0081e8000800000a */
[----:B--2---:R1:W-:Y:S04]  /*25400*/  STS.U8 [R78+UR10+0x8e80], R88 ;  /* 0x008e80584e007988 */ /* 0x0043e8000800000a */
[----:B------:R2:W-:Y:S04]  /*25410*/  STS.U8 [R78+UR10+0xae80], R90 ;  /* 0x00ae805a4e007988 */ /* 0x0005e8000800000a */
[----:B0-----:R-:W3:Y:S04]  /*25420*/  LDL.LU R86, [R1+0xa8] ;  /* 0x0000a80001567983 */ /* 0x001ee80000300800 */
[----:B-1----:R-:W3:Y:S04]  /*25430*/  LDL.LU R88, [R1+0x8c] ;  /* 0x00008c0001587983 */ /* 0x002ee80000300800 */
[----:B--2---:R-:W2:Y:S04]  /*25440*/  LDL.LU R90, [R1+0x88] ;  /* 0x00008800015a7983 */ /* 0x004ea80000300800 */
[----:B------:R0:W-:Y:S04]  /*25450*/  STS.U8 [R78+UR10+0x9280], R67 ;  /* 0x009280434e007988 */ /* 0x0001e8000800000a */
[----:B------:R1:W-:Y:S04]  /*25460*/  STS.U8 [R78+UR10+0xb280], R72 ;  /* 0x00b280484e007988 */ /* 0x0003e8000800000a */
[----:B------:R1:W-:Y:S04]  /*25470*/  STS.U8 [R78+UR10+0x9680], R74 ;  /* 0x0096804a4e007988 */ /* 0x0003e8000800000a */
[----:B0-----:R-:W2:Y:S04]  /*25480*/  LDL.LU R67, [R1+0xd50] ;  /* 0x000d500001437983 */ /* 0x001ea80000300800 */
[----:B-1----:R-:W2:Y:S04]  /*25490*/  LDL.LU R72, [R1+0xd4c] ;  /* 0x000d4c0001487983 */ /* 0x002ea80000300800 */
[----:B------:R-:W2:Y:S04]  /*254a0*/  LDL.LU R74, [R1+0xd48] ;  /* 0x000d4800014a7983 */ /* 0x000ea80000300800 */
[----:B------:R0:W-:Y:S04]  /*254b0*/  STS.U8 [R78+UR10+0xb680], R76 ;  /* 0x00b6804c4e007988 */ /* 0x0001e8000800000a */
[----:B------:R1:W-:Y:S04]  /*254c0*/  STS.U8 [R78+UR10+0x9a80], R82 ;  /* 0x009a80524e007988 */ /* 0x0003e8000800000a */
[----:B------:R1:W-:Y:S04]  /*254d0*/  STS.U8 [R78+UR10+0xba80], R84 ;  /* 0x00ba80544e007988 */ /* 0x0003e8000800000a */
[----:B0-----:R-:W2:Y:S04]  /*254e0*/  LDL.LU R76, [R1+0xd44] ;  /* 0x000d4400014c7983 */ /* 0x001ea80000300800 */
[----:B-1----:R-:W2:Y:S04]  /*254f0*/  LDL.LU R82, [R1+0xd40] ;  /* 0x000d400001527983 */ /* 0x002ea80000300800 */
[----:B------:R-:W2:Y:S01]  /*25500*/  LDL.LU R84, [R1+0xd3c] ;  /* 0x000d3c0001547983 */ /* 0x000ea20000300800 */
[----:B------:R-:W-:-:S03]  /*25510*/  LOP3.LUT R5, R5, 0x60, RZ, 0x3c, !PT ;  /* 0x0000006005057812 */ /* 0x000fc600078e3cff */
[----:B--2---:R0:W-:Y:S04]  /*25520*/  STS.U8 [R78+UR10+0x9e80], R84 ;  /* 0x009e80544e007988 */ /* 0x0041e8000800000a */
[----:B------:R1:W-:Y:S04]  /*25530*/  STS.U8 [R78+UR10+0xbe80], R82 ;  /* 0x00be80524e007988 */ /* 0x0003e8000800000a */
[----:B0-----:R-:W2:Y:S04]  /*25540*/  LDL.LU R84, [R1+0xac] ;  /* 0x0000ac0001547983 */ /* 0x001ea80000300800 */
[----:B-1----:R-:W2:Y:S04]  /*25550*/  LDL.LU R78, [R1+0xd38] ;  /* 0x000d3800014e7983 */ /* 0x002ea80000300800 */
[----:B------:R-:W2:Y:S04]  /*25560*/  LDL.LU R82, [R1+0x74] ;  /* 0x0000740001527983 */ /* 0x000ea80000300800 */
        /* <DEDUP_REMOVED lines=11> */
[----:B0-----:R-:W3:Y:S04]  /*25620*/  LDL.LU R3, [R1+0xd20] ;  /* 0x000d200001037983 */ /* 0x001ee80000300800 */
[----:B--2---:R-:W-:Y:S04]  /*25630*/  STS.U8 [R5+UR10+0x8f00], R82 ;  /* 0x008f005205007988 */ /* 0x004fe8000800000a */
[----:B------:R0:W-:Y:S04]  /*25640*/  STS.U8 [R5+UR10+0xaf00], R4 ;  /* 0x00af000405007988 */ /* 0x0001e8000800000a */
[----:B0-----:R-:W2:Y:S04]  /*25650*/  LDL.LU R4, [R1+0xd1c] ;  /* 0x000d1c0001047983 */ /* 0x001ea80000300800 */
[----:B------:R0:W-:Y:S04]  /*25660*/  STS.U8 [R5+UR10+0x9300], R2 ;  /* 0x0093000205007988 */ /* 0x0001e8000800000a */
[----:B----4-:R1:W-:Y:S04]  /*25670*/  STS.U8 [R5+UR10+0xb300], R0 ;  /* 0x00b3000005007988 */ /* 0x0103e8000800000a */
[----:B0-----:R-:W4:Y:S04]  /*25680*/  LDL.LU R2, [R1+0xd18] ;  /* 0x000d180001027983 */ /* 0x001f280000300800 */
[----:B-1----:R-:W4:Y:S01]  /*25690*/  LDL.LU R0, [R1+0xd14] ;  /* 0x000d140001007983 */ /* 0x002f220000300800 */
[----:B------:R-:W0:Y:S03]  /*256a0*/  S2R R82, SR_TID.X ;  /* 0x0000000000527919 */ /* 0x000e260000002100 */
[----:B--2---:R1:W-:Y:S04]  /*256b0*/  STS.U8 [R5+UR10+0x9700], R4 ;  /* 0x0097000405007988 */ /* 0x0043e8000800000a */
[----:B---3--:R2:W-:Y:S04]  /*256c0*/  STS.U8 [R5+UR10+0xb700], R3 ;  /* 0x00b7000305007988 */ /* 0x0085e8000800000a */
[----:B------:R-:W-:Y:S04]  /*256d0*/  STS.U8 [R5+UR10+0x9b00], R7 ;  /* 0x009b000705007988 */ /* 0x000fe8000800000a */
[----:B-1----:R-:W3:Y:S04]  /*256e0*/  LDL.LU R4, [R1+0xd10] ;  /* 0x000d100001047983 */ /* 0x002ee80000300800 */
[----:B------:R-:W-:Y:S04]  /*256f0*/  STS.U8 [R5+UR10+0xbb00], R6 ;  /* 0x00bb000605007988 */ /* 0x000fe8000800000a */
[----:B--2---:R-:W2:Y:S04]  /*25700*/  LDL.LU R3, [R1+0xd0c] ;  /* 0x000d0c0001037983 */ /* 0x004ea80000300800 */
[----:B------:R1:W-:Y:S04]  /*25710*/  STS.U8 [R5+UR10+0x9f00], R80 ;  /* 0x009f005005007988 */ /* 0x0003e8000800000a */
[----:B------:R0:W-:Y:S04]  /*25720*/  STS.U8 [R5+UR10+0xbf00], R78 ;  /* 0x00bf004e05007988 */ /* 0x0001e8000800000a */
[----:B-1----:R-:W2:Y:S04]  /*25730*/  LDL.LU R80, [R1+0xc8] ;  /* 0x0000c80001507983 */ /* 0x002ea80000300800 */
[----:B0-----:R-:W2:Y:S01]  /*25740*/  LDL.LU R78, [R1+0xcc] ;  /* 0x0000cc00014e7983 */ /* 0x001ea20000300800 */
[----:B------:R-:W-:-:S04]  /*25750*/  LOP3.LUT R82, R82, 0x7f, RZ, 0xc0, !PT ;  /* 0x0000007f52527812 */ /* 0x000fc800078ec0ff */
[----:B------:R-:W-:-:S05]  /*25760*/  LOP3.LUT R82, R82, 0x70, RZ, 0x3c, !PT ;  /* 0x0000007052527812 */ /* 0x000fca00078e3cff */
[----:B--2---:R-:W-:Y:S04]  /*25770*/  STS.U8 [R82+UR10+0x8380], R78 ;  /* 0x0083804e52007988 */ /* 0x004fe8000800000a */
[----:B------:R-:W-:Y:S04]  /*25780*/  STS.U8 [R82+UR10+0xa380], R80 ;  /* 0x00a3805052007988 */ /* 0x000fe8000800000a */
[----:B------:R-:W-:Y:S04]  /*25790*/  STS.U8 [R82+UR10+0x8780], R84 ;  /* 0x0087805452007988 */ /* 0x000fe8000800000a */
[----:B------:R-:W-:Y:S04]  /*257a0*/  STS.U8 [R82+UR10+0xa780], R86 ;  /* 0x00a7805652007988 */ /* 0x000fe8000800000a */
[----:B------:R-:W-:Y:S04]  /*257b0*/  STS.U8 [R82+UR10+0x8b80], R88 ;  /* 0x008b805852007988 */ /* 0x000fe8000800000a */
[----:B------:R0:W-:Y:S02]  /*257c0*/  STS.U8 [R82+UR10+0xab80], R90 ;  /* 0x00ab805a52007988 */ /* 0x0001e4000800000a */
[----:B0-----:R-:W0:Y:S02]  /*257d0*/  S2R R90, SR_TID.X ;  /* 0x00000000005a7919 */ /* 0x001e240000002100 */
[----:B------:R1:W-:Y:S04]  /*257e0*/  STS.U8 [R82+UR10+0x8f80], R3 ;  /* 0x008f800352007988 */ /* 0x0003e8000800000a */
[----:B---3--:R2:W-:Y:S04]  /*257f0*/  STS.U8 [R82+UR10+0xaf80], R4 ;  /* 0x00af800452007988 */ /* 0x0085e8000800000a */
[----:B----4-:R3:W-:Y:S04]  /*25800*/  STS.U8 [R82+UR10+0x9380], R0 ;  /* 0x0093800052007988 */ /* 0x0107e8000800000a */
[----:B------:R4:W-:Y:S04]  /*25810*/  STS.U8 [R82+UR10+0xb380], R2 ;  /* 0x00b3800252007988 */ /* 0x0009e8000800000a */
[----:B------:R0:W-:Y:S04]  /*25820*/  STS.U8 [R82+UR10+0x9780], R70 ;  /* 0x0097804652007988 */ /* 0x0001e8000800000a */
[----:B------:R0:W-:Y:S04]  /*25830*/  STS.U8 [R82+UR10+0xb780], R69 ;  /* 0x00b7804552007988 */ /* 0x0001e8000800000a */
[----:B------:R1:W-:Y:S01]  /*25840*/  STS.U8 [R82+UR10+0x9b80], R68 ;  /* 0x009b804452007988 */ /* 0x0003e2000800000a */
[----:B0-----:R-:W-:-:S03]  /*25850*/  LOP3.LUT R90, R90, 0x7f, RZ, 0xc0, !PT ;  /* 0x0000007f5a5a7812 */ /* 0x001fc600078ec0ff */
        /* <DEDUP_REMOVED lines=24> */
[----:B-1----:R-:W5:Y:S04]  /*259e0*/  LDL.LU R3, [R1+0xd08] ;  /* 0x000d080001037983 */ /* 0x002f680000300800 */
[----:B------:R-:W-:Y:S04]  /*259f0*/  STS.U8 [R90+UR10+0xea00], R18 ;  /* 0x00ea00125a007988 */ /* 0x000fe8000800000a */
[----:B--2---:R-:W5:Y:S04]  /*25a00*/  LDL.LU R4, [R1+0xd04] ;  /* 0x000d040001047983 */ /* 0x004f680000300800 */
[----:B------:R-:W-:Y:S04]  /*25a10*/  STS.U8 [R90+UR10+0xec00], R17 ;  /* 0x00ec00115a007988 */ /* 0x000fe8000800000a */
[----:B---3--:R-:W5:Y:S04]  /*25a20*/  LDL.LU R0, [R1+0xd00] ;  /* 0x000d000001007983 */ /* 0x008f680000300800 */
[----:B------:R-:W-:Y:S04]  /*25a30*/  STS.U8 [R90+UR10+0xee00], R16 ;  /* 0x00ee00105a007988 */ /* 0x000fe8000800000a */
[----:B----4-:R-:W5:Y:S04]  /*25a40*/  LDL.LU R2, [R1+0xcfc] ;  /* 0x000cfc0001027983 */ /* 0x010f680000300800 */
[----:B------:R-:W-:Y:S04]  /*25a50*/  STS.U8 [R90+UR10+0xf000], R15 ;  /* 0x00f0000f5a007988 */ /* 0x000fe8000800000a */
[----:B------:R-:W5:Y:S04]  /*25a60*/  LDL.LU R70, [R1+0xcf8] ;  /* 0x000cf80001467983 */ /* 0x000f680000300800 */
[----:B------:R-:W-:Y:S04]  /*25a70*/  STS.U8 [R90+UR10+0xf200], R14 ;  /* 0x00f2000e5a007988 */ /* 0x000fe8000800000a */
[----:B------:R-:W5:Y:S04]  /*25a80*/  LDL.LU R69, [R1+0xcf4] ;  /* 0x000cf40001457983 */ /* 0x000f680000300800 */
[----:B------:R0:W-:Y:S04]  /*25a90*/  STS.U8 [R90+UR10+0xf400], R13 ;  /* 0x00f4000d5a007988 */ /* 0x0001e8000800000a */
[----:B------:R-:W5:Y:S04]  /*25aa0*/  LDL.LU R68, [R1+0xcf0] ;  /* 0x000cf00001447983 */ /* 0x000f680000300800 */
[----:B------:R1:W-:Y:S04]  /*25ab0*/  STS.U8 [R90+UR10+0xf600], R12 ;  /* 0x00f6000c5a007988 */ /* 0x0003e8000800000a */
[----:B0-----:R-:W2:Y:S04]  /*25ac0*/  LDL R13, [R1+0x1a0] ;  /* 0x0001a000010d7983 */ /* 0x001ea80000100800 */
[----:B------:R-:W3:Y:S04]  /*25ad0*/  LDL R21, [R1+0x1c0] ;  /* 0x0001c00001157983 */ /* 0x000ee80000100800 */
[----:B-1----:R-:W2:Y:S04]  /*25ae0*/  LDL R12, [R1+0x1a4] ;  /* 0x0001a400010c7983 */ /* 0x002ea80000100800 */
[----:B------:R-:W4:Y:S04]  /*25af0*/  LDL R20, [R1+0x1c4] ;  /* 0x0001c40001147983 */ /* 0x000f280000100800 */
[----:B------:R0:W-:Y:S04]  /*25b00*/  STS.U8 [R90+UR10+0xf800], R11 ;  /* 0x00f8000b5a007988 */ /* 0x0001e8000800000a */
[----:B------:R1:W-:Y:S04]  /*25b10*/  STS.U8 [R90+UR10+0xfa00], R10 ;  /* 0x00fa000a5a007988 */ /* 0x0003e8000800000a */
[----:B------:R-:W3:Y:S04]  /*25b20*/  LDL R15, [R1+0x1e0] ;  /* 0x0001e000010f7983 */ /* 0x000ee80000100800 */
[----:B0-----:R-:W3:Y:S04]  /*25b30*/  LDL R11, [R1+0x180] ;  /* 0x00018000010b7983 */ /* 0x001ee80000100800 */
[----:B-1----:R-:W3:Y:S04]  /*25b40*/  LDL R10, [R1+0x184] ;  /* 0x00018400010a7983 */ /* 0x002ee80000100800 */
[----:B------:R-:W3:Y:S04]  /*25b50*/  LDL R14, [R1+0x1e4] ;  /* 0x0001e400010e7983 */ /* 0x000ee80000100800 */
[----:B------:R-:W3:Y:S04]  /*25b60*/  LDL R23, [R1+0x200] ;  /* 0x0002000001177983 */ /* 0x000ee80000100800 */
[----:B------:R-:W3:Y:S04]  /*25b70*/  LDL R22, [R1+0x204] ;  /* 0x0002040001167983 */ /* 0x000ee80000100800 */
[----:B------:R-:W3:Y:S04]  /*25b80*/  LDL R17, [R1+0x220] ;  /* 0x0002200001117983 */ /* 0x000ee80000100800 */
[----:B------:R-:W3:Y:S04]  /*25b90*/  LDL R16, [R1+0x224] ;  /* 0x0002240001107983 */ /* 0x000ee80000100800 */
[----:B------:R-:W3:Y:S04]  /*25ba0*/  LDL R25, [R1+0x488] ;  /* 0x0004880001197983 */ /* 0x000ee80000100800 */
[----:B------:R-:W3:Y:S04]  /*25bb0*/  LDL R24, [R1+0x48c] ;  /* 0x00048c0001187983 */ /* 0x000ee80000100800 */
[----:B------:R0:W-:Y:S04]  /*25bc0*/  STS.U8 [R90+UR10+0xfc00], R9 ;  /* 0x00fc00095a007988 */ /* 0x0001e8000800000a */
[----:B------:R-:W3:Y:S04]  /*25bd0*/  LDL R19, [R1+0x4a0] ;  /* 0x0004a00001137983 */ /* 0x000ee80000100800 */
[----:B------:R-:W3:Y:S01]  /*25be0*/  LDL R18, [R1+0x4a4] ;  /* 0x0004a40001127983 */ /* 0x000ee20000100800 */
[----:B0-----:R-:W-:-:S03]  /*25bf0*/  PRMT R9, RZ, 0x7610, R9 ;  /* 0x00007610ff097816 */ /* 0x001fc60000000009 */
[----:B------:R-:W3:Y:S04]  /*25c00*/  LDL R27, [R1+0x4a8] ;  /* 0x0004a800011b7983 */ /* 0x000ee80000100800 */
[----:B------:R-:W3:Y:S04]  /*25c10*/  LDL R26, [R1+0x4ac] ;  /* 0x0004ac00011a7983 */ /* 0x000ee80000100800 */
[----:B------:R-:W3:Y:S04]  /*25c20*/  LDL R29, [R1+0x4c8] ;  /* 0x0004c800011d7983 */ /* 0x000ee80000100800 */
[----:B------:R-:W3:Y:S01]  /*25c30*/  LDL R28, [R1+0x4cc] ;  /* 0x0004cc00011c7983 */ /* 0x000ee20000100800 */
[----:B------:R-:W0:Y:S03]  /*25c40*/  S2R R5, SR_TID.X ;  /* 0x0000000000057919 */ /* 0x000e260000002100 */
[----:B------:R-:W3:Y:S04]  /*25c50*/  LDL R31, [R1+0x4e8] ;  /* 0x0004e800011f7983 */ /* 0x000ee80000100800 */
[----:B------:R-:W3:Y:S04]  /*25c60*/  LDL R30, [R1+0x4ec] ;  /* 0x0004ec00011e7983 */ /* 0x000ee80000100800 */
[----:B------:R-:W3:Y:S04]  /*25c70*/  LDL R67, [R1+0x290] ;  /* 0x0002900001437983 */ /* 0x000ee80000100800 */
[----:B------:R-:W3:Y:S04]  /*25c80*/  LDL R72, [R1+0x2d0] ;  /* 0x0002d00001487983 */ /* 0x000ee80000100800 */
[----:B------:R-:W3:Y:S04]  /*25c90*/  LDL R74, [R1+0x310] ;  /* 0x00031000014a7983 */ /* 0x000ee80000100800 */
[----:B------:R-:W3:Y:S04]  /*25ca0*/  LDL R78, [R1+0x348] ;  /* 0x00034800014e7983 */ /* 0x000ee80000100800 */
[----:B------:R-:W3:Y:S01]  /*25cb0*/  LDL R76, [R1+0x388] ;  /* 0x00038800014c7983 */ /* 0x000ee20000100800 */
[----:B------:R-:W-:-:S02]  /*25cc0*/  PRMT R92, RZ, 0x7610, R92 ;  /* 0x00007610ff5c7816 */ /* 0x000fc4000000005c */
[----:B------:R-:W-:Y:S01]  /*25cd0*/  PRMT R55, RZ, 0x7610, R55 ;  /* 0x00007610ff377816 */ /* 0x000fe20000000037 */
[----:B------:R-:W1:Y:S01]  /*25ce0*/  S2R R6, SR_TID.X ;  /* 0x0000000000067919 */ /* 0x000e620000002100 */
[----:B------:R-:W3:Y:S04]  /*25cf0*/  LDL R80, [R1+0x3d0] ;  /* 0x0003d00001507983 */ /* 0x000ee80000100800 */
[----:B--2---:R4:W2:Y:S04]  /*25d00*/  @!P1 LDG.E.U8 R9, desc[UR24][R12.64] ;  /* 0x000000180c099981 */ /* 0x0048a8000c1e1100 */
[----:B------:R1:W-:Y:S01]  /*25d10*/  STS.U8 [R90+UR10+0xfe00], R8 ;  /* 0x00fe00085a007988 */ /* 0x0003e2000800000a */
[----:B0-----:R-:W-:-:S03]  /*25d20*/  LOP3.LUT R5, R5, 0x7f, RZ, 0xc0, !PT ;  /* 0x0000007f05057812 */ /* 0x001fc600078ec0ff */
[----:B------:R-:W2:Y:S01]  /*25d30*/  @!P1 LDG.E.U8 R92, desc[UR24][R46.64] ;  /* 0x000000182e5c9981 */ /* 0x000ea2000c1e1100 */
[----:B----4-:R-:W-:Y:S02]  /*25d40*/  @!P1 IMAD.MOV.U32 R12, RZ, RZ, R20 ;  /* 0x000000ffff0c9224 */ /* 0x010fe400078e0014 */
[----:B---3--:R-:W-:Y:S01]  /*25d50*/  @!P1 IMAD.MOV.U32 R13, RZ, RZ, R21 ;  /* 0x000000ffff0d9224 */ /* 0x008fe200078e0015 */
[----:B------:R-:W3:Y:S04]  /*25d60*/  LDL R20, [R1+0x4c4] ;  /* 0x0004c40001147983 */ /* 0x000ee80000100800 */
[----:B------:R-:W3:Y:S01]  /*25d70*/  LDL R21, [R1+0x4c0] ;  /* 0x0004c00001157983 */ /* 0x000ee20000100800 */
[----:B-1----:R-:W-:-:S06]  /*25d80*/  PRMT R8, RZ, 0x7610, R8 ;  /* 0x00007610ff087816 */ /* 0x002fcc0000000008 */
[----:B------:R0:W4:Y:S02]  /*25d90*/  @!P1 LDG.E.U8 R8, desc[UR24][R10.64] ;  /* 0x000000180a089981 */ /* 0x000124000c1e1100 */
[----:B0-----:R-:W-:Y:S02]  /*25da0*/  PRMT R10, RZ, 0x7610, R10 ;  /* 0x00007610ff0a7816 */ /* 0x001fe4000000000a */
[----:B------:R-:W-:-:S04]  /*25db0*/  PRMT R11, RZ, 0x7610, R11 ;  /* 0x00007610ff0b7816 */ /* 0x000fc8000000000b */
[----:B------:R0:W2:Y:S04]  /*25dc0*/  @!P1 LDG.E.U8 R10, desc[UR24][R12.64] ;  /* 0x000000180c0a9981 */ /* 0x0000a8000c1e1100 */
[----:B------:R1:W2:Y:S01]  /*25dd0*/  @!P1 LDG.E.U8 R11, desc[UR24][R14.64] ;  /* 0x000000180e0b9981 */ /* 0x0002a2000c1e1100 */
[----:B------:R-:W-:Y:S02]  /*25de0*/  LOP3.LUT R5, R5, 0x10, RZ, 0x3c, !PT ;  /* 0x0000001005057812 */ /* 0x000fe400078e3cff */
[----:B0-----:R-:W-:Y:S02]  /*25df0*/  PRMT R12, RZ, 0x7610, R12 ;  /* 0x00007610ff0c7816 */ /* 0x001fe4000000000c */
[----:B------:R-:W-:Y:S01]  /*25e00*/  PRMT R13, RZ, 0x7610, R13 ;  /* 0x00007610ff0d7816 */ /* 0x000fe2000000000d */
[----:B-1----:R-:W-:-:S02]  /*25e10*/  @!P1 IMAD.MOV.U32 R14, RZ, RZ, R22 ;  /* 0x000000ffff0e9224 */ /* 0x002fc400078e0016 */
[----:B------:R-:W-:Y:S01]  /*25e20*/  @!P1 IMAD.MOV.U32 R15, RZ, RZ, R23 ;  /* 0x000000ffff0f9224 */ /* 0x000fe200078e0017 */
[----:B------:R-:W2:Y:S04]  /*25e30*/  LDL R22, [R1+0x4e4] ;  /* 0x0004e40001167983 */ /* 0x000ea80000100800 */
[----:B------:R-:W2:Y:S04]  /*25e40*/  LDL R23, [R1+0x4e0] ;  /* 0x0004e00001177983 */ /* 0x000ea80000100800 */
[----:B------:R0:W4:Y:S04]  /*25e50*/  @!P1 LDG.E.U8 R12, desc[UR24][R14.64] ;  /* 0x000000180e0c9981 */ /* 0x000128000c1e1100 */
[----:B------:R1:W4:Y:S04]  /*25e60*/  @!P1 LDG.E.U8 R13, desc[UR24][R16.64] ;  /* 0x00000018100d9981 */ /* 0x000328000c1e1100 */
[----:B------:R-:W-:Y:S01]  /*25e70*/  STS.U8 [R5+UR10+0xc480], R32 ;  /* 0x00c4802005007988 */ /* 0x000fe2000800000a */
[----:B0-----:R-:W-:-:S03]  /*25e80*/  PRMT R14, RZ, 0x7610, R14 ;  /* 0x00007610ff0e7816 */ /* 0x001fc6000000000e */
[----:B------:R0:W-:Y:S01]  /*25e90*/  STS.U8 [R5+UR10+0xc680], R33 ;  /* 0x00c6802105007988 */ /* 0x0001e2000800000a */
[----:B-1----:R-:W-:Y:S02]  /*25ea0*/  @!P1 IMAD.MOV.U32 R16, RZ, RZ, R24 ;  /* 0x000000ffff109224 */ /* 0x002fe400078e0018 */
[----:B------:R-:W-:Y:S01]  /*25eb0*/  @!P1 IMAD.MOV.U32 R17, RZ, RZ, R25 ;  /* 0x000000ffff119224 */ /* 0x000fe200078e0019 */
[----:B------:R-:W4:Y:S04]  /*25ec0*/  LDL R24, [R1+0x504] ;  /* 0x0005040001187983 */ /* 0x000f280000100800 */
[----:B------:R-:W4:Y:S01]  /*25ed0*/  LDL R25, [R1+0x500] ;  /* 0x0005000001197983 */ /* 0x000f220000100800 */
[----:B------:R-:W-:-:S03]  /*25ee0*/  PRMT R15, RZ, 0x7610, R15 ;  /* 0x00007610ff0f7816 */ /* 0x000fc6000000000f */
[----:B0-----:R-:W4:Y:S04]  /*25ef0*/  LDL R33, [R1+0x508] ;  /* 0x0005080001217983 */ /* 0x001f280000100800 */
[----:B------:R-:W4:Y:S04]  /*25f00*/  LDL R32, [R1+0x50c] ;  /* 0x00050c0001207983 */ /* 0x000f280000100800 */
[----:B------:R0:W4:Y:S04]  /*25f10*/  @!P1 LDG.E.U8 R14, desc[UR24][R16.64] ;  /* 0x00000018100e9981 */ /* 0x000128000c1e1100 */
[----:B------:R1:W4:Y:S01]  /*25f20*/  @!P1 LDG.E.U8 R15, desc[UR24][R18.64] ;  /* 0x00000018120f9981 */ /* 0x000322000c1e1100 */
[----:B0-----:R-:W-:-:S03]  /*25f30*/  PRMT R17, RZ, 0x7610, R17 ;  /* 0x00007610ff117816 */ /* 0x001fc60000000011 */
[----:B------:R-:W-:Y:S01]  /*25f40*/  STS.U8 [R5+UR10+0xc880], R34 ;  /* 0x00c8802205007988 */ /* 0x000fe2000800000a */
[----:B-1----:R-:W-:-:S03]  /*25f50*/  @!P1 IMAD.MOV.U32 R18, RZ, RZ, R26 ;  /* 0x000000ffff129224 */ /* 0x002fc600078e001a */
[----:B------:R0:W-:Y:S01]  /*25f60*/  STS.U8 [R5+UR10+0xca80], R35 ;  /* 0x00ca802305007988 */ /* 0x0001e2000800000a */
[----:B------:R-:W-:-:S03]  /*25f70*/  @!P1 IMAD.MOV.U32 R19, RZ, RZ, R27 ;  /* 0x000000ffff139224 */ /* 0x000fc600078e001b */
[----:B------:R-:W4:Y:S04]  /*25f80*/  LDL R27, [R1+0x520] ;  /* 0x00052000011b7983 */ /* 0x000f280000100800 */
[----:B------:R-:W4:Y:S04]  /*25f90*/  LDL R26, [R1+0x524] ;  /* 0x00052400011a7983 */ /* 0x000f280000100800 */
[----:B------:R-:W-:Y:S04]  /*25fa0*/  STS.U8 [R5+UR10+0xcc80], R36 ;  /* 0x00cc802405007988 */ /* 0x000fe8000800000a */
[----:B------:R1:W-:Y:S04]  /*25fb0*/  STS.U8 [R5+UR10+0xce80], R37 ;  /* 0x00ce802505007988 */ /* 0x0003e8000800000a */
[----:B0-----:R-:W4:Y:S04]  /*25fc0*/  LDL R35, [R1+0x528] ;  /* 0x0005280001237983 */ /* 0x001f280000100800 */
[----:B------:R-:W4:Y:S04]  /*25fd0*/  LDL R34, [R1+0x52c] ;  /* 0x00052c0001227983 */ /* 0x000f280000100800 */
[----:B-1----:R-:W4:Y:S04]  /*25fe0*/  LDL R37, [R1+0x234] ;  /* 0x0002340001257983 */ /* 0x002f280000100800 */
[----:B------:R-:W4:Y:S04]  /*25ff0*/  LDL R36, [R1+0x238] ;  /* 0x0002380001247983 */ /* 0x000f280000100800 */
[----:B---3--:R0:W3:Y:S02]  /*26000*/  @!P1 LDG.E.U8 R17, desc[UR24][R20.64] ;  /* 0x0000001814119981 */ /* 0x0080e4000c1e1100 */
[----:B0-----:R-:W-:-:S02]  /*26010*/  @!P1 IMAD.MOV.U32 R20, RZ, RZ, R28 ;  /* 0x000000ffff149224 */ /* 0x001fc400078e001c */
[----:B------:R-:W-:Y:S01]  /*26020*/  @!P1 IMAD.MOV.U32 R21, RZ, RZ, R29 ;  /* 0x000000ffff159224 */ /* 0x000fe200078e001d */
[----:B------:R-:W3:Y:S04]  /*26030*/  LDL R28, [R1+0x46c] ;  /* 0x00046c00011c7983 */ /* 0x000ee80000100800 */
[----:B------:R-:W3:Y:S01]  /*26040*/  LDL R29, [R1+0x228] ;  /* 0x00022800011d7983 */ /* 0x000ee20000100800 */
[----:B------:R-:W-:-:S06]  /*26050*/  PRMT R16, RZ, 0x7610, R16 ;  /* 0x00007610ff107816 */ /* 0x000fcc0000000010 */
[----:B------:R0:W3:Y:S02]  /*26060*/  @!P1 LDG.E.U8 R16, desc[UR24][R18.64] ;  /* 0x0000001812109981 */ /* 0x0000e4000c1e1100 */
[----:B0-----:R-:W-:Y:S02]  /*26070*/  PRMT R18, RZ, 0x7610, R18 ;  /* 0x00007610ff127816 */ /* 0x001fe40000000012 */
[----:B------:R-:W-:Y:S01]  /*26080*/  PRMT R19, RZ, 0x7610, R19 ;  /* 0x00007610ff137816 */ /* 0x000fe20000000013 */
[----:B------:R0:W-:Y:S04]  /*26090*/  STS.U8 [R5+UR10+0xd080], R38 ;  /* 0x00d0802605007988 */ /* 0x0001e8000800000a */
[----:B------:R1:W3:Y:S04]  /*260a0*/  @!P1 LDG.E.U8 R18, desc[UR24][R20.64] ;  /* 0x0000001814129981 */ /* 0x0002e8000c1e1100 */
[----:B--2---:R2:W3:Y:S04]  /*260b0*/  @!P1 LDG.E.U8 R19, desc[UR24][R22.64] ;  /* 0x0000001816139981 */ /* 0x0044e8000c1e1100 */
[----:B------:R2:W-:Y:S01]  /*260c0*/  STS.U8 [R5+UR10+0xd280], R39 ;  /* 0x00d2802705007988 */ /* 0x0005e2000800000a */
[----:B-1----:R-:W-:-:S02]  /*260d0*/  PRMT R20, RZ, 0x7610, R20 ;  /* 0x00007610ff147816 */ /* 0x002fc40000000014 */
[----:B------:R-:W-:Y:S01]  /*260e0*/  PRMT R21, RZ, 0x7610, R21 ;  /* 0x00007610ff157816 */ /* 0x000fe20000000015 */
[----:B0-----:R-:W3:Y:S01]  /*260f0*/  LDL R38, [R1+0x248] ;  /* 0x0002480001267983 */ /* 0x001ee20000100800 */
[----:B--2---:R-:W-:Y:S02]  /*26100*/  @!P1 IMAD.MOV.U32 R22, RZ, RZ, R30 ;  /* 0x000000ffff169224 */ /* 0x004fe400078e001e */
[----:B------:R-:W-:Y:S01]  /*26110*/  @!P1 IMAD.MOV.U32 R23, RZ, RZ, R31 ;  /* 0x000000ffff179224 */ /* 0x000fe200078e001f */
[----:B------:R-:W2:Y:S04]  /*26120*/  LDL R30, [R1+0x240] ;  /* 0x00024000011e7983 */ /* 0x000ea80000100800 */
[----:B------:R-:W2:Y:S04]  /*26130*/  LDL R31, [R1+0x23c] ;  /* 0x00023c00011f7983 */ /* 0x000ea80000100800 */
[----:B------:R-:W2:Y:S04]  /*26140*/  LDL R39, [R1+0x244] ;  /* 0x0002440001277983 */ /* 0x000ea80000100800 */
[----:B------:R0:W2:Y:S04]  /*26150*/  @!P1 LDG.E.U8 R20, desc[UR24][R22.64] ;  /* 0x0000001816149981 */ /* 0x0000a8000c1e1100 */
[----:B----4-:R1:W4:Y:S04]  /*26160*/  @!P1 LDG.E.U8 R21, desc[UR24][R24.64] ;  /* 0x0000001818159981 */ /* 0x010328000c1e1100 */
        /* <DEDUP_REMOVED lines=19> */
[----:B------:R1:W-:Y:S04]  /*262a0*/  STS.U8 [R5+UR10+0xf680], R71 ;  /* 0x00f6804705007988 */ /* 0x0003e8000800000a */
[----:B0-----:R-:W4:Y:S04]  /*262b0*/  LDL R43, [R1+0x274] ;  /* 0x00027400012b7983 */ /* 0x001f280000100800 */
[----:B------:R-:W4:Y:S04]  /*262c0*/  LDL R42, [R1+0x278] ;  /* 0x00027800012a7983 */ /* 0x000f280000100800 */
[----:B-1----:R-:W4:Y:S04]  /*262d0*/  LDL R71, [R1+0x28c] ;  /* 0x00028c0001477983 */ /* 0x002f280000100800 */
        /* <DEDUP_REMOVED lines=23> */
[----:B------:R1:W-:Y:S01]  /*26450*/  STS.U8 [R5+UR10+0xf880], R73 ;  /* 0x00f8804905007988 */ /* 0x0003e2000800000a */
[----:B0-----:R-:W-:Y:S01]  /*26460*/  PRMT R30, RZ, 0x7610, R30 ;  /* 0x00007610ff1e7816 */ /* 0x001fe2000000001e */
[----:B-1----:R-:W-:-:S02]  /*26470*/  @!P1 IMAD.MOV.U32 R32, RZ, RZ, R40 ;  /* 0x000000ffff209224 */ /* 0x002fc400078e0028 */
[----:B------:R-:W-:Y:S01]  /*26480*/  @!P1 IMAD.MOV.U32 R33, RZ, RZ, R41 ;  /* 0x000000ffff219224 */ /* 0x000fe200078e0029 */
[----:B------:R-:W4:Y:S04]  /*26490*/  LDL R40, [R1+0x2c8] ;  /* 0x0002c80001287983 */ /* 0x000f280000100800 */
[----:B------:R-:W4:Y:S01]  /*264a0*/  LDL R41, [R1+0x2c4] ;  /* 0x0002c40001297983 */ /* 0x000f220000100800 */
[----:B------:R-:W-:-:S03]  /*264b0*/  PRMT R31, RZ, 0x7610, R31 ;  /* 0x00007610ff1f7816 */ /* 0x000fc6000000001f */
[----:B------:R-:W4:Y:S04]  /*264c0*/  LDL R73, [R1+0x2cc] ;  /* 0x0002cc0001497983 */ /* 0x000f280000100800 */
[----:B------:R0:W4:Y:S02]  /*264d0*/  @!P1 LDG.E.U8 R30, desc[UR24][R32.64] ;  /* 0x00000018201e9981 */ /* 0x000124000c1e1100 */
[----:B0-----:R-:W-:Y:S02]  /*264e0*/  PRMT R33, RZ, 0x7610, R33 ;  /* 0x00007610ff217816 */ /* 0x001fe40000000021 */
[----:B------:R0:W4:Y:S02]  /*264f0*/  @!P1 LDG.E.U8 R31, desc[UR24][R34.64] ;  /* 0x00000018221f9981 */ /* 0x000124000c1e1100 */
[----:B0-----:R-:W-:-:S02]  /*26500*/  @!P1 IMAD.MOV.U32 R35, RZ, RZ, R43 ;  /* 0x000000ffff239224 */ /* 0x001fc400078e002b */
[----:B------:R-:W-:Y:S01]  /*26510*/  @!P1 IMAD.MOV.U32 R34, RZ, RZ, R42 ;  /* 0x000000ffff229224 */ /* 0x000fe200078e002a */
[----:B------:R-:W4:Y:S04]  /*26520*/  LDL R43, [R1+0x2e4] ;  /* 0x0002e400012b7983 */ /* 0x000f280000100800 */
        /* <DEDUP_REMOVED lines=13> */
[----:B0-----:R-:W3:Y:S01]  /*26600*/  LDL R75, [R1+0x30c] ;  /* 0x00030c00014b7983 */ /* 0x001ee20000100800 */
[----:B-1----:R-:W-:Y:S01]  /*26610*/  PRMT R37, RZ, 0x7610, R37 ;  /* 0x00007610ff257816 */ /* 0x002fe20000000025 */
[----:B--2---:R-:W-:-:S02]  /*26620*/  @!P1 IMAD.MOV.U32 R38, RZ, RZ, R44 ;  /* 0x000000ffff269224 */ /* 0x004fc400078e002c */
[----:B------:R-:W-:Y:S01]  /*26630*/  @!P1 IMAD.MOV.U32 R39, RZ, RZ, R45 ;  /* 0x000000ffff279224 */ /* 0x000fe200078e002d */
[----:B------:R-:W2:Y:S04]  /*26640*/  LDL R44, [R1+0x308] ;  /* 0x00030800012c7983 */ /* 0x000ea80000100800 */
[----:B------:R-:W2:Y:S01]  /*26650*/  LDL R45, [R1+0x304] ;  /* 0x00030400012d7983 */ /* 0x000ea20000100800 */
[----:B------:R-:W-:-:S03]  /*26660*/  PRMT R36, RZ, 0x7610, R36 ;  /* 0x00007610ff247816 */ /* 0x000fc60000000024 */
[----:B------:R0:W-:Y:S04]  /*26670*/  STS.U8 [R5+UR10+0xfe80], R79 ;  /* 0x00fe804f05007988 */ /* 0x0001e8000800000a */
[----:B------:R-:W2:Y:S04]  /*26680*/  @!P1 LDG.E.U8 R36, desc[UR24][R38.64] ;  /* 0x0000001826249981 */ /* 0x000ea8000c1e1100 */
[----:B----4-:R1:W4:Y:S04]  /*26690*/  @!P1 LDG.E.U8 R37, desc[UR24][R40.64] ;  /* 0x0000001828259981 */ /* 0x010328000c1e1100 */
[----:B0-----:R-:W4:Y:S01]  /*266a0*/  LDL R79, [R1+0x344] ;  /* 0x00034400014f7983 */ /* 0x001f220000100800 */
[----:B-1----:R-:W-:-:S02]  /*266b0*/  @!P1 IMAD.MOV.U32 R40, RZ, RZ, R72 ;  /* 0x000000ffff289224 */ /* 0x002fc400078e0048 */
[----:B------:R-:W-:Y:S01]  /*266c0*/  @!P1 IMAD.MOV.U32 R41, RZ, RZ, R73 ;  /* 0x000000ffff299224 */ /* 0x000fe200078e0049 */
[----:B------:R-:W4:Y:S04]  /*266d0*/  LDL R72, [R1+0x328] ;  /* 0x0003280001487983 */ /* 0x000f280000100800 */
[----:B------:R-:W4:Y:S01]  /*266e0*/  LDL R73, [R1+0x324] ;  /* 0x0003240001497983 */ /* 0x000f220000100800 */
[----:B------:R-:W-:-:S06]  /*266f0*/  PRMT R39, RZ, 0x7610, R39 ;  /* 0x00007610ff277816 */ /* 0x000fcc0000000027 */
[----:B------:R3:W4:Y:S02]  /*26700*/  @!P1 LDG.E.U8 R39, desc[UR24][R42.64] ;  /* 0x000000182a279981 */ /* 0x000724000c1e1100 */
[----:B---3--:R-:W-:Y:S02]  /*26710*/  @!P1 IMAD.MOV.U32 R42, RZ, RZ, R67 ;  /* 0x000000ffff2a9224 */ /* 0x008fe400078e0043 */
[----:B------:R-:W3:Y:S01]  /*26720*/  LDL R67, [R1+0x368] ;  /* 0x0003680001437983 */ /* 0x000ee20000100800 */
[----:B------:R-:W-:-:S03]  /*26730*/  @!P1 IMAD.MOV.U32 R43, RZ, RZ, R71 ;  /* 0x000000ffff2b9224 */ /* 0x000fc600078e0047 */
[----:B------:R-:W3:Y:S01]  /*26740*/  LDL R71, [R1+0x364] ;  /* 0x0003640001477983 */ /* 0x000ee20000100800 */
[----:B------:R-:W-:-:S03]  /*26750*/  PRMT R38, RZ, 0x7610, R38 ;  /* 0x00007610ff267816 */ /* 0x000fc60000000026 */
[----:B------:R0:W-:Y:S04]  /*26760*/  STS.U8 [R5+UR10+0xfc80], R77 ;  /* 0x00fc804d05007988 */ /* 0x0001e8000800000a */
[----:B------:R1:W3:Y:S04]  /*26770*/  @!P1 LDG.E.U8 R38, desc[UR24][R40.64] ;  /* 0x0000001828269981 */ /* 0x0002e8000c1e1100 */
[----:B0-----:R-:W3:Y:S01]  /*26780*/  LDL R77, [R1+0x384] ;  /* 0x00038400014d7983 */ /* 0x001ee20000100800 */
[----:B-1----:R-:W-:Y:S02]  /*26790*/  PRMT R40, RZ, 0x7610, R40 ;  /* 0x00007610ff287816 */ /* 0x002fe40000000028 */
[----:B------:R-:W-:-:S04]  /*267a0*/  PRMT R41, RZ, 0x7610, R41 ;  /* 0x00007610ff297816 */ /* 0x000fc80000000029 */
[----:B------:R0:W3:Y:S02]  /*267b0*/  @!P1 LDG.E.U8 R40, desc[UR24][R42.64] ;  /* 0x000000182a289981 */ /* 0x0000e4000c1e1100 */
[----:B0-----:R-:W-:Y:S02]  /*267c0*/  PRMT R42, RZ, 0x7610, R42 ;  /* 0x00007610ff2a7816 */ /* 0x001fe4000000002a */
[----:B------:R-:W-:Y:S01]  /*267d0*/  PRMT R43, RZ, 0x7610, R43 ;  /* 0x00007610ff2b7816 */ /* 0x000fe2000000002b */
[----:B--2---:R0:W2:Y:S02]  /*267e0*/  @!P1 LDG.E.U8 R41, desc[UR24][R44.64] ;  /* 0x000000182c299981 */ /* 0x0040a4000c1e1100 */
[----:B0-----:R-:W-:Y:S02]  /*267f0*/  @!P1 IMAD.MOV.U32 R44, RZ, RZ, R74 ;  /* 0x000000ffff2c9224 */ /* 0x001fe400078e004a */
[----:B------:R-:W-:Y:S01]  /*26800*/  @!P1 IMAD.MOV.U32 R45, RZ, RZ, R75 ;  /* 0x000000ffff2d9224 */ /* 0x000fe200078e004b */
[----:B------:R-:W2:Y:S04]  /*26810*/  LDL R74, [R1+0x3a8] ;  /* 0x0003a800014a7983 */ /* 0x000ea80000100800 */
[----:B------:R-:W2:Y:S04]  /*26820*/  LDL R75, [R1+0x3a4] ;  /* 0x0003a400014b7983 */ /* 0x000ea80000100800 */
[----:B------:R4:W2:Y:S01]  /*26830*/  @!P1 LDG.E.U8 R42, desc[UR24][R44.64] ;  /* 0x000000182c2a9981 */ /* 0x0008a2000c1e1100 */
[----:B------:R-:W-:Y:S01]  /*26840*/  PRMT R46, RZ, 0x7610, R46 ;  /* 0x00007610ff2e7816 */ /* 0x000fe2000000002e */
[----:B----4-:R-:W-:-:S02]  /*26850*/  @!P1 IMAD.MOV.U32 R44, RZ, RZ, R72 ;  /* 0x000000ffff2c9224 */ /* 0x010fc400078e0048 */
[----:B------:R-:W-:Y:S01]  /*26860*/  @!P1 IMAD.MOV.U32 R45, RZ, RZ, R73 ;  /* 0x000000ffff2d9224 */ /* 0x000fe200078e0049 */
[----:B------:R-:W4:Y:S04]  /*26870*/  LDL R72, [R1+0x3c8] ;  /* 0x0003c80001487983 */ /* 0x000f280000100800 */
[----:B------:R0:W4:Y:S04]  /*26880*/  @!P1 LDG.E.U8 R43, desc[UR24][R44.64] ;  /* 0x000000182c2b9981 */ /* 0x000128000c1e1100 */
[----:B------:R-:W4:Y:S01]  /*26890*/  LDL R73, [R1+0x3c4] ;  /* 0x0003c40001497983 */ /* 0x000f220000100800 */
[----:B0-----:R-:W-:-:S02]  /*268a0*/  @!P1 IMAD.MOV.U32 R44, RZ, RZ, R78 ;  /* 0x000000ffff2c9224 */ /* 0x001fc400078e004e */
[----:B------:R-:W-:Y:S01]  /*268b0*/  @!P1 IMAD.MOV.U32 R45, RZ, RZ, R79 ;  /* 0x000000ffff2d9224 */ /* 0x000fe200078e004f */
[----:B------:R-:W-:Y:S01]  /*268c0*/  PRMT R47, RZ, 0x7610, R47 ;  /* 0x00007610ff2f7816 */ /* 0x000fe2000000002f */
[----:B------:R0:W-:Y:S04]  /*268d0*/  STS.U8 [R5+UR10+0xc280], R48 ;  /* 0x00c2803005007988 */ /* 0x0001e8000800000a */
[----:B------:R3:W4:Y:S04]  /*268e0*/  @!P1 LDG.E.U8 R46, desc[UR24][R44.64] ;  /* 0x000000182c2e9981 */ /* 0x000728000c1e1100 */
[----:B------:R1:W-:Y:S04]  /*268f0*/  STS.U8 [R5+UR10+0xe080], R49 ;  /* 0x00e0803105007988 */ /* 0x0003e8000800000a */
[----:B------:R-:W4:Y:S04]  /*26900*/  LDL R79, [R1+0x444] ;  /* 0x00044400014f7983 */ /* 0x000f280000100800 */
[----:B------:R-:W4:Y:S01]  /*26910*/  LDL R78, [R1+0x448] ;  /* 0x00044800014e7983 */ /* 0x000f220000100800 */
[----:B---3--:R-:W-:-:S03]  /*26920*/  @!P1 IMAD.MOV.U32 R44, RZ, RZ, R67 ;  /* 0x000000ffff2c9224 */ /* 0x008fc600078e0043 */
[----:B------:R-:W3:Y:S01]  /*26930*/  LDL R67, [R1+0x3e8] ;  /* 0x0003e80001437983 */ /* 0x000ee20000100800 */
[----:B------:R-:W-:-:S03]  /*26940*/  @!P1 IMAD.MOV.U32 R45, RZ, RZ, R71 ;  /* 0x000000ffff2d9224 */ /* 0x000fc600078e0047 */
[----:B------:R-:W3:Y:S01]  /*26950*/  LDL R71, [R1+0x3e4] ;  /* 0x0003e40001477983 */ /* 0x000ee20000100800 */
[----:B0-----:R-:W-:-:S03]  /*26960*/  PRMT R48, RZ, 0x7610, R48 ;  /* 0x00007610ff307816 */ /* 0x001fc60000000030 */
[----:B------:R0:W3:Y:S02]  /*26970*/  @!P1 LDG.E.U8 R47, desc[UR24][R44.64] ;  /* 0x000000182c2f9981 */ /* 0x0000e4000c1e1100 */
[----:B0-----:R-:W-:Y:S02]  /*26980*/  @!P1 IMAD.MOV.U32 R44, RZ, RZ, R76 ;  /* 0x000000ffff2c9224 */ /* 0x001fe400078e004c */
[----:B------:R-:W-:Y:S01]  /*26990*/  @!P1 IMAD.MOV.U32 R45, RZ, RZ, R77 ;  /* 0x000000ffff2d9224 */ /* 0x000fe200078e004d */
[----:B------:R-:W3:Y:S04]  /*269a0*/  LDL R76, [R1+0x408] ;  /* 0x00040800014c7983 */ /* 0x000ee80000100800 */
[----:B------:R-:W3:Y:S04]  /*269b0*/  LDL R77, [R1+0x404] ;  /* 0x00040400014d7983 */ /* 0x000ee80000100800 */
[----:B------:R2:W3:Y:S01]  /*269c0*/  @!P1 LDG.E.U8 R48, desc[UR24][R44.64] ;  /* 0x000000182c309981 */ /* 0x0004e2000c1e1100 */
[----:B-1----:R-:W-:-:S03]  /*269d0*/  PRMT R49, RZ, 0x7610, R49 ;  /* 0x00007610ff317816 */ /* 0x002fc60000000031 */
[----:B------:R0:W-:Y:S02]  /*269e0*/  STS.U8 [R5+UR10+0xc080], R50 ;  /* 0x00c0803205007988 */ /* 0x0001e4000800000a */
[----:B0-----:R-:W-:Y:S01]  /*269f0*/  PRMT R50, RZ, 0x7610, R50 ;  /* 0x00007610ff327816 */ /* 0x001fe20000000032 */
[----:B--2---:R-:W-:Y:S02]  /*26a00*/  @!P1 IMAD.MOV.U32 R44, RZ, RZ, R74 ;  /* 0x000000ffff2c9224 */ /* 0x004fe400078e004a */
[----:B------:R-:W2:Y:S01]  /*26a10*/  LDL R74, [R1+0x428] ;  /* 0x00042800014a7983 */ /* 0x000ea20000100800 */
[----:B------:R-:W-:-:S03]  /*26a20*/  @!P1 IMAD.MOV.U32 R45, RZ, RZ, R75 ;  /* 0x000000ffff2d9224 */ /* 0x000fc600078e004b */
[----:B------:R-:W2:Y:S04]  /*26a30*/  LDL R75, [R1+0x424] ;  /* 0x00042400014b7983 */ /* 0x000ea80000100800 */
[----:B------:R4:W2:Y:S02]  /*26a40*/  @!P1 LDG.E.U8 R49, desc[UR24][R44.64] ;  /* 0x000000182c319981 */ /* 0x0008a4000c1e1100 */
[----:B----4-:R-:W-:Y:S02]  /*26a50*/  @!P1 IMAD.MOV.U32 R44, RZ, RZ, R72 ;  /* 0x000000ffff2c9224 */ /* 0x010fe400078e0048 */
[----:B------:R-:W4:Y:S01]  /*26a60*/  LDL R72, [R1+0x230] ;  /* 0x0002300001487983 */ /* 0x000f220000100800 */
[----:B------:R-:W-:-:S03]  /*26a70*/  @!P1 IMAD.MOV.U32 R45, RZ, RZ, R73 ;  /* 0x000000ffff2d9224 */ /* 0x000fc600078e0049 */
[----:B------:R-:W4:Y:S04]  /*26a80*/  LDL R73, [R1+0x22c] ;  /* 0x00022c0001497983 */ /* 0x000f280000100800 */
[----:B------:R3:W4:Y:S02]  /*26a90*/  @!P1 LDG.E.U8 R50, desc[UR24][R44.64] ;  /* 0x000000182c329981 */ /* 0x000724000c1e1100 */
[----:B---3--:R-:W-:Y:S02]  /*26aa0*/  @!P1 IMAD.MOV.U32 R44, RZ, RZ, R67 ;  /* 0x000000ffff2c9224 */ /* 0x008fe400078e0043 */
[----:B------:R-:W3:Y:S01]  /*26ab0*/  LDL R67, [R1+0x330] ;  /* 0x0003300001437983 */ /* 0x000ee20000100800 */
[----:B------:R-:W-:-:S03]  /*26ac0*/  @!P1 IMAD.MOV.U32 R45, RZ, RZ, R71 ;  /* 0x000000ffff2d9224 */ /* 0x000fc600078e0047 */
        /* <DEDUP_REMOVED lines=9> */
[----:B------:R-:W3:Y:S01]  /*26b60*/  LDL R76, [R1+0x350] ;  /* 0x00035000014c7983 */ /* 0x000ee20000100800 */
[----:B-1----:R-:W-:-:S03]  /*26b70*/  PRMT R53, RZ, 0x7610, R53 ;  /* 0x00007610ff357816 */ /* 0x002fc60000000035 */
[----:B------:R2:W3:Y:S04]  /*26b80*/  @!P1 LDG.E.U8 R52, desc[UR24][R44.64] ;  /* 0x000000182c349981 */ /* 0x0004e8000c1e1100 */
[----:B------:R-:W3:Y:S04]  /*26b90*/  LDL R77, [R1+0x34c] ;  /* 0x00034c00014d7983 */ /* 0x000ee80000100800 */
[----:B------:R0:W-:Y:S01]  /*26ba0*/  STS.U8 [R5+UR10+0xe880], R54 ;  /* 0x00e8803605007988 */ /* 0x0001e2000800000a */
[----:B--2---:R-:W-:Y:S02]  /*26bb0*/  @!P1 IMAD.MOV.U32 R44, RZ, RZ, R74 ;  /* 0x000000ffff2c9224 */ /* 0x004fe400078e004a */
[----:B------:R-:W-:Y:S01]  /*26bc0*/  @!P1 IMAD.MOV.U32 R45, RZ, RZ, R75 ;  /* 0x000000ffff2d9224 */ /* 0x000fe200078e004b */
[----:B0-----:R-:W-:Y:S01]  /*26bd0*/  PRMT R54, RZ, 0x7610, R54 ;  /* 0x00007610ff367816 */ /* 0x001fe20000000036 */
[----:B------:R-:W2:Y:S04]  /*26be0*/  LDL R75, [R1+0x36c] ;  /* 0x00036c00014b7983 */ /* 0x000ea80000100800 */
[----:B------:R0:W2:Y:S04]  /*26bf0*/  @!P1 LDG.E.U8 R53, desc[UR24][R44.64] ;  /* 0x000000182c359981 */ /* 0x0000a8000c1e1100 */
[----:B------:R-:W2:Y:S01]  /*26c00*/  LDL R74, [R1+0x370] ;  /* 0x00037000014a7983 */ /* 0x000ea20000100800 */
[----:B0-----:R-:W-:-:S02]  /*26c10*/  @!P1 IMAD.MOV.U32 R44, RZ, RZ, R78 ;  /* 0x000000ffff2c9224 */ /* 0x001fc400078e004e */
[----:B------:R-:W-:Y:S01]  /*26c20*/  @!P1 IMAD.MOV.U32 R45, RZ, RZ, R79 ;  /* 0x000000ffff2d9224 */ /* 0x000fe200078e004f */
[----:B------:R-:W-:Y:S01]  /*26c30*/  LOP3.LUT R6, R6, 0x7f, RZ, 0xc0, !PT ;  /* 0x0000007f06067812 */ /* 0x000fe200078ec0ff */
[----:B------:R0:W-:Y:S04]  /*26c40*/  STS.U8 [R5+UR10+0xea80], R56 ;  /* 0x00ea803805007988 */ /* 0x0001e8000800000a */
[----:B------:R4:W2:Y:S04]  /*26c50*/  @!P1 LDG.E.U8 R54, desc[UR24][R44.64] ;  /* 0x000000182c369981 */ /* 0x0008a8000c1e1100 */
[----:B------:R-:W-:Y:S04]  /*26c60*/  STS.U8 [R5+UR10+0xec80], R58 ;  /* 0x00ec803a05007988 */ /* 0x000fe8000800000a */
[----:B------:R-:W-:Y:S01]  /*26c70*/  STS.U8 [R5+UR10+0xee80], R60 ;  /* 0x00ee803c05007988 */ /* 0x000fe2000800000a */
[----:B----4-:R-:W-:-:S02]  /*26c80*/  @!P1 IMAD.MOV.U32 R44, RZ, RZ, R72 ;  /* 0x000000ffff2c9224 */ /* 0x010fc400078e0048 */
[----:B------:R-:W-:Y:S01]  /*26c90*/  @!P1 IMAD.MOV.U32 R45, RZ, RZ, R73 ;  /* 0x000000ffff2d9224 */ /* 0x000fe200078e0049 */
[----:B------:R-:W4:Y:S04]  /*26ca0*/  LDL R72, [R1+0x390] ;  /* 0x0003900001487983 */ /* 0x000f280000100800 */
[----:B------:R-:W4:Y:S04]  /*26cb0*/  LDL R73, [R1+0x38c] ;  /* 0x00038c0001497983 */ /* 0x000f280000100800 */
[----:B------:R3:W4:Y:S04]  /*26cc0*/  @!P1 LDG.E.U8 R55, desc[UR24][R44.64] ;  /* 0x000000182c379981 */ /* 0x000728000c1e1100 */
[----:B------:R-:W-:Y:S04]  /*26cd0*/  STS.U8 [R5+UR10+0xf080], R62 ;  /* 0x00f0803e05007988 */ /* 0x000fe8000800000a */
[----:B------:R-:W-:Y:S04]  /*26ce0*/  STS.U8 [R5+UR10+0xf280], R64 ;  /* 0x00f2804005007988 */ /* 0x000fe8000800000a */
[----:B------:R-:W-:Y:S04]  /*26cf0*/  STS.U8 [R5+UR10+0xf480], R66 ;  /* 0x00f4804205007988 */ /* 0x000fe8000800000a */
[----:B------:R-:W4:Y:S04]  /*26d00*/  LDL R79, [R1+0x3ec] ;  /* 0x0003ec00014f7983 */ /* 0x000f280000100800 */
[----:B------:R-:W4:Y:S01]  /*26d10*/  LDL R78, [R1+0x3f0] ;  /* 0x0003f000014e7983 */ /* 0x000f220000100800 */
[----:B---3--:R-:W-:-:S03]  /*26d20*/  @!P1 IMAD.MOV.U32 R44, RZ, RZ, R67 ;  /* 0x000000ffff2c9224 */ /* 0x008fc600078e0043 */
[----:B------:R-:W3:Y:S01]  /*26d30*/  LDL R67, [R1+0x3b0] ;  /* 0x0003b00001437983 */ /* 0x000ee20000100800 */
[----:B------:R-:W-:-:S03]  /*26d40*/  @!P1 IMAD.MOV.U32 R45, RZ, RZ, R71 ;  /* 0x000000ffff2d9224 */ /* 0x000fc600078e0047 */
[----:B------:R-:W3:Y:S01]  /*26d50*/  LDL R71, [R1+0x3ac] ;  /* 0x0003ac0001477983 */ /* 0x000ee20000100800 */
[----:B------:R-:W-:-:S05]  /*26d60*/  LOP3.LUT R6, R6, 0x20, RZ, 0x3c, !PT ;  /* 0x0000002006067812 */ /* 0x000fca00078e3cff */
[----:B------:R1:W-:Y:S01]  /*26d70*/  STS.U8 [R6+UR10+0xc100], R81 ;  /* 0x00c1005106007988 */ /* 0x0003e2000800000a */
[----:B0-----:R-:W-:Y:S02]  /*26d80*/  PRMT R56, RZ, 0x7610, R56 ;  /* 0x00007610ff387816 */ /* 0x001fe40000000038 */
[----:B------:R-:W-:-:S04]  /*26d90*/  PRMT R57, RZ, 0x7610, R57 ;  /* 0x00007610ff397816 */ /* 0x000fc80000000039 */
[----:B------:R0:W3:Y:S04]  /*26da0*/  @!P1 LDG.E.U8 R56, desc[UR24][R44.64] ;  /* 0x000000182c389981 */ /* 0x0000e8000c1e1100 */
[----:B-1----:R-:W3:Y:S01]  /*26db0*/  LDL R81, [R1+0x3cc] ;  /* 0x0003cc0001517983 */ /* 0x002ee20000100800 */
[----:B------:R-:W-:Y:S02]  /*26dc0*/  PRMT R58, RZ, 0x7610, R58 ;  /* 0x00007610ff3a7816 */ /* 0x000fe4000000003a */
[----:B------:R-:W-:Y:S01]  /*26dd0*/  PRMT R59, RZ, 0x7610, R59 ;  /* 0x00007610ff3b7816 */ /* 0x000fe2000000003b */
[----:B0-----:R-:W-:Y:S02]  /*26de0*/  @!P1 IMAD.MOV.U32 R44, RZ, RZ, R76 ;  /* 0x000000ffff2c9224 */ /* 0x001fe400078e004c */
[----:B------:R-:W3:Y:S01]  /*26df0*/  LDL R76, [R1+0x410] ;  /* 0x00041000014c7983 */ /* 0x000ee20000100800 */
[----:B------:R-:W-:-:S03]  /*26e00*/  @!P1 IMAD.MOV.U32 R45, RZ, RZ, R77 ;  /* 0x000000ffff2d9224 */ /* 0x000fc600078e004d */
[----:B------:R-:W3:Y:S04]  /*26e10*/  LDL R77, [R1+0x40c] ;  /* 0x00040c00014d7983 */ /* 0x000ee80000100800 */
[----:B------:R2:W3:Y:S02]  /*26e20*/  @!P1 LDG.E.U8 R57, desc[UR24][R44.64] ;  /* 0x000000182c399981 */ /* 0x0004e4000c1e1100 */
        /* <DEDUP_REMOVED lines=13> */
[----:B------:R-:W3:Y:S01]  /*26f00*/  LDL R71, [R1+0x560] ;  /* 0x0005600001477983 */ /* 0x000ee20000100800 */
[----:B------:R-:W-:Y:S02]  /*26f10*/  PRMT R60, RZ, 0x7610, R60 ;  /* 0x00007610ff3c7816 */ /* 0x000fe4000000003c */
[----:B------:R-:W-:-:S04]  /*26f20*/  PRMT R61, RZ, 0x7610, R61 ;  /* 0x00007610ff3d7816 */ /* 0x000fc8000000003d */
[----:B------:R0:W3:Y:S01]  /*26f30*/  @!P1 LDG.E.U8 R60, desc[UR24][R44.64] ;  /* 0x000000182c3c9981 */ /* 0x0000e2000c1e1100 */
[----:B------:R-:W-:Y:S01]  /*26f40*/  PRMT R62, RZ, 0x7610, R62 ;  /* 0x00007610ff3e7816 */ /* 0x000fe2000000003e */
[----:B0-----:R-:W-:Y:S02]  /*26f50*/  @!P1 IMAD.MOV.U32 R44, RZ, RZ, R80 ;  /* 0x000000ffff2c9224 */ /* 0x001fe400078e0050 */
[----:B------:R-:W-:-:S05]  /*26f60*/  @!P1 IMAD.MOV.U32 R45, RZ, RZ, R81 ;  /* 0x000000ffff2d9224 */ /* 0x000fca00078e0051 */
        /* <DEDUP_REMOVED lines=10> */
[----:B--2---:R-:W-:Y:S02]  /*27010*/  @!P1 IMAD.MOV.U32 R44, RZ, RZ, R74 ;  /* 0x000000ffff2c9224 */ /* 0x004fe400078e004a */
[----:B------:R-:W-:-:S05]  /*27020*/  @!P1 IMAD.MOV.U32 R45, RZ, RZ, R75 ;  /* 0x000000ffff2d9224 */ /* 0x000fca00078e004b */
[----:B------:R4:W2:Y:S01]  /*27030*/  @!P1 LDG.E.U8 R64, desc[UR24][R44.64] ;  /* 0x000000182c409981 */ /* 0x0008a2000c1e1100 */
[----:B------:R-:W-:Y:S01]  /*27040*/  PRMT R66, RZ, 0x7610, R66 ;  /* 0x00007610ff427816 */ /* 0x000fe20000000042 */
[----:B----4-:R-:W-:Y:S02]  /*27050*/  @!P1 IMAD.MOV.U32 R44, RZ, RZ, R72 ;  /* 0x000000ffff2c9224 */ /* 0x010fe400078e0048 */
[----:B------:R-:W-:-:S05]  /*27060*/  @!P1 IMAD.MOV.U32 R45, RZ, RZ, R73 ;  /* 0x000000ffff2d9224 */ /* 0x000fca00078e0049 */
[----:B------:R3:W4:Y:S02]  /*27070*/  @!P1 LDG.E.U8 R65, desc[UR24][R44.64] ;  /* 0x000000182c419981 */ /* 0x000724000c1e1100 */
[----:B---3--:R-:W-:Y:S02]  /*27080*/  @!P1 IMAD.MOV.U32 R44, RZ, RZ, R67 ;  /* 0x000000ffff2c9224 */ /* 0x008fe400078e0043 */
[----:B------:R-:W-:-:S05]  /*27090*/  @!P1 IMAD.MOV.U32 R45, RZ, RZ, R71 ;  /* 0x000000ffff2d9224 */ /* 0x000fca00078e0047 */
[----:B------:R-:W3:Y:S01]  /*270a0*/  @!P1 LDG.E.U8 R66, desc[UR24][R44.64] ;  /* 0x000000182c429981 */ /* 0x000ee2000c1e1100 */
[----:B------:R-:W0:Y:S03]  /*270b0*/  S2R R7, SR_TID.X ;  /* 0x0000000000077919 */ /* 0x000e260000002100 */
[----:B------:R1:W-:Y:S04]  /*270c0*/  STS.U8 [R6+UR10+0xc300], R83 ;  /* 0x00c3005306007988 */ /* 0x0003e8000800000a */
[----:B------:R1:W-:Y:S04]  /*270d0*/  STS.U8 [R6+UR10+0xc500], R85 ;  /* 0x00c5005506007988 */ /* 0x0003e8000800000a */
[----:B------:R1:W-:Y:S04]  /*270e0*/  STS.U8 [R6+UR10+0xc700], R87 ;  /* 0x00c7005706007988 */ /* 0x0003e8000800000a */
[----:B------:R1:W-:Y:S04]  /*270f0*/  STS.U8 [R6+UR10+0xc900], R89 ;  /* 0x00c9005906007988 */ /* 0x0003e8000800000a */
[----:B------:R1:W-:Y:S04]  /*27100*/  STS.U8 [R6+UR10+0xcb00], R91 ;  /* 0x00cb005b06007988 */ /* 0x0003e8000800000a */
[----:B------:R1:W-:Y:S01]  /*27110*/  STS.U8 [R6+UR10+0xcd00], R92 ;  /* 0x00cd005c06007988 */ /* 0x0003e2000800000a */
[----:B0-----:R-:W-:-:S04]  /*27120*/  LOP3.LUT R7, R7, 0x7f, RZ, 0xc0, !PT ;  /* 0x0000007f07077812 */ /* 0x001fc800078ec0ff */
[----:B------:R-:W-:Y:S01]  /*27130*/  LOP3.LUT R7, R7, 0x30, RZ, 0x3c, !PT ;  /* 0x0000003007077812 */ /* 0x000fe200078e3cff */
        /* <DEDUP_REMOVED lines=54> */
[----:B--2---:R1:W-:Y:S04]  /*274a0*/  STS.U8 [R7+UR10+0xfb80], R64 ;  /* 0x00fb804007007988 */ /* 0x0043e8000800000a */
[----:B----4-:R1:W-:Y:S01]  /*274b0*/  STS.U8 [R7+UR10+0xfd80], R65 ;  /* 0x00fd804107007988 */ /* 0x0103e2000800000a */
[----:B------:R-:W-:Y:S01]  /*274c0*/  ULEA UR11, UR22, UR10, 0x3 ;  /* 0x0000000a160b7291 */ /* 0x000fe2000f8e18ff */
[----:B------:R-:W-:-:S03]  /*274d0*/  UMOV UR4, UR5 ;  /* 0x0000000500047c82 */ /* 0x000fc60008000000 */
[----:B------:R-:W-:Y:S01]  /*274e0*/  UIADD3 UR11, UPT, UPT, UR11, 0x10000, URZ ;  /* 0x000100000b0b7890 */ /* 0x000fe2000fffe0ff */
[----:B---3--:R1:W-:Y:S01]  /*274f0*/  STS.U8 [R7+UR10+0xff80], R66 ;  /* 0x00ff804207007988 */ /* 0x0083e2000800000a */
[----:B------:R0:W-:Y:S06]  /*27500*/  MEMBAR.ALL.CTA ;  /* 0x0000000000007992 */ /* 0x0001ec0000008000 */
[----:B0-----:R-:W0:Y:S02]  /*27510*/  FENCE.VIEW.ASYNC.S ;  /* 0x00000000000073c6 */ /* 0x001e240000000000 */
[----:B0-----:R-:W-:Y:S06]  /*27520*/  BAR.SYNC.DEFER_BLOCKING 0x0 ;  /* 0x0000000000007b1d */ /* 0x001fec0000010000 */
[----:B------:R-:W-:Y:S05]  /*27530*/  @P0 BRA `(.L_x_9) ;  /* 0x0000000000500947 */ /* 0x000fea0003800000 */
[----:B------:R-:W-:Y:S02]  /*27540*/  UIADD3 UR31, UPT, UPT, UR8, 0x100, URZ ;  /* 0x00000100081f7890 */ /* 0x000fe4000fffe0ff */
[----:B------:R-:W-:Y:S01]  /*27550*/  UIADD3 UR38, UPT, UPT, UR8, 0x100, URZ ;  /* 0x0000010008267890 */ /* 0x000fe2000fffe0ff */
        /* <DEDUP_REMOVED lines=9> */
[----:B------:R0:W-:Y:S01]  /*275f0*/  UTCQMMA gdesc[UR16], gdesc[UR12], tmem[UR8], tmem[UR18], idesc[UR19], UPT ;  /* 0x00ff120c100075ea */ /* 0x0001e2000b800308 */
[----:B------:R-:W-:Y:S01]  /*27600*/  UMOV UR40, 0x0 ;  /* 0x0000000000287882 */ /* 0x000fe20000000000 */
[----:B------:R-:W-:Y:S01]  /*27610*/  UMOV UR41, 0x8408010 ;  /* 0x0840801000297882 */ /* 0x000fe20000000000 */
[----:B------:R0:W-:Y:S01]  /*27620*/  UTCQMMA gdesc[UR32], gdesc[UR14], tmem[UR8], tmem[UR34], idesc[UR35], UPT ;  /* 0x00ff220e200075ea */ /* 0x0001e2000b800308 */
[----:B------:R-:W-:Y:S01]  /*27630*/  UMOV UR5, UR6 ;  /* 0x0000000600057c82 */ /* 0x000fe20008000000 */
[----:B------:R0:W-:Y:S01]  /*27640*/  UTCQMMA gdesc[UR26], gdesc[UR12], tmem[UR31], tmem[UR36], idesc[UR37], UPT ;  /* 0x00ff240c1a0075ea */ /* 0x0001e2000b80031f */
[----:B------:R0:W-:Y:S01]  /*27650*/  UTCQMMA gdesc[UR28], gdesc[UR14], tmem[UR38], tmem[UR40], idesc[UR41], UPT ;  /* 0x00ff280e1c0075ea */ /* 0x0001e2000b800326 */
[----:B------:R0:W-:Y:S01]  /*27660*/  UTCBAR [UR5], URZ ;  /* 0x000000ff050073e9 */ /* 0x0001e200080000ff */
[----:B------:R-:W-:Y:S01]  /*27670*/  NOP ;  /* 0x0000000000007918 */ /* 0x000fe20000000000 */
.L_x_9:
[----:B-1----:R-:W2:Y:S04]  /*27680*/  LDL R9, [R1+0x8f4] ;  /* 0x0008f40001097983 */ /* 0x002ea80000100800 */
[----:B------:R-:W2:Y:S01]  /*27690*/  LDL.LU R8, [R1+0x8dc] ;  /* 0x0008dc0001087983 */ /* 0x000ea20000300800 */
[----:B------:R-:W-:-:S04]  /*276a0*/  UIADD3 UR22, UPT, UPT, UR22, 0x1, URZ ;  /* 0x0000000116167890 */ /* 0x000fc8000fffe0ff */
[----:B------:R-:W-:-:S04]  /*276b0*/  UISETP.GT.AND UP1, UPT, UR22, 0x1, UPT ;  /* 0x000000011600788c */ /* 0x000fc8000bf24270 */
[----:B0-----:R-:W-:Y:S02]  /*276c0*/  USEL UR5, URZ, 0x1, !UP1 ;  /* 0x00000001ff057887 */ /* 0x001fe4000c800000 */
[----:B------:R-:W-:Y:S02]  /*276d0*/  USEL UR22, UR22, URZ, !UP1 ;  /* 0x000000ff16167287 */ /* 0x000fe4000c800000 */
[----:B------:R-:W-:Y:S01]  /*276e0*/  ULOP3.LUT UR5, UR4, UR5, URZ, 0x3c, !UPT ;  /* 0x0000000504057292 */ /* 0x000fe2000f8e3cff */
[----:B--2---:R-:W-:Y:S02]  /*276f0*/  ISETP.NE.U32.AND P1, PT, R8, R9, PT ;  /* 0x000000090800720c */ /* 0x004fe40003f25070 */
[----:B------:R-:W2:Y:S01]  /*27700*/  LDL.LU R9, [R1+0x8e0] ;  /* 0x0008e00001097983 */ /* 0x000ea20000300800 */
[----:B------:R-:W-:-:S03]  /*27710*/  IMAD.U32 R8, RZ, RZ, UR4 ;  /* 0x00000004ff087e24 */ /* 0x000fc6000f8e00ff */
[----:B--2---:R0:W-:Y:S07]  /*27720*/  STL [R1+0x8dc], R9 ;  /* 0x0008dc0901007387 */ /* 0x0041ee0000100800 */
[----:B------:R-:W-:Y:S05]  /*27730*/  @P1 BRA `(.L_x_10) ;  /* 0xffffff1400501947 */ /* 0x000fea000383ffff */
.L_x_7:
[----:B0-----:R-:W0:Y:S01]  /*27740*/  LDC R9, c[0x0][0x3a0] ;  /* 0x0000e800ff097b82 */ /* 0x001e220000000800 */
[----:B------:R-:W1:Y:S01]  /*27750*/  LDCU UR5, c[0x0][0x39c] ;  /* 0x00007380ff0577ac */ /* 0x000e620008000800 */
[C---:B-----5:R-:W-:Y:S02]  /*27760*/  VIADD R0, R68.reuse, 0x1 ;  /* 0x0000000144007836 */ /* 0x060fe40000000000 */
[C---:B------:R-:W-:Y:S01]  /*27770*/  VIADD R4, R68.reuse, 0x2 ;  /* 0x0000000244047836 */ /* 0x040fe20000000000 */
[----:B------:R-:W2:Y:S01]  /*27780*/  LDCU UR16, c[0x0][0x39c] ;  /* 0x00007380ff1077ac */ /* 0x000ea20008000800 */
[C---:B------:R-:W-:Y:S02]  /*27790*/  VIADD R2, R68.reuse, 0x4 ;  /* 0x0000000444027836 */ /* 0x040fe40000000000 */
[----:B------:R-:W3:Y:S01]  /*277a0*/  LDC R71, c[0x0][0x3b4] ;  /* 0x0000ed00ff477b82 */ /* 0x000ee20000000800 */
[----:B------:R-:W4:Y:S01]  /*277b0*/  LDCU UR60, c[0x0][0x3b8] ;  /* 0x00007700ff3c77ac */ /* 0x000f220008000800 */
[----:B------:R-:W-:Y:S01]  /*277c0*/  VIADD R3, R68, 0x3 ;  /* 0x0000000344037836 */ /* 0x000fe20000000000 */
[----:B------:R-:W0:Y:S01]  /*277d0*/  LDCU UR18, c[0x0][0x39c] ;  /* 0x00007380ff1277ac */ /* 0x000e220008000800 */
[----:B------:R-:W0:Y:S01]  /*277e0*/  LDCU UR17, c[0x0][0x39c] ;  /* 0x00007380ff1177ac */ /* 0x000e220008000800 */
[----:B-1----:R-:W-:Y:S01]  /*277f0*/  ISETP.GE.AND P3, PT, R0, UR5, PT ;  /* 0x0000000500007c0c */ /* 0x002fe2000bf66270 */
[----:B------:R-:W1:Y:S01]  /*27800*/  LDCU.128 UR12, c[0x0][0x390] ;  /* 0x00007200ff0c77ac */ /* 0x000e620008000c00 */
[----:B--2---:R-:W-:Y:S01]  /*27810*/  ISETP.GE.AND P2, PT, R4, UR16, PT ;  /* 0x0000001004007c0c */ /* 0x004fe2000bf46270 */
[----:B0-----:R-:W-:Y:S01]  /*27820*/  VIADD R9, R9, 0x3f ;  /* 0x0000003f09097836 */ /* 0x001fe20000000000 */
[----:B------:R-:W0:Y:S01]  /*27830*/  LDCU UR19, c[0x0][0x39c] ;  /* 0x00007380ff1377ac */ /* 0x000e220008000800 */
[----:B----4-:R-:W-:-:S03]  /*27840*/  IMAD R4, R68, UR60, RZ ;  /* 0x0000003c44047c24 */ /* 0x010fc6000f8e02ff */
[----:B------:R-:W-:Y:S01]  /*27850*/  ISETP.GE.AND P4, PT, R9, 0x40, PT ;  /* 0x000000400900780c */ /* 0x000fe20003f86270 */
[----:B------:R-:W2:Y:S01]  /*27860*/  LDCU UR22, c[0x0][0x39c] ;  /* 0x00007380ff1677ac */ /* 0x000ea20008000800 */
[----:B------:R-:W-:Y:S01]  /*27870*/  ISETP.GE.AND P0, PT, R2, UR18, PT ;  /* 0x0000001202007c0c */ /* 0x000fe2000bf06270 */
[----:B---3--:R-:W-:Y:S01]  /*27880*/  IMAD R0, R69, R71, RZ ;  /* 0x0000004745007224 */ /* 0x008fe200078e02ff */
[----:B------:R-:W-:Y:S01]  /*27890*/  SHF.R.S32.HI R6, RZ, 0x1f, R4 ;  /* 0x0000001fff067819 */ /* 0x000fe20000011404 */
[----:B------:R-:W3:Y:S01]  /*278a0*/  LDCU.64 UR30, c[0x0][0x398] ;  /* 0x00007300ff1e77ac */ /* 0x000ee20008000a00 */
[----:B------:R-:W-:Y:S01]  /*278b0*/  ISETP.GE.AND P1, PT, R3, UR17, PT ;  /* 0x0000001103007c0c */ /* 0x000fe2000bf26270 */
[----:B------:R-:W-:Y:S01]  /*278c0*/  VIADD R5, R4, UR60 ;  /* 0x0000003c04057c36 */ /* 0x000fe20008000000 */
[----:B------:R-:W4:Y:S01]  /*278d0*/  LDCU.64 UR6, c[0x0][0x398] ;  /* 0x00007300ff0677ac */ /* 0x000f220008000a00 */
[----:B-1----:R-:W-:Y:S01]  /*278e0*/  IADD3 R2, P6, PT, R0, UR12, RZ ;  /* 0x0000000c00027c10 */ /* 0x002fe2000ffde0ff */
[----:B------:R-:W-:-:S03]  /*278f0*/  IMAD R71, R71, 0x80, R0 ;  /* 0x0000008047477824 */ /* 0x000fc600078e0200 */
[----:B------:R-:W-:Y:S09]  /*27900*/  @!P4 BRA `(.L_x_11) ;  /* 0x000000000010c947 */ /* 0x000ff20003800000 */
[----:B------:R-:W-:-:S06]  /*27910*/  USHF.L.U32 UR4, UR4, 0x1f, URZ ;  /* 0x0000001f04047899 */ /* 0x000fcc00080006ff */
[----:B------:R-:W-:-:S04]  /*27920*/  IMAD.U32 R3, RZ, RZ, UR4 ;  /* 0x00000004ff037e24 */ /* 0x000fc8000f8e00ff */
[----:B------:R-:W1:Y:S02]  /*27930*/  SYNCS.PHASECHK.TRANS64.TRYWAIT P4, [UR11], R3 ;  /* 0x00000003ff0075a7 */ /* 0x000e64000808110b */
[----:B-1----:R-:W-:Y:S05]  /*27940*/  @!P4 BRA `(.L_x_12) ;  /* 0x000001800030c947 */ /* 0x002fea0003800000 */
.L_x_11:
[----:B------:R-:W-:Y:S01]  /*27950*/  LEA.HI.X.SX32 R0, R0, UR13, 0x1, P6 ;  /* 0x0000000d00007c11 */ /* 0x000fe2000b0f0eff */
[----:B------:R-:W-:Y:S01]  /*27960*/  VIADD R72, R5, UR60 ;  /* 0x0000003c05487c36 */ /* 0x000fe20008000000 */
[C---:B------:R-:W-:Y:S01]  /*27970*/  IADD3 R3, P4, PT, R71.reuse, UR12, RZ ;  /* 0x0000000c47037c10 */ /* 0x040fe2000ff9e0ff */
[----:B------:R-:W-:Y:S01]  /*27980*/  BAR.SYNC.DEFER_BLOCKING 0x0 ;  /* 0x0000000000007b1d */ /* 0x000fe20000010000 */
[CC--:B------:R-:W-:Y:S02]  /*27990*/  IADD3 R10, P6, PT, R4.reuse, R2.reuse, RZ ;  /* 0x00000002040a7210 */ /* 0x0c0fe40007fde0ff */
[----:B------:R-:W-:Y:S02]  /*279a0*/  LEA.HI.X.SX32 R71, R71, UR13, 0x1, P4 ;  /* 0x0000000d47477c11 */ /* 0x000fe4000a0f0eff */
[-C--:B------:R-:W-:Y:S01]  /*279b0*/  IADD3 R8, P4, PT, R4, R3.reuse, RZ ;  /* 0x0000000304087210 */ /* 0x080fe20007f9e0ff */
[----:B------:R-:W-:Y:S01]  /*279c0*/  IMAD.X R11, R6, 0x1, R0, P6 ;  /* 0x00000001060b7824 */ /* 0x000fe200030e0600 */
[----:B------:R-:W-:Y:S01]  /*279d0*/  SHF.R.S32.HI R7, RZ, 0x1f, R5 ;  /* 0x0000001fff077819 */ /* 0x000fe20000011405 */
[----:B------:R-:W-:Y:S01]  /*279e0*/  VIADD R4, R72, UR60 ;  /* 0x0000003c48047c36 */ /* 0x000fe20008000000 */
[----:B------:R-:W1:Y:S01]  /*279f0*/  LDCU.64 UR4, c[0x0][0x398] ;  /* 0x00007300ff0477ac */ /* 0x000e620008000a00 */
[----:B------:R-:W-:Y:S01]  /*27a00*/  IMAD.X R9, R6, 0x1, R71, P4 ;  /* 0x0000000106097824 */ /* 0x000fe200020e0647 */
[----:B------:R5:W-:Y:S02]  /*27a10*/  STL.64 [R1+0x7a0], R10 ;  /* 0x0007a00a01007387 */ /* 0x000be40000100a00 */
[----:B------:R-:W-:Y:S01]  /*27a20*/  SHF.R.S32.HI R6, RZ, 0x1f, R4 ;  /* 0x0000001fff067819 */ /* 0x000fe20000011404 */
[----:B------:R-:W4:Y:S01]  /*27a30*/  LDCU.64 UR12, c[0x0][0x398] ;  /* 0x00007300ff0c77ac */ /* 0x000f220008000a00 */
[----:B------:R3:W-:Y:S01]  /*27a40*/  STL.64 [R1+0x798], R8 ;  /* 0x0007980801007387 */ /* 0x0007e20000100a00 */
[----:B------:R-:W2:Y:S01]  /*27a50*/  LDCU.64 UR20, c[0x0][0x398] ;  /* 0x00007300ff1477ac */ /* 0x000ea20008000a00 */
[----:B------:R-:W0:Y:S01]  /*27a60*/  LDCU.64 UR16, c[0x0][0x398] ;  /* 0x00007300ff1077ac */ /* 0x000e220008000a00 */
[C---:B-----5:R-:W-:Y:S01]  /*27a70*/  IADD3 R10, P6, PT, R5.reuse, R2, RZ ;  /* 0x00000002050a7210 */ /* 0x060fe20007fde0ff */
[----:B------:R-:W5:Y:S02]  /*27a80*/  @!P5 SYNCS.CCTL.IV [UR10+0x10000] ;  /* 0x01000000ff00d9b1 */ /* 0x000f64000800000a */
[----:B-----5:R-:W-:Y:S01]  /*27a90*/  BAR.SYNC.DEFER_BLOCKING 0x0 ;  /* 0x0000000000007b1d */ /* 0x020fe20000010000 */
[----:B---3--:R-:W-:Y:S01]  /*27aa0*/  IADD3 R8, P4, PT, R5, R3, RZ ;  /* 0x0000000305087210 */ /* 0x008fe20007f9e0ff */
[----:B------:R-:W-:Y:S01]  /*27ab0*/  IMAD.X R11, R7, 0x1, R0, P6 ;  /* 0x00000001070b7824 */ /* 0x000fe200030e0600 */
[----:B------:R-:W-:-:S02]  /*27ac0*/  SHF.R.S32.HI R5, RZ, 0x1f, R72 ;  /* 0x0000001fff057819 */ /* 0x000fc40000011448 */
[CC--:B------:R-:W-:Y:S01]  /*27ad0*/  IADD3 R78, P6, PT, R72.reuse, R2.reuse, RZ ;  /* 0x00000002484e7210 */ /* 0x0c0fe20007fde0ff */
[--C-:B------:R-:W-:Y:S01]  /*27ae0*/  IMAD.X R9, R7, 0x1, R71.reuse, P4 ;  /* 0x0000000107097824 */ /* 0x100fe200020e0647 */
[----:B------:R-:W-:Y:S01]  /*27af0*/  STL.64 [R1+0x708], R10 ;  /* 0x0007080a01007387 */ /* 0x000fe20000100a00 */
[----:B------:R-:W-:Y:S01]  /*27b00*/  ISETP.GE.AND P4, PT, R69, UR14, PT ;  /* 0x0000000e45007c0c */ /* 0x000fe2000bf86270 */
[----:B------:R-:W3:Y:S01]  /*27b10*/  LDCU.64 UR26, c[0x0][0x398] ;  /* 0x00007300ff1a77ac */ /* 0x000ee20008000a00 */
[C---:B------:R-:W-:Y:S01]  /*27b20*/  IMAD.X R79, R5.reuse, 0x1, R0, P6 ;  /* 0x00000001054f7824 */ /* 0x040fe200030e0600 */
[----:B------:R-:W-:Y:S01]  /*27b30*/  IADD3 R72, P6, PT, R72, R3, RZ ;  /* 0x0000000348487210 */ /* 0x000fe20007fde0ff */
[----:B------:R5:W-:Y:S01]  /*27b40*/  STL.64 [R1+0x700], R8 ;  /* 0x0007000801007387 */ /* 0x000be20000100a00 */
[----:B------:R-:W-:Y:S01]  /*27b50*/  ISETP.LT.AND P4, PT, R68, UR31, !P4 ;  /* 0x0000001f44007c0c */ /* 0x000fe2000e781270 */
[----:B------:R-:W0:Y:S02]  /*27b60*/  LDCU.64 UR28, c[0x0][0x398] ;  /* 0x00007300ff1c77ac */ /* 0x000e240008000a00 */
[----:B------:R-:W-:Y:S01]  /*27b70*/  IMAD.X R73, R5, 0x1, R71, P6 ;  /* 0x0000000105497824 */ /* 0x000fe200030e0647 */
[----:B------:R-:W-:Y:S01]  /*27b80*/  STL [R1+0xe54], R78 ;  /* 0x000e544e01007387 */ /* 0x000fe20000100800 */
[C---:B------:R-:W-:Y:S01]  /*27b90*/  VIADD R5, R4.reuse, UR60 ;  /* 0x0000003c04057c36 */ /* 0x040fe20008000000 */
[----:B------:R-:W0:Y:S02]  /*27ba0*/  LDCU UR31, c[0x0][0x398] ;  /* 0x00007300ff1f77ac */ /* 0x000e240008000800 */
[----:B------:R-:W-:Y:S01]  /*27bb0*/  STL [R1+0xe50], R79 ;  /* 0x000e504f01007387 */ /* 0x000fe20000100800 */
[----:B------:R-:W0:Y:S01]  /*27bc0*/  @!P5 SYNCS.CCTL.IV [UR10+0x10008] ;  /* 0x01000800ff00d9b1 */ /* 0x000e22000800000a */
[----:B-----5:R-:W-:-:S02]  /*27bd0*/  IADD3 R8, P6, PT, R4, R2, RZ ;  /* 0x0000000204087210 */ /* 0x020fc40007fde0ff */
[----:B------:R-:W-:Y:S01]  /*27be0*/  STL [R1+0xe4c], R72 ;  /* 0x000e4c4801007387 */ /* 0x000fe20000100800 */
[C---:B------:R-:W-:Y:S01]  /*27bf0*/  IADD3 R12, P5, PT, R5.reuse, R2, RZ ;  /* 0x00000002050c7210 */ /* 0x040fe20007fbe0ff */
[----:B------:R-:W5:Y:S01]  /*27c00*/  LDCU.64 UR10, c[0x0][0x398] ;  /* 0x00007300ff0a77ac */ /* 0x000f620008000a00 */
[----:B------:R-:W-:Y:S01]  /*27c10*/  IMAD.X R9, R6, 0x1, R0, P6 ;  /* 0x0000000106097824 */ /* 0x000fe200030e0600 */
[----:B------:R-:W-:Y:S01]  /*27c20*/  IADD3 R10, P6, PT, R4, R3, RZ ;  /* 0x00000003040a7210 */ /* 0x000fe20007fde0ff */
[----:B------:R-:W-:Y:S01]  /*27c30*/  STL [R1+0xe48], R73 ;  /* 0x000e484901007387 */ /* 0x000fe20000100800 */
[----:B------:R-:W-:Y:S01]  /*27c40*/  VIADD R4, R5, UR60 ;  /* 0x0000003c05047c36 */ /* 0x000fe20008000000 */
[----:B------:R-:W0:Y:S02]  /*27c50*/  LDCU UR32, c[0x0][0x398] ;  /* 0x00007300ff2077ac */ /* 0x000e240008000800 */
[----:B------:R-:W-:Y:S01]  /*27c60*/  IMAD.X R11, R6, 0x1, R71, P6 ;  /* 0x00000001060b7824 */ /* 0x000fe200030e0647 */
[----:B------:R1:W-:Y:S01]  /*27c70*/  STL.64 [R1+0x7c8], R8 ;  /* 0x0007c80801007387 */ /* 0x0003e20000100a00 */
[----:B------:R-:W-:Y:S01]  /*27c80*/  SHF.R.S32.HI R7, RZ, 0x1f, R4 ;  /* 0x0000001fff077819 */ /* 0x000fe20000011404 */
[----:B------:R-:W0:Y:S02]  /*27c90*/  LDCU UR33, c[0x0][0x398] ;  /* 0x00007300ff2177ac */ /* 0x000e240008000800 */
[----:B------:R2:W-:Y:S01]  /*27ca0*/  STL.64 [R1+0x858], R10 ;  /* 0x0008580a01007387 */ /* 0x0005e20000100a00 */
[----:B------:R-:W0:Y:S03]  /*27cb0*/  LDCU UR34, c[0x0][0x398] ;  /* 0x00007300ff2277ac */ /* 0x000e260008000800 */
[----:B------:R-:W-:Y:S01]  /*27cc0*/  STL.64 [R1+0xec8], R70 ;  /* 0x000ec84601007387 */ /* 0x000fe20000100a00 */
[----:B------:R-:W0:Y:S01]  /*27cd0*/  LDCU UR35, c[0x0][0x398] ;  /* 0x00007300ff2377ac */ /* 0x000e220008000800 */
[----:B-1----:R-:W-:-:S02]  /*27ce0*/  SHF.R.S32.HI R8, RZ, 0x1f, R5 ;  /* 0x0000001fff087819 */ /* 0x002fc40000011405 */
[----:B------:R1:W-:Y:S01]  /*27cf0*/  STL.64 [R1+0xec0], R68 ;  /* 0x000ec04401007387 */ /* 0x0003e20000100a00 */
[----:B------:R-:W0:Y:S01]  /*27d00*/  LDCU UR36, c[0x0][0x398] ;  /* 0x00007300ff2477ac */ /* 0x000e220008000800 */
[-C--:B--2---:R-:W-:Y:S01]  /*27d10*/  IADD3 R10, P6, PT, R5, R3.reuse, RZ ;  /* 0x00000003050a7210 */ /* 0x084fe20007fde0ff */
[--C-:B------:R-:W-:Y:S01]  /*27d20*/  IMAD.X R13, R8, 0x1, R0.reuse, P5 ;  /* 0x00000001080d7824 */ /* 0x100fe200028e0600 */
[C---:B------:R-:W-:Y:S01]  /*27d30*/  IADD3 R16, P5, PT, R4.reuse, R2, RZ ;  /* 0x0000000204107210 */ /* 0x040fe20007fbe0ff */
[----:B------:R-:W-:Y:S01]  /*27d40*/  VIADD R5, R4, UR60 ;  /* 0x0000003c04057c36 */ /* 0x000fe20008000000 */
[----:B------:R-:W2:Y:S01]  /*27d50*/  LDCU UR37, c[0x0][0x398] ;  /* 0x00007300ff2577ac */ /* 0x000ea20008000800 */
[----:B------:R-:W-:Y:S01]  /*27d60*/  IMAD.X R11, R8, 0x1, R71, P6 ;  /* 0x00000001080b7824 */ /* 0x000fe200030e0647 */
[----:B------:R0:W-:Y:S01]  /*27d70*/  STL.64 [R1+0x850], R12 ;  /* 0x0008500c01007387 */ /* 0x0001e20000100a00 */
[----:B------:R-:W-:Y:S01]  /*27d80*/  IMAD.X R17, R7, 0x1, R0, P5 ;  /* 0x0000000107117824 */ /* 0x000fe200028e0600 */
[----:B------:R-:W-:Y:S01]  /*27d90*/  IADD3 R14, P6, PT, R4, R3, RZ ;  /* 0x00000003040e7210 */ /* 0x000fe20007fde0ff */
[----:B------:R-:W0:Y:S01]  /*27da0*/  LDCU UR40, c[0x0][0x398] ;  /* 0x00007300ff2877ac */ /* 0x000e220008000800 */
[----:B-1----:R-:W1:Y:S01]  /*27db0*/  LDTM.x64 R20, tmem[UR9] ;  /* 0x00000009001479ee */ /* 0x002e620008340000 */
[----:B------:R0:W-:Y:S01]  /*27dc0*/  STL.64 [R1+0x848], R10 ;  /* 0x0008480a01007387 */ /* 0x0001e20000100a00 */
[----:B------:R-:W0:Y:S01]  /*27dd0*/  LDCU UR42, c[0x0][0x398] ;  /* 0x00007300ff2a77ac */ /* 0x000e220008000800 */
[----:B------:R-:W0:Y:S01]  /*27de0*/  LDCU UR44, c[0x0][0x398] ;  /* 0x00007300ff2c77ac */ /* 0x000e220008000800 */
[----:B------:R-:W0:Y:S01]  /*27df0*/  LDCU UR48, c[0x0][0x398] ;  /* 0x00007300ff3077ac */ /* 0x000e220008000800 */
[----:B------:R-:W0:Y:S01]  /*27e00*/  LDCU UR50, c[0x0][0x398] ;  /* 0x00007300ff3277ac */ /* 0x000e220008000800 */
[----:B------:R-:W0:Y:S01]  /*27e10*/  LDCU UR51, c[0x0][0x398] ;  /* 0x00007300ff3377ac */ /* 0x000e220008000800 */
[----:B------:R-:W0:Y:S01]  /*27e20*/  LDCU UR52, c[0x0][0x398] ;  /* 0x00007300ff3477ac */ /* 0x000e220008000800 */
[----:B-1----:R-:W-:Y:S01]  /*27e30*/  STL [R1+0x60c], R23 ;  /* 0x00060c1701007387 */ /* 0x002fe20000100800 */
[----:B0-----:R-:W-:-:S02]  /*27e40*/  IMAD.MOV.U32 R12, RZ, RZ, R20 ;  /* 0x000000ffff0c7224 */ /* 0x001fc400078e0014 */
[----:B------:R-:W-:Y:S01]  /*27e50*/  IMAD.MOV.U32 R11, RZ, RZ, R21 ;  /* 0x000000ffff0b7224 */ /* 0x000fe200078e0015 */
[----:B------:R-:W-:Y:S01]  /*27e60*/  STL.64 [R1+0x610], R24 ;  /* 0x0006101801007387 */ /* 0x000fe20000100a00 */
[----:B------:R-:W0:Y:S03]  /*27e70*/  LDCU UR53, c[0x0][0x398] ;  /* 0x00007300ff3577ac */ /* 0x000e260008000800 */
[----:B------:R-:W-:Y:S01]  /*27e80*/  STL.64 [R1+0x618], R26 ;  /* 0x0006181a01007387 */ /* 0x000fe20000100a00 */
[----:B------:R-:W1:Y:S03]  /*27e90*/  LDCU UR56, c[0x0][0x398] ;  /* 0x00007300ff3877ac */ /* 0x000e660008000800 */
[----:B------:R-:W-:Y:S01]  /*27ea0*/  STL.64 [R1+0x620], R28 ;  /* 0x0006201c01007387 */ /* 0x000fe20000100a00 */
[----:B------:R-:W0:Y:S03]  /*27eb0*/  LDCU UR57, c[0x0][0x398] ;  /* 0x00007300ff3977ac */ /* 0x000e260008000800 */
        /* <DEDUP_REMOVED lines=40> */
[----:B------:R0:W-:Y:S01]  /*28140*/  STL.64 [R1+0x6c8], R70 ;  /* 0x0006c84601007387 */ /* 0x0001e20000100a00 */
[----:B------:R-:W0:Y:S03]  /*28150*/  LDCU UR66, c[0x0][0x39c] ;  /* 0x00007380ff4277ac */ /* 0x000e260008000800 */
[----:B------:R-:W-:Y:S01]  /*28160*/  STL.64 [R1+0x6d0], R72 ;  /* 0x0006d04801007387 */ /* 0x000fe20000100a00 */
[----:B------:R-:W0:Y:S03]  /*28170*/  LDCU UR67, c[0x0][0x39c] ;  /* 0x00007380ff4377ac */ /* 0x000e260008000800 */
[----:B------:R-:W-:Y:S01]  /*28180*/  STL.64 [R1+0x6d8], R74 ;  /* 0x0006d84a01007387 */ /* 0x000fe20000100a00 */
[----:B------:R-:W0:Y:S03]  /*28190*/  LDCU UR75, c[0x0][0x398] ;  /* 0x00007300ff4b77ac */ /* 0x000e260008000800 */
[----:B------:R-:W-:Y:S01]  /*281a0*/  STL.64 [R1+0x6e0], R76 ;  /* 0x0006e04c01007387 */ /* 0x000fe20000100a00 */
[----:B------:R-:W1:Y:S03]  /*281b0*/  LDCU UR68, c[0x0][0x39c] ;  /* 0x00007380ff4477ac */ /* 0x000e660008000800 */
[----:B------:R0:W-:Y:S01]  /*281c0*/  STL.64 [R1+0x6e8], R78 ;  /* 0x0006e84e01007387 */ /* 0x0001e20000100a00 */
[----:B------:R-:W1:Y:S03]  /*281d0*/  LDCU UR70, c[0x0][0x39c] ;  /* 0x00007380ff4677ac */ /* 0x000e660008000800 */
[----:B------:R-:W-:Y:S01]  /*281e0*/  STL.64 [R1+0x6f0], R80 ;  /* 0x0006f05001007387 */ /* 0x000fe20000100a00 */
[----:B------:R-:W1:Y:S03]  /*281f0*/  LDCU UR72, c[0x0][0x39c] ;  /* 0x00007380ff4877ac */ /* 0x000e660008000800 */
[----:B------:R-:W-:Y:S01]  /*28200*/  STL.64 [R1+0x6f8], R82 ;  /* 0x0006f85201007387 */ /* 0x000fe20000100a00 */
[----:B------:R-:W1:Y:S03]  /*28210*/  LDCU UR74, c[0x0][0x39c] ;  /* 0x00007380ff4a77ac */ /* 0x000e660008000800 */
[----:B0-----:R-:W2:Y:S01]  /*28220*/  LDL.LU.64 R70, [R1+0xec8] ;  /* 0x000ec80001467983 */ /* 0x001ea20000300a00 */
[----:B------:R-:W-:Y:S01]  /*28230*/  IMAD.MOV.U32 R78, RZ, RZ, R22 ;  /* 0x000000ffff4e7224 */ /* 0x000fe200078e0016 */
[----:B------:R-:W0:Y:S02]  /*28240*/  LDCU UR76, c[0x0][0x39c] ;  /* 0x00007380ff4c77ac */ /* 0x000e240008000800 */
[----:B------:R-:W3:Y:S01]  /*28250*/  LDL.LU.64 R68, [R1+0xec0] ;  /* 0x000ec00001447983 */ /* 0x000ee20000300a00 */
[----:B------:R-:W0:Y:S03]  /*28260*/  LDCU UR77, c[0x0][0x39c] ;  /* 0x00007380ff4d77ac */ /* 0x000e260008000800 */
[----:B------:R-:W3:Y:S04]  /*28270*/  LDL.LU R79, [R1+0x60c] ;  /* 0x00060c00014f7983 */ /* 0x000ee80000300800 */
[----:B------:R-:W-:Y:S01]  /*28280*/  STL [R1+0xe5c], R78 ;  /* 0x000e5c4e01007387 */ /* 0x000fe20000100800 */
[----:B--2---:R-:W-:-:S03]  /*28290*/  IMAD.X R15, R7, 0x1, R71, P6 ;  /* 0x00000001070f7824 */ /* 0x004fc600030e0647 */
[----:B---3--:R-:W-:Y:S04]  /*282a0*/  STL [R1+0xeb8], R79 ;  /* 0x000eb84f01007387 */ /* 0x008fe80000100800 */
[----:B------:R-:W-:Y:S04]  /*282b0*/  STL.64 [R1+0xeb0], R70 ;  /* 0x000eb04601007387 */ /* 0x000fe80000100a00 */
[----:B------:R-:W-:Y:S04]  /*282c0*/  STL.64 [R1+0x830], R16 ;  /* 0x0008301001007387 */ /* 0x000fe80000100a00 */
[----:B------:R2:W-:Y:S02]  /*282d0*/  STL.64 [R1+0xea8], R68 ;  /* 0x000ea84401007387 */ /* 0x0005e40000100a00 */
[----:B--2---:R-:W2:Y:S02]  /*282e0*/  LDTM.x64 R16, tmem[UR9+0x40] ;  /* 0x00004009001079ee */ /* 0x004ea40008340000 */
[----:B------:R-:W-:Y:S04]  /*282f0*/  STL.64 [R1+0x800], R14 ;  /* 0x0008000e01007387 */ /* 0x000fe80000100a00 */
[----:B--2---:R-:W-:Y:S04]  /*28300*/  STL.64 [R1+0x500], R16 ;  /* 0x0005001001007387 */ /* 0x004fe80000100a00 */
[----:B------:R-:W-:Y:S04]  /*28310*/  STL.64 [R1+0x508], R18 ;  /* 0x0005081201007387 */ /* 0x000fe80000100a00 */
        /* <DEDUP_REMOVED lines=29> */
[----:B------:R2:W-:Y:S04]  /*284f0*/  STL.64 [R1+0x5f8], R78 ;  /* 0x0005f84e01007387 */ /* 0x0005e80000100a00 */
[----:B--2---:R-:W2:Y:S04]  /*28500*/  LDL.LU R79, [R1+0xeb8] ;  /* 0x000eb800014f7983 */ /* 0x004ea80000300800 */
[----:B------:R-:W3:Y:S04]  /*28510*/  LDL.LU.64 R70, [R1+0xeb0] ;  /* 0x000eb00001467983 */ /* 0x000ee80000300a00 */
[----:B------:R-:W4:Y:S01]  /*28520*/  LDL.LU.64 R68, [R1+0xea8] ;  /* 0x000ea80001447983 */ /* 0x000f220000300a00 */
[----:B------:R-:W-:-:S02]  /*28530*/  SHF.R.S32.HI R6, RZ, 0x1f, R5 ;  /* 0x0000001fff067819 */ /* 0x000fc40000011405 */
[C---:B------:R-:W-:Y:S02]  /*28540*/  IADD3 R14, P5, PT, R5.reuse, R2, RZ ;  /* 0x00000002050e7210 */ /* 0x040fe40007fbe0ff */
[----:B------:R-:W-:-:S03]  /*28550*/  IADD3 R8, P6, PT, R5, R3, RZ ;  /* 0x0000000305087210 */ /* 0x000fc60007fde0ff */
[C---:B------:R-:W-:Y:S01]  /*28560*/  IMAD.X R15, R6.reuse, 0x1, R0, P5 ;  /* 0x00000001060f7824 */ /* 0x040fe200028e0600 */
[----:B--2---:R-:W-:Y:S04]  /*28570*/  STL [R1+0xea0], R79 ;  /* 0x000ea04f01007387 */ /* 0x004fe80000100800 */
[----:B---3--:R-:W-:Y:S01]  /*28580*/  STL.64 [R1+0xe98], R70 ;  /* 0x000e984601007387 */ /* 0x008fe20000100a00 */
[----:B------:R-:W-:-:S03]  /*28590*/  IMAD.X R9, R6, 0x1, R71, P6 ;  /* 0x0000000106097824 */ /* 0x000fc600030e0647 */
[----:B------:R-:W-:Y:S04]  /*285a0*/  STL.64 [R1+0x7f8], R14 ;  /* 0x0007f80e01007387 */ /* 0x000fe80000100a00 */
[----:B----4-:R2:W-:Y:S02]  /*285b0*/  STL.64 [R1+0xe90], R68 ;  /* 0x000e904401007387 */ /* 0x0105e40000100a00 */
        /* <DEDUP_REMOVED lines=37> */
[----:B------:R-:W-:-:S05]  /*28810*/  VIADD R4, R5, UR60 ;  /* 0x0000003c05047c36 */ /* 0x000fca0008000000 */
[----:B------:R-:W-:Y:S02]  /*28820*/  SHF.R.S32.HI R7, RZ, 0x1f, R4 ;  /* 0x0000001fff077819 */ /* 0x000fe40000011404 */
        /* <DEDUP_REMOVED lines=57> */
[----:B--2---:R-:W-:Y:S04]  /*28bc0*/  STL [R1+0x20c], R23 ;  /* 0x00020c1701007387 */ /* 0x004fe80000100800 */
        /* <DEDUP_REMOVED lines=28> */
[----:B------:R-:W-:Y:S04]  /*28d90*/  STL.64 [R1+0x2f0], R80 ;  /* 0x0002f05001007387 */ /* 0x000fe80000100a00 */
[----:B------:R-:W-:Y:S04]  /*28da0*/  STL.64 [R1+0x2f8], R82 ;  /* 0x0002f85201007387 */ /* 0x000fe80000100a00 */
[----:B--2---:R-:W2:Y:S04]  /*28db0*/  LDL.LU R79, [R1+0xe70] ;  /* 0x000e7000014f7983 */ /* 0x004ea80000300800 */
[----:B------:R-:W3:Y:S04]  /*28dc0*/  LDL.LU.64 R70, [R1+0xe68] ;  /* 0x000e680001467983 */ /* 0x000ee80000300a00 */
[----:B------:R-:W4:Y:S01]  /*28dd0*/  LDL.LU.64 R68, [R1+0xe60] ;  /* 0x000e600001447983 */ /* 0x000f220000300a00 */
[----:B------:R-:W-:-:S02]  /*28de0*/  VIADD R4, R5, UR60 ;  /* 0x0000003c05047c36 */ /* 0x000fc40008000000 */
[----:B------:R-:W-:Y:S01]  /*28df0*/  IMAD.MOV.U32 R72, RZ, RZ, R22 ;  /* 0x000000ffff487224 */ /* 0x000fe200078e0016 */
[----:B------:R-:W2:Y:S02]  /*28e00*/  LDL.LU R73, [R1+0x20c] ;  /* 0x00020c0001497983 */ /* 0x000ea40000300800 */
[----:B------:R-:W-:Y:S02]  /*28e10*/  SHF.R.S32.HI R7, RZ, 0x1f, R4 ;  /* 0x0000001fff077819 */ /* 0x000fe40000011404 */
[C---:B------:R-:W-:Y:S02]  /*28e20*/  IADD3 R16, P5, PT, R4.reuse, R2, RZ ;  /* 0x0000000204107210 */ /* 0x040fe40007fbe0ff */
[C---:B------:R-:W-:Y:S01]  /*28e30*/  IADD3 R14, P6, PT, R4.reuse, R3, RZ ;  /* 0x00000003040e7210 */ /* 0x040fe20007fde0ff */
[----:B------:R-:W-:Y:S02]  /*28e40*/  VIADD R5, R4, UR60 ;  /* 0x0000003c04057c36 */ /* 0x000fe40008000000 */
[----:B------:R-:W-:Y:S01]  /*28e50*/  IMAD.X R17, R7, 0x1, R0, P5 ;  /* 0x0000000107117824 */ /* 0x000fe200028e0600 */
[----:B------:R-:W-:Y:S02]  /*28e60*/  STL [R1+0xe58], R72 ;  /* 0x000e584801007387 */ /* 0x000fe40000100800 */
[----:B------:R-:W-:-:S02]  /*28e70*/  SHF.R.S32.HI R6, RZ, 0x1f, R5 ;  /* 0x0000001fff067819 */ /* 0x000fc40000011405 */
[----:B------:R0:W-:Y:S01]  /*28e80*/  STL.64 [R1+0x7b8], R16 ;  /* 0x0007b81001007387 */ /* 0x0001e20000100a00 */
[C---:B------:R-:W-:Y:S01]  /*28e90*/  VIADD R4, R5.reuse, UR60 ;  /* 0x0000003c05047c36 */ /* 0x040fe20008000000 */
[----:B0-----:R-:W-:-:S05]  /*28ea0*/  IADD3 R16, P5, PT, R5, R2, RZ ;  /* 0x0000000205107210 */ /* 0x001fca0007fbe0ff */
[----:B------:R-:W-:Y:S02]  /*28eb0*/  IMAD.X R17, R6, 0x1, R0, P5 ;  /* 0x0000000106117824 */ /* 0x000fe400028e0600 */
[----:B------:R-:W-:Y:S02]  /*28ec0*/  IMAD.MOV.U32 R10, RZ, RZ, R20 ;  /* 0x000000ffff0a7224 */ /* 0x000fe400078e0014 */
[----:B------:R-:W-:Y:S01]  /*28ed0*/  IMAD.MOV.U32 R9, RZ, RZ, R21 ;  /* 0x000000ffff097224 */ /* 0x000fe200078e0015 */
[----:B------:R-:W-:-:S04]  /*28ee0*/  F2FP.SATFINITE.E4M3.F32.PACK_AB_MERGE_C R78, R11, R12, RZ ;  /* 0x0000000c0b4e723e */ /* 0x000fc800048070ff */
[----:B------:R-:W-:Y:S01]  /*28ef0*/  F2FP.SATFINITE.E4M3.F32.PACK_AB_MERGE_C R72, R9, R10, RZ ;  /* 0x0000000a0948723e */ /* 0x000fe200048070ff */
[----:B---3--:R-:W-:-:S05]  /*28f00*/  IMAD.X R15, R7, 0x1, R71, P6 ;  /* 0x00000001070f7824 */ /* 0x008fca00030e0647 */
[----:B------:R0:W-:Y:S01]  /*28f10*/  STL.64 [R1+0x7d8], R14 ;  /* 0x0007d80e01007387 */ /* 0x0001e20000100a00 */
[----:B------:R-:W-:Y:S02]  /*28f20*/  SHF.R.S32.HI R7, RZ, 0x1f, R4 ;  /* 0x0000001fff077819 */ /* 0x000fe40000011404 */
[----:B0-----:R-:W-:Y:S01]  /*28f30*/  IADD3 R14, P6, PT, R5, R3, RZ ;  /* 0x00000003050e7210 */ /* 0x001fe20007fde0ff */
[----:B------:R0:W-:Y:S04]  /*28f40*/  STL.64 [R1+0x7d0], R16 ;  /* 0x0007d01001007387 */ /* 0x0001e80000100a00 */
[----:B------:R-:W-:-:S05]  /*28f50*/  IMAD.X R15, R6, 0x1, R71, P6 ;  /* 0x00000001060f7824 */ /* 0x000fca00030e0647 */
[----:B------:R3:W-:Y:S01]  /*28f60*/  STL.64 [R1+0x7b0], R14 ;  /* 0x0007b00e01007387 */ /* 0x0007e20000100a00 */
[C---:B0-----:R-:W-:Y:S01]  /*28f70*/  IADD3 R16, P5, PT, R4.reuse, R2, RZ ;  /* 0x0000000204107210 */ /* 0x041fe20007fbe0ff */
[----:B------:R-:W-:-:S04]  /*28f80*/  VIADD R5, R4, UR60 ;  /* 0x0000003c04057c36 */ /* 0x000fc80008000000 */
[----:B------:R-:W-:Y:S01]  /*28f90*/  IMAD.X R17, R7, 0x1, R0, P5 ;  /* 0x0000000107117824 */ /* 0x000fe200028e0600 */
[----:B---3--:R-:W-:-:S04]  /*28fa0*/  IADD3 R14, P6, PT, R4, R3, RZ ;  /* 0x00000003040e7210 */ /* 0x008fc80007fde0ff */
[----:B------:R0:W-:Y:S01]  /*28fb0*/  STL.64 [R1+0x7a8], R16 ;  /* 0x0007a81001007387 */ /* 0x0001e20000100a00 */
[----:B------:R-:W-:Y:S01]  /*28fc0*/  IMAD.X R15, R7, 0x1, R71, P6 ;  /* 0x00000001070f7824 */ /* 0x000fe200030e0647 */
[----:B------:R-:W-:-:S04]  /*28fd0*/  SHF.R.S32.HI R6, RZ, 0x1f, R5 ;  /* 0x0000001fff067819 */ /* 0x000fc80000011405 */
        /* <DEDUP_REMOVED lines=9> */
[C---:B------:R-:W-:Y:S01]  /*29070*/  VIADD R5, R4.reuse, UR60 ;  /* 0x0000003c04057c36 */ /* 0x040fe20008000000 */
[C---:B0-----:R-:W-:Y:S02]  /*29080*/  IADD3 R16, P5, PT, R4.reuse, R2, RZ ;  /* 0x0000000204107210 */ /* 0x041fe40007fbe0ff */
[----:B---3--:R-:W-:-:S05]  /*29090*/  IADD3 R14, P6, PT, R4, R3, RZ ;  /* 0x00000003040e7210 */ /* 0x008fca0007fde0ff */
[C---:B------:R-:W-:Y:S01]  /*290a0*/  IMAD.X R15, R7.reuse, 0x1, R71, P6 ;  /* 0x00000001070f7824 */ /* 0x040fe200030e0647 */
[----:B------:R-:W-:Y:S01]  /*290b0*/  SHF.R.S32.HI R6, RZ, 0x1f, R5 ;  /* 0x0000001fff067819 */ /* 0x000fe20000011405 */
[----:B------:R-:W-:Y:S01]  /*290c0*/  IMAD.X R17, R7, 0x1, R0, P5 ;  /* 0x0000000107117824 */ /* 0x000fe200028e0600 */
[C---:B------:R-:W-:Y:S02]  /*290d0*/  IADD3 R76, P6, PT, R5.reuse, R3, RZ ;  /* 0x00000003054c7210 */ /* 0x040fe40007fde0ff */
[----:B------:R0:W-:Y:S01]  /*290e0*/  STL.64 [R1+0x748], R14 ;  /* 0x0007480e01007387 */ /* 0x0001e20000100a00 */
[C---:B------:R-:W-:Y:S02]  /*290f0*/  VIADD R4, R5.reuse, UR60 ;  /* 0x0000003c05047c36 */ /* 0x040fe40008000000 */
[----:B------:R-:W-:Y:S01]  /*29100*/  IMAD.X R77, R6, 0x1, R71, P6 ;  /* 0x00000001064d7824 */ /* 0x000fe200030e0647 */
[----:B------:R-:W-:Y:S01]  /*29110*/  STL.64 [R1+0x778], R16 ;  /* 0x0007781001007387 */ /* 0x000fe20000100a00 */
[----:B0-----:R-:W-:-:S03]  /*29120*/  IADD3 R14, P5, PT, R5, R2, RZ ;  /* 0x00000002050e7210 */ /* 0x001fc60007fbe0ff */
[----:B------:R-:W-:Y:S02]  /*29130*/  STL [R1+0xe44], R76 ;  /* 0x000e444c01007387 */ /* 0x000fe40000100800 */
[----:B------:R-:W-:Y:S02]  /*29140*/  IMAD.X R15, R6, 0x1, R0, P5 ;  /* 0x00000001060f7824 */ /* 0x000fe400028e0600 */
[----:B------:R-:W-:Y:S01]  /*29150*/  STL [R1+0xe40], R77 ;  /* 0x000e404d01007387 */ /* 0x000fe20000100800 */
[----:B------:R-:W-:-:S03]  /*29160*/  SHF.R.S32.HI R7, RZ, 0x1f, R4 ;  /* 0x0000001fff077819 */ /* 0x000fc60000011404 */
[----:B------:R0:W-:Y:S01]  /*29170*/  STL.64 [R1+0x740], R14 ;  /* 0x0007400e01007387 */ /* 0x0001e20000100a00 */
[C---:B------:R-:W-:Y:S01]  /*29180*/  IADD3 R92, P5, PT, R4.reuse, R2, RZ ;  /* 0x00000002045c7210 */ /* 0x040fe20007fbe0ff */
[C---:B------:R-:W-:Y:S01]  /*29190*/  VIADD R5, R4.reuse, UR60 ;  /* 0x0000003c04057c36 */ /* 0x040fe20008000000 */
[----:B0-----:R-:W-:-:S05]  /*291a0*/  IADD3 R14, P6, PT, R4, R3, RZ ;  /* 0x00000003040e7210 */ /* 0x001fca0007fde0ff */
[C---:B------:R-:W-:Y:S01]  /*291b0*/  IMAD.X R15, R7.reuse, 0x1, R71, P6 ;  /* 0x00000001070f7824 */ /* 0x040fe200030e0647 */
[----:B------:R-:W-:Y:S01]  /*291c0*/  SHF.R.S32.HI R6, RZ, 0x1f, R5 ;  /* 0x0000001fff067819 */ /* 0x000fe20000011405 */
[----:B------:R-:W-:-:S03]  /*291d0*/  IMAD.X R93, R7, 0x1, R0, P5 ;  /* 0x00000001075d7824 */ /* 0x000fc600028e0600 */
[----:B------:R0:W-:Y:S01]  /*291e0*/  STL.64 [R1+0x770], R14 ;  /* 0x0007700e01007387 */ /* 0x0001e20000100a00 */
[C---:B------:R-:W-:Y:S01]  /*291f0*/  VIADD R4, R5.reuse, UR60 ;  /* 0x0000003c05047c36 */ /* 0x040fe20008000000 */
[C---:B------:R-:W-:Y:S02]  /*29200*/  IADD3 R90, P6, PT, R5.reuse, R3, RZ ;  /* 0x00000003055a7210 */ /* 0x040fe40007fde0ff */
[----:B0-----:R-:W-:-:S05]  /*29210*/  IADD3 R14, P5, PT, R5, R2, RZ ;  /* 0x00000002050e7210 */ /* 0x001fca0007fbe0ff */
[C---:B------:R-:W-:Y:S01]  /*29220*/  IMAD.X R15, R6.reuse, 0x1, R0, P5 ;  /* 0x00000001060f7824 */ /* 0x040fe200028e0600 */
[----:B------:R-:W-:Y:S01]  /*29230*/  SHF.R.S32.HI R7, RZ, 0x1f, R4 ;  /* 0x0000001fff077819 */ /* 0x000fe20000011404 */
[----:B------:R-:W-:Y:S01]  /*29240*/  IMAD.X R91, R6, 0x1, R71, P6 ;  /* 0x00000001065b7824 */ /* 0x000fe200030e0647 */
[C---:B------:R-:W-:Y:S02]  /*29250*/  IADD3 R16, P5, PT, R4.reuse, R2, RZ ;  /* 0x0000000204107210 */ /* 0x040fe40007fbe0ff */
[----:B------:R0:W-:Y:S01]  /*29260*/  STL.64 [R1+0x768], R14 ;  /* 0x0007680e01007387 */ /* 0x0001e20000100a00 */
[C---:B------:R-:W-:Y:S02]  /*29270*/  VIADD R5, R4.reuse, UR60 ;  /* 0x0000003c04057c36 */ /* 0x040fe40008000000 */
[----:B------:R-:W-:Y:S01]  /*29280*/  IMAD.X R17, R7, 0x1, R0, P5 ;  /* 0x0000000107117824 */ /* 0x000fe200028e0600 */
[----:B0-----:R-:W-:-:S04]  /*29290*/  IADD3 R14, P6, PT, R4, R3, RZ ;  /* 0x00000003040e7210 */ /* 0x001fc80007fde0ff */
        /* <DEDUP_REMOVED lines=18> */
[----:B------:R-:W-:Y:S01]  /*293c0*/  SHF.R.S32.HI R6, RZ, 0x1f, R5 ;  /* 0x0000001fff067819 */ /* 0x000fe20000011405 */
[----:B------:R-:W-:-:S03]  /*293d0*/  VIADD R4, R5, UR60 ;  /* 0x0000003c05047c36 */ /* 0x000fc60008000000 */
[----:B------:R3:W-:Y:S02]  /*293e0*/  STL.64 [R1+0x738], R14 ;  /* 0x0007380e01007387 */ /* 0x0007e40000100a00 */
[----:B------:R-:W-:Y:S02]  /*293f0*/  SHF.R.S32.HI R7, RZ, 0x1f, R4 ;  /* 0x0000001fff077819 */ /* 0x000fe40000011404 */
[C---:B0-----:R-:W-:Y:S02]  /*29400*/  IADD3 R16, P5, PT, R5.reuse, R2, RZ ;  /* 0x0000000205107210 */ /* 0x041fe40007fbe0ff */
[----:B---3--:R-:W-:Y:S01]  /*29410*/  IADD3 R14, P6, PT, R5, R3, RZ ;  /* 0x00000003050e7210 */ /* 0x008fe20007fde0ff */
[----:B------:R-:W-:-:S04]  /*29420*/  VIADD R5, R4, UR60 ;  /* 0x0000003c04057c36 */ /* 0x000fc80008000000 */
[----:B------:R-:W-:Y:S01]  /*29430*/  IMAD.X R15, R6, 0x1, R71, P6 ;  /* 0x00000001060f7824 */ /* 0x000fe200030e0647 */
[-C--:B------:R-:W-:Y:S01]  /*29440*/  IADD3 R86, P6, PT, R4, R3.reuse, RZ ;  /* 0x0000000304567210 */ /* 0x080fe20007fde0ff */
[--C-:B------:R-:W-:Y:S01]  /*29450*/  IMAD.X R17, R6, 0x1, R0.reuse, P5 ;  /* 0x0000000106117824 */ /* 0x100fe200028e0600 */
[-C--:B------:R-:W-:Y:S01]  /*29460*/  IADD3 R88, P5, PT, R4, R2.reuse, RZ ;  /* 0x0000000204587210 */ /* 0x080fe20007fbe0ff */
[----:B------:R-:W-:Y:S01]  /*29470*/  VIADD R4, R5, UR60 ;  /* 0x0000003c05047c36 */ /* 0x000fe20008000000 */
[----:B------:R-:W-:Y:S01]  /*29480*/  SHF.R.S32.HI R8, RZ, 0x1f, R5 ;  /* 0x0000001fff087819 */ /* 0x000fe20000011405 */
[----:B------:R-:W-:Y:S01]  /*29490*/  IMAD.X R87, R7, 0x1, R71, P6 ;  /* 0x0000000107577824 */ /* 0x000fe200030e0647 */
[----:B------:R-:W-:Y:S01]  /*294a0*/  IADD3 R74, P6, PT, R5, R3, RZ ;  /* 0x00000003054a7210 */ /* 0x000fe20007fde0ff */
[----:B------:R-:W-:Y:S01]  /*294b0*/  STL.64 [R1+0x730], R16 ;  /* 0x0007301001007387 */ /* 0x000fe20000100a00 */
[----:B------:R-:W-:Y:S01]  /*294c0*/  IMAD.X R89, R7, 0x1, R0, P5 ;  /* 0x0000000107597824 */ /* 0x000fe200028e0600 */
[----:B------:R-:W-:-:S02]  /*294d0*/  IADD3 R84, P5, PT, R5, R2, RZ ;  /* 0x0000000205547210 */ /* 0x000fc40007fbe0ff */
[----:B------:R0:W-:Y:S01]  /*294e0*/  STL.64 [R1+0x728], R14 ;  /* 0x0007280e01007387 */ /* 0x0001e20000100a00 */
[C---:B------:R-:W-:Y:S01]  /*294f0*/  IMAD.X R75, R8.reuse, 0x1, R71, P6 ;  /* 0x00000001084b7824 */ /* 0x040fe200030e0647 */
[----:B------:R-:W-:Y:S01]  /*29500*/  SHF.R.S32.HI R7, RZ, 0x1f, R4 ;  /* 0x0000001fff077819 */ /* 0x000fe20000011404 */
[----:B------:R-:W-:Y:S01]  /*29510*/  IMAD.X R85, R8, 0x1, R0, P5 ;  /* 0x0000000108557824 */ /* 0x000fe200028e0600 */
[C---:B------:R-:W-:Y:S01]  /*29520*/  IADD3 R82, P5, PT, R4.reuse, R2, RZ ;  /* 0x0000000204527210 */ /* 0x040fe20007fbe0ff */
[C---:B------:R-:W-:Y:S01]  /*29530*/  VIADD R6, R4.reuse, UR60 ;  /* 0x0000003c04067c36 */ /* 0x040fe20008000000 */
[----:B0-----:R-:W-:-:S05]  /*29540*/  IADD3 R14, P6, PT, R4, R3, RZ ;  /* 0x00000003040e7210 */ /* 0x001fca0007fde0ff */
[C-C-:B------:R-:W-:Y:S01]  /*29550*/  IMAD.X R15, R7.reuse, 0x1, R71.reuse, P6 ;  /* 0x00000001070f7824 */ /* 0x140fe200030e0647 */
[----:B------:R-:W-:Y:S01]  /*29560*/  SHF.R.S32.HI R8, RZ, 0x1f, R6 ;  /* 0x0000001fff087819 */ /* 0x000fe20000011406 */
[----:B------:R-:W-:Y:S01]  /*29570*/  IMAD.X R83, R7, 0x1, R0, P5 ;  /* 0x0000000107537824 */ /* 0x000fe200028e0600 */
[C---:B------:R-:W-:Y:S02]  /*29580*/  IADD3 R80, P6, PT, R6.reuse, R3, RZ ;  /* 0x0000000306507210 */ /* 0x040fe40007fde0ff */
[----:B------:R0:W-:Y:S01]  /*29590*/  STL.64 [R1+0x720], R14 ;  /* 0x0007200e01007387 */ /* 0x0001e20000100a00 */
[----:B------:R-:W-:Y:S02]  /*295a0*/  VIADD R5, R6, UR60 ;  /* 0x0000003c06057c36 */ /* 0x000fe40008000000 */
[----:B------:R-:W-:-:S03]  /*295b0*/  IMAD.X R81, R8, 0x1, R71, P6 ;  /* 0x0000000108517824 */ /* 0x000fc600030e0647 */
[-C--:B------:R-:W-:Y:S02]  /*295c0*/  IADD3 R16, P6, PT, R5, R2.reuse, RZ ;  /* 0x0000000205107210 */ /* 0x080fe40007fde0ff */
[----:B0-----:R-:W-:Y:S02]  /*295d0*/  IADD3 R14, P5, PT, R6, R2, RZ ;  /* 0x00000002060e7210 */ /* 0x001fe40007fbe0ff */
[----:B------:R-:W-:-:S03]  /*295e0*/  SHF.R.S32.HI R6, RZ, 0x1f, R5 ;  /* 0x0000001fff067819 */ /* 0x000fc60000011405 */
[--C-:B------:R-:W-:Y:S02]  /*295f0*/  IMAD.X R15, R8, 0x1, R0.reuse, P5 ;  /* 0x00000001080f7824 */ /* 0x100fe400028e0600 */
[----:B------:R-:W-:-:S03]  /*29600*/  IMAD.X R17, R6, 0x1, R0, P6 ;  /* 0x0000000106117824 */ /* 0x000fc600030e0600 */
[----:B------:R0:W-:Y:S01]  /*29610*/  STL.64 [R1+0x718], R14 ;  /* 0x0007180e01007387 */ /* 0x0001e20000100a00 */
[----:B------:R-:W-:-:S03]  /*29620*/  VIADD R4, R5, UR60 ;  /* 0x0000003c05047c36 */ /* 0x000fc60008000000 */
[----:B------:R3:W-:Y:S01]  /*29630*/  STL.64 [R1+0x710], R16 ;  /* 0x0007101001007387 */ /* 0x0007e20000100a00 */
[C---:B------:R-:W-:Y:S01]  /*29640*/  VIADD R76, R4.reuse, UR60 ;  /* 0x0000003c044c7c36 */ /* 0x040fe20008000000 */
[----:B0-----:R-:W-:Y:S02]  /*29650*/  IADD3 R14, P5, PT, R5, R3, RZ ;  /* 0x00000003050e7210 */ /* 0x001fe40007fbe0ff */
[----:B------:R-:W-:Y:S02]  /*29660*/  SHF.R.S32.HI R5, RZ, 0x1f, R4 ;  /* 0x0000001fff057819 */ /* 0x000fe40000011404 */
[----:B---3--:R-:W-:Y:S01]  /*29670*/  IADD3 R16, P6, PT, R4, R2, RZ ;  /* 0x0000000204107210 */ /* 0x008fe20007fde0ff */
[----:B------:R-:W-:Y:S01]  /*29680*/  IMAD.X R15, R6, 0x1, R71, P5 ;  /* 0x00000001060f7824 */ /* 0x000fe200028e0647 */
[----:B------:R-:W-:-:S03]  /*29690*/  SHF.R.S32.HI R77, RZ, 0x1f, R76 ;  /* 0x0000001fff4d7819 */ /* 0x000fc6000001144c */
[----:B------:R-:W-:Y:S01]  /*296a0*/  IMAD.X R17, R5, 0x1, R0, P6 ;  /* 0x0000000105117824 */ /* 0x000fe200030e0600 */
[----:B------:R0:W-:Y:S01]  /*296b0*/  STL.64 [R1+0x840], R14 ;  /* 0x0008400e01007387 */ /* 0x0001e20000100a00 */
[----:B------:R-:W-:-:S05]  /*296c0*/  IADD3 R6, P6, PT, R76, R2, RZ ;  /* 0x000000024c067210 */ /* 0x000fca0007fde0ff */
[----:B------:R-:W-:Y:S01]  /*296d0*/  IMAD.X R7, R77, 0x1, R0, P6 ;  /* 0x000000014d077824 */ /* 0x000fe200030e0600 */
[----:B0-----:R-:W-:Y:S01]  /*296e0*/  IADD3 R14, P5, PT, R4, R3, RZ ;  /* 0x00000003040e7210 */ /* 0x001fe20007fbe0ff */
[----:B----4-:R-:W-:-:S04]  /*296f0*/  VIADD R4, R68, 0x5 ;  /* 0x0000000544047836 */ /* 0x010fc80000000000 */
[----:B------:R-:W-:Y:S01]  /*29700*/  IMAD.X R15, R5, 0x1, R71, P5 ;  /* 0x00000001050f7824 */ /* 0x000fe200028e0647 */
[----:B------:R-:W-:Y:S01]  /*29710*/  STL.64 [R1+0x838], R16 ;  /* 0x0008381001007387 */ /* 0x000fe20000100a00 */
[----:B------:R-:W-:Y:S01]  /*29720*/  ISETP.GE.AND P6, PT, R4, UR19, PT ;  /* 0x0000001304007c0c */ /* 0x000fe2000bfc6270 */
[----:B------:R-:W0:Y:S02]  /*29730*/  LDCU.64 UR18, c[0x0][0x398] ;  /* 0x00007300ff1277ac */ /* 0x000e240008000a00 */
[----:B------:R-:W-:Y:S04]  /*29740*/  STL.64 [R1+0x810], R14 ;  /* 0x0008100e01007387 */ /* 0x000fe80000100a00 */
[----:B------:R3:W-:Y:S02]  /*29750*/  STL.64 [R1+0x808], R6 ;  /* 0x0008080601007387 */ /* 0x0007e40000100a00 */
[----:B---3--:R-:W3:Y:S02]  /*29760*/  LDTM.x64 R4, tmem[UR9+0x140] ;  /* 0x00014009000479ee */ /* 0x008ee40008340000 */
[----:B---3--:R-:W-:Y:S04]  /*29770*/  STL.64 [R1+0x100], R4 ;  /* 0x0001000401007387 */ /* 0x008fe80000100a00 */
        /* <DEDUP_REMOVED lines=30> */
[----:B------:R3:W-:Y:S02]  /*29960*/  STL.64 [R1+0x1f8], R66 ;  /* 0x0001f84201007387 */ /* 0x0007e40000100a00 */
[----:B---3--:R-:W3:Y:S02]  /*29970*/  LDTM.x64 R4, tmem[UR9+0x180] ;  /* 0x00018009000479ee */ /* 0x008ee40008340000 */
[----:B---3--:R-:W-:Y:S04]  /*29980*/  STL.64 [R1], R4 ;  /* 0x0000000401007387 */ /* 0x008fe80000100a00 */
        /* <DEDUP_REMOVED lines=31> */
[----:B---3--:R-:W3:Y:S01]  /*29b80*/  LDTM.x64 R4, tmem[UR9+0x1c0] ;  /* 0x0001c009000479ee */ /* 0x008ee20008340000 */
[----:B------:R-:W-:Y:S01]  /*29b90*/  ISETP.GE.AND P5, PT, R68, UR15, PT ;  /* 0x0000000f44007c0c */ /* 0x000fe2000bfa6270 */
[----:B------:R-:W-:Y:S01]  /*29ba0*/  NOP ;  /* 0x0000000000007918 */ /* 0x000fe20000000000 */
[----:B------:R-:W4:Y:S01]  /*29bb0*/  LDCU.64 UR14, c[0x0][0x398] ;  /* 0x00007300ff0e77ac */ /* 0x000f220008000a00 */
[----:B------:R-:W0:Y:S01]  /*29bc0*/  LDCU UR9, c[0x0][0x398] ;  /* 0x00007300ff0977ac */ /* 0x000e220008000800 */
[----:B---3--:R3:W-:Y:S04]  /*29bd0*/  STL.64 [R1+0xe08], R4 ;  /* 0x000e080401007387 */ /* 0x0087e80000100a00 */
[----:B---3--:R-:W3:Y:S04]  /*29be0*/  LDL.LU.64 R4, [R1+0x7a0] ;  /* 0x0007a00001047983 */ /* 0x008ee80000300a00 */
[----:B------:R0:W-:Y:S04]  /*29bf0*/  STL.64 [R1+0xe00], R6 ;  /* 0x000e000601007387 */ /* 0x0001e80000100a00 */
[----:B0-----:R-:W2:Y:S04]  /*29c00*/  LDL.LU.64 R6, [R1+0x798] ;  /* 0x0007980001067983 */ /* 0x001ea80000300a00 */
[----:B------:R0:W-:Y:S04]  /*29c10*/  STL.64 [R1+0xdf0], R8 ;  /* 0x000df00801007387 */ /* 0x0001e80000100a00 */
[----:B0-----:R-:W4:Y:S04]  /*29c20*/  LDL.LU.64 R8, [R1+0x708] ;  /* 0x0007080001087983 */ /* 0x001f280000300a00 */
[----:B------:R0:W-:Y:S04]  /*29c30*/  STL.64 [R1+0xde8], R10 ;  /* 0x000de80a01007387 */ /* 0x0001e80000100a00 */
[----:B0-----:R-:W5:Y:S04]  /*29c40*/  LDL.LU.64 R10, [R1+0x700] ;  /* 0x00070000010a7983 */ /* 0x001f680000300a00 */
        /* <DEDUP_REMOVED lines=11> */
[----:B------:R-:W-:Y:S01]  /*29d00*/  STL.64 [R1+0xd70], R34 ;  /* 0x000d702201007387 */ /* 0x000fe20000100a00 */
[----:B------:R-:W-:Y:S01]  /*29d10*/  ISETP.LT.AND P5, PT, R70, UR6, !P5 ;  /* 0x0000000646007c0c */ /* 0x000fe2000efa1270 */
[----:B------:R-:W0:Y:S02]  /*29d20*/  LDCU UR6, c[0x0][0x39c] ;  /* 0x00007380ff0677ac */ /* 0x000e240008000800 */
        /* <DEDUP_REMOVED lines=16> */
[----:B---3--:R3:W-:Y:S02]  /*29e30*/  @P4 STG.E.U8 desc[UR24][R4.64], R78 ;  /* 0x0000004e04004986 */ /* 0x0087e4000c101118 */
[----:B---3--:R-:W-:Y:S01]  /*29e40*/  VIADD R5, R68, 0x6 ;  /* 0x0000000644057836 */ /* 0x008fe20000000000 */
[----:B------:R-:W-:-:S02]  /*29e50*/  PRMT R4, R78, 0x9910, RZ ;  /* 0x000099104e047816 */ /* 0x000fc400000000ff */
[----:B------:R-:W3:Y:S04]  /*29e60*/  LDL.LU R78, [R1+0xe5c] ;  /* 0x000e5c00014e7983 */ /* 0x000ee80000300800 */
[----:B--2---:R2:W-:Y:S01]  /*29e70*/  @P5 STG.E.U8 desc[UR24][R6.64], R72 ;  /* 0x0000004806005986 */ /* 0x0045e2000c101118 */
[----:B------:R-:W-:Y:S01]  /*29e80*/  ISETP.GE.AND P5, PT, R5, UR22, PT ;  /* 0x0000001605007c0c */ /* 0x000fe2000bfa6270 */
[----:B------:R-:W0:Y:S01]  /*29e90*/  LDCU.64 UR22, c[0x0][0x398] ;  /* 0x00007300ff1677ac */ /* 0x000e220008000a00 */
[----:B------:R-:W-:Y:S02]  /*29ea0*/  SHF.R.S32.HI R5, RZ, 0x8, R4 ;  /* 0x00000008ff057819 */ /* 0x000fe40000011404 */
[----:B------:R-:W-:Y:S02]  /*29eb0*/  PRMT R4, R72, 0x9910, RZ ;  /* 0x0000991048047816 */ /* 0x000fe400000000ff */
[----:B--2---:R-:W2:Y:S01]  /*29ec0*/  LDL.LU R72, [R1+0xe58] ;  /* 0x000e580001487983 */ /* 0x004ea20000300800 */
[----:B------:R-:W-:Y:S01]  /*29ed0*/  ISETP.LT.AND P4, PT, R69, UR4, !P3 ;  /* 0x0000000445007c0c */ /* 0x000fe2000df81270 */
[----:B------:R-:W0:Y:S02]  /*29ee0*/  LDCU UR4, c[0x0][0x39c] ;  /* 0x00007380ff0477ac */ /* 0x000e240008000800 */
[----:B------:R-:W5:Y:S10]  /*29ef0*/  LDL.LU.64 R6, [R1+0x7c8] ;  /* 0x0007c80001067983 */ /* 0x000f740000300a00 */
[----:B----4-:R4:W-:Y:S02]  /*29f00*/  @P4 STG.E.U8 desc[UR24][R8.64], R5 ;  /* 0x0000000508004986 */ /* 0x0109e4000c101118 */
[----:B----4-:R-:W-:-:S02]  /*29f10*/  SHF.R.S32.HI R5, RZ, 0x8, R4 ;  /* 0x00000008ff057819 */ /* 0x010fc40000011404 */
[----:B---3--:R-:W-:Y:S02]  /*29f20*/  F2FP.SATFINITE.E4M3.F32.PACK_AB_MERGE_C R9, R79, R78, RZ ;  /* 0x0000004e4f09723e */ /* 0x008fe400048070ff */
[----:B------:R-:W3:Y:S04]  /*29f30*/  LDL.LU R78, [R1+0xe54] ;  /* 0x000e5400014e7983 */ /* 0x000ee80000300800 */
[----:B------:R-:W3:Y:S01]  /*29f40*/  LDL.LU R79, [R1+0xe50] ;  /* 0x000e5000014f7983 */ /* 0x000ee20000300800 */
[----:B--2---:R-:W-:-:S03]  /*29f50*/  F2FP.SATFINITE.E4M3.F32.PACK_AB_MERGE_C R4, R73, R72, RZ ;  /* 0x000000484904723e */ /* 0x004fc600048070ff */
[----:B------:R-:W2:Y:S04]  /*29f60*/  LDL.LU R72, [R1+0xe4c] ;  /* 0x000e4c0001487983 */ /* 0x000ea80000300800 */
[----:B------:R-:W2:Y:S01]  /*29f70*/  LDL.LU R73, [R1+0xe48] ;  /* 0x000e480001497983 */ /* 0x000ea20000300800 */
[----:B-----5:R-:W-:Y:S01]  /*29f80*/  ISETP.LT.AND P3, PT, R70, UR10, !P3 ;  /* 0x0000000a46007c0c */ /* 0x020fe2000df61270 */
[----:B------:R-:W-:Y:S01]  /*29f90*/  VIADD R8, R68, 0x7 ;  /* 0x0000000744087836 */ /* 0x000fe20000000000 */
[C---:B------:R-:W-:Y:S01]  /*29fa0*/  ISETP.LT.AND P4, PT, R69.reuse, UR12, !P2 ;  /* 0x0000000c45007c0c */ /* 0x040fe2000d781270 */
[----:B------:R-:W4:Y:S01]  /*29fb0*/  LDL.LU R20, [R1+0x610] ;  /* 0x0006100001147983 */ /* 0x000f220000300800 */
[----:B------:R-:W-:Y:S01]  /*29fc0*/  ISETP.LT.AND P2, PT, R70, UR20, !P2 ;  /* 0x0000001446007c0c */ /* 0x000fe2000d741270 */
[----:B------:R-:W5:Y:S01]  /*29fd0*/  LDCU UR10, c[0x0][0x398] ;  /* 0x00007300ff0a77ac */ /* 0x000f620008000800 */
[----:B------:R-:W0:Y:S07]  /*29fe0*/  LDCU UR12, c[0x0][0x398] ;  /* 0x00007300ff0c77ac */ /* 0x000e2e0008000800 */
[----:B------:R0:W-:Y:S01]  /*29ff0*/  @P3 STG.E.U8 desc[UR24][R10.64], R5 ;  /* 0x000000050a003986 */ /* 0x0001e2000c101118 */
[----:B------:R-:W-:Y:S01]  /*2a000*/  ISETP.LT.AND P3, PT, R69, UR16, !P1 ;  /* 0x0000001045007c0c */ /* 0x000fe2000cf61270 */
[----:B------:R-:W1:Y:S01]  /*2a010*/  LDCU UR16, c[0x0][0x398] ;  /* 0x00007300ff1077ac */ /* 0x000e620008000800 */
[----:B------:R-:W1:Y:S01]  /*2a020*/  LDCU UR20, c[0x0][0x398] ;  /* 0x00007300ff1477ac */ /* 0x000e620008000800 */
[----:B0-----:R-:W-:Y:S01]  /*2a030*/  PRMT R5, R9, 0x9910, RZ ;  /* 0x0000991009057816 */ /* 0x001fe200000000ff */
[----:B------:R-:W4:Y:S04]  /*2a040*/  LDL.LU R10, [R1+0x614] ;  /* 0x00061400010a7983 */ /* 0x000f280000300800 */
[----:B------:R-:W4:Y:S04]  /*2a050*/  LDL.LU.64 R12, [R1+0x858] ;  /* 0x00085800010c7983 */ /* 0x000f280000300a00 */
[----:B------:R-:W4:Y:S04]  /*2a060*/  LDL.LU R21, [R1+0x210] ;  /* 0x0002100001157983 */ /* 0x000f280000300800 */
[----:B------:R-:W4:Y:S04]  /*2a070*/  LDL.LU R11, [R1+0x214] ;  /* 0x00021400010b7983 */ /* 0x000f280000300800 */
[----:B------:R-:W4:Y:S04]  /*2a080*/  LDL.LU.64 R18, [R1+0x850] ;  /* 0x0008500001127983 */ /* 0x000f280000300a00 */
[----:B---3--:R0:W-:Y:S02]  /*2a090*/  @P4 STG.E.U8 desc[UR24][R78.64], R9 ;  /* 0x000000094e004986 */ /* 0x0081e4000c101118 */
[----:B0-----:R-:W-:-:S02]  /*2a0a0*/  IMAD.MOV.U32 R78, RZ, RZ, R5 ;  /* 0x000000ffff4e7224 */ /* 0x001fc400078e0005 */
[----:B--2---:R0:W-:Y:S01]  /*2a0b0*/  @P2 STG.E.U8 desc[UR24][R72.64], R4 ;  /* 0x0000000448002986 */ /* 0x0041e2000c101118 */
[----:B------:R-:W-:-:S05]  /*2a0c0*/  IADD3 R32, P2, PT, R76, R3, RZ ;  /* 0x000000034c207210 */ /* 0x000fca0007f5e0ff */
[----:B------:R-:W-:Y:S01]  /*2a0d0*/  IMAD.X R33, R77, 0x1, R71, P2 ;  /* 0x000000014d217824 */ /* 0x000fe200010e0647 */
[----:B0-----:R-:W-:Y:S01]  /*2a0e0*/  SHF.R.S32.HI R72, RZ, 0x8, R78 ;  /* 0x00000008ff487819 */ /* 0x001fe2000001144e */
[----:B------:R-:W-:Y:S02]  /*2a0f0*/  VIADD R73, R76, UR60 ;  /* 0x0000003c4c497c36 */ /* 0x000fe40008000000 */
[----:B------:R-:W2:Y:S04]  /*2a100*/  LDL.LU R76, [R1+0xe44] ;  /* 0x000e4400014c7983 */ /* 0x000ea80000300800 */
[----:B------:R0:W-:Y:S04]  /*2a110*/  @P3 STG.E.U8 desc[UR24][R6.64], R72 ;  /* 0x0000004806003986 */ /* 0x0001e8000c101118 */
[----:B------:R-:W2:Y:S04]  /*2a120*/  LDL.LU R77, [R1+0xe40] ;  /* 0x000e4000014d7983 */ /* 0x000ea80000300800 */
[----:B0-----:R-:W3:Y:S01]  /*2a130*/  LDL.LU.64 R6, [R1+0x848] ;  /* 0x0008480001067983 */ /* 0x001ee20000300a00 */
[----:B------:R-:W-:-:S02]  /*2a140*/  SHF.R.S32.HI R78, RZ, 0x1f, R73 ;  /* 0x0000001fff4e7819 */ /* 0x000fc40000011449 */
[----:B------:R-:W-:Y:S01]  /*2a150*/  IADD3 R28, P2, PT, R73, R2, RZ ;  /* 0x00000002491c7210 */ /* 0x000fe20007f5e0ff */
[----:B------:R-:W2:Y:S01]  /*2a160*/  LDL.LU.64 R16, [R1+0x830] ;  /* 0x0008300001107983 */ /* 0x000ea20000300a00 */
[----:B------:R-:W-:Y:S02]  /*2a170*/  ISETP.LT.AND P1, PT, R70, UR18, !P1 ;  /* 0x0000001246007c0c */ /* 0x000fe4000cf21270 */
[----:B------:R-:W-:Y:S01]  /*2a180*/  PRMT R79, R4, 0x9910, RZ ;  /* 0x00009910044f7816 */ /* 0x000fe200000000ff */
[----:B------:R-:W-:Y:S01]  /*2a190*/  IMAD.X R29, R78, 0x1, R0, P2 ;  /* 0x000000014e1d7824 */ /* 0x000fe200010e0600 */
[----:B------:R-:W-:Y:S01]  /*2a1a0*/  ISETP.LT.AND P2, PT, R69, UR26, !P0 ;  /* 0x0000001a45007c0c */ /* 0x000fe2000c741270 */
[----:B------:R-:W2:Y:S01]  /*2a1b0*/  LDL.LU R14, [R1+0x618] ;  /* 0x00061800010e7983 */ /* 0x000ea20000300800 */
[----:B------:R-:W-:Y:S02]  /*2a1c0*/  ISETP.LT.AND P0, PT, R70, UR14, !P0 ;  /* 0x0000000e46007c0c */ /* 0x000fe4000c701270 */
[----:B------:R-:W-:Y:S01]  /*2a1d0*/  ISETP.GE.AND P4, PT, R8, UR4, PT ;  /* 0x0000000408007c0c */ /* 0x000fe2000bf86270 */
[----:B------:R-:W2:Y:S01]  /*2a1e0*/  LDL.LU R15, [R1+0x61c] ;  /* 0x00061c00010f7983 */ /* 0x000ea20000300800 */
[----:B------:R-:W-:Y:S01]  /*2a1f0*/  SHF.R.S32.HI R79, RZ, 0x8, R79 ;  /* 0x00000008ff4f7819 */ /* 0x000fe2000001144f */
[----:B------:R-:W0:Y:S02]  /*2a200*/  LDCU UR4, c[0x0][0x39c] ;  /* 0x00007380ff0477ac */ /* 0x000e240008000800 */
[----:B------:R-:W2:Y:S01]  /*2a210*/  LDL.LU R8, [R1+0x218] ;  /* 0x0002180001087983 */ /* 0x000ea20000300800 */
[----:B----4-:R-:W-:Y:S01]  /*2a220*/  F2FP.SATFINITE.E4M3.F32.PACK_AB_MERGE_C R10, R10, R20, RZ ;  /* 0x000000140a0a723e */ /* 0x010fe200048070ff */
[----:B------:R-:W-:Y:S01]  /*2a230*/  VIADD R72, R68, 0x8 ;  /* 0x0000000844487836 */ /* 0x000fe20000000000 */
[----:B------:R-:W4:Y:S01]  /*2a240*/  LDCU UR14, c[0x0][0x398] ;  /* 0x00007300ff0e77ac */ /* 0x000f220008000800 */
[----:B------:R-:W2:Y:S01]  /*2a250*/  LDL.LU R9, [R1+0x21c] ;  /* 0x00021c0001097983 */ /* 0x000ea20000300800 */
[----:B------:R-:W0:Y:S03]  /*2a260*/  LDCU UR18, c[0x0][0x398] ;  /* 0x00007300ff1277ac */ /* 0x000e260008000800 */
[----:B------:R-:W2:Y:S01]  /*2a270*/  LDL.LU.64 R4, [R1+0x800] ;  /* 0x0008000001047983 */ /* 0x000ea20000300a00 */
[----:B------:R-:W0:Y:S03]  /*2a280*/  LDCU UR26, c[0x0][0x398] ;  /* 0x00007300ff1a77ac */ /* 0x000e260008000800 */
[----:B------:R1:W-:Y:S04]  /*2a290*/  @P1 STG.E.U8 desc[UR24][R12.64], R79 ;  /* 0x0000004f0c001986 */ /* 0x0003e8000c101118 */
[----:B------:R-:W-:Y:S01]  /*2a2a0*/  @P2 STG.E.U8 desc[UR24][R18.64], R10 ;  /* 0x0000000a12002986 */ /* 0x000fe2000c101118 */
[----:B-1----:R-:W-:-:S03]  /*2a2b0*/  F2FP.SATFINITE.E4M3.F32.PACK_AB_MERGE_C R79, R11, R21, RZ ;  /* 0x000000150b4f723e */ /* 0x002fc600048070ff */
[----:B------:R-:W4:Y:S01]  /*2a2c0*/  LDL.LU.64 R12, [R1+0x7f8] ;  /* 0x0007f800010c7983 */ /* 0x000f220000300a00 */
[----:B------:R-:W-:Y:S01]  /*2a2d0*/  ISETP.GE.AND P3, PT, R72, UR6, PT ;  /* 0x0000000648007c0c */ /* 0x000fe2000bf66270 */
[----:B------:R-:W1:Y:S02]  /*2a2e0*/  LDCU UR6, c[0x0][0x39c] ;  /* 0x00007380ff0677ac */ /* 0x000e640008000800 */
[----:B---3--:R3:W-:Y:S04]  /*2a2f0*/  @P0 STG.E.U8 desc[UR24][R6.64], R79 ;  /* 0x0000004f06000986 */ /* 0x0087e8000c101118 */
[----:B---3--:R-:W3:Y:S01]  /*2a300*/  LDL.LU.64 R6, [R1+0x7f0] ;  /* 0x0007f00001067983 */ /* 0x008ee20000300a00 */
[----:B------:R-:W-:Y:S01]  /*2a310*/  VIADD R72, R68, 0x9 ;  /* 0x0000000944487836 */ /* 0x000fe20000000000 */
[----:B------:R-:W-:Y:S01]  /*2a320*/  ISETP.LT.AND P2, PT, R69, UR22, !P6 ;  /* 0x0000001645007c0c */ /* 0x000fe2000f741270 */
[----:B------:R-:W3:Y:S03]  /*2a330*/  LDCU UR22, c[0x0][0x398] ;  /* 0x00007300ff1677ac */ /* 0x000ee60008000800 */
[----:B0-----:R-:W-:Y:S01]  /*2a340*/  ISETP.GE.AND P1, PT, R72, UR4, PT ;  /* 0x0000000448007c0c */ /* 0x001fe2000bf26270 */
[----:B------:R-:W-:Y:S01]  /*2a350*/  VIADD R72, R68, 0xa ;  /* 0x0000000a44487836 */ /* 0x000fe20000000000 */
[----:B------:R-:W-:Y:S01]  /*2a360*/  PRMT R10, R10, 0x9910, RZ ;  /* 0x000099100a0a7816 */ /* 0x000fe200000000ff */
[----:B------:R-:W0:Y:S01]  /*2a370*/  LDCU UR4, c[0x0][0x39c] ;  /* 0x00007380ff0477ac */ /* 0x000e220008000800 */
[----:B------:R-:W-:-:S02]  /*2a380*/  PRMT R79, R79, 0x9910, RZ ;  /* 0x000099104f4f7816 */ /* 0x000fc400000000ff */
[----:B-1----:R-:W-:Y:S01]  /*2a390*/  ISETP.GE.AND P0, PT, R72, UR6, PT ;  /* 0x0000000648007c0c */ /* 0x002fe2000bf06270 */
[----:B------:R-:W1:Y:S01]  /*2a3a0*/  LDCU UR6, c[0x0][0x39c] ;  /* 0x00007380ff0677ac */ /* 0x000e620008000800 */
[----:B------:R-:W-:Y:S02]  /*2a3b0*/  SHF.R.S32.HI R72, RZ, 0x8, R10 ;  /* 0x00000008ff487819 */ /* 0x000fe4000001140a */
[C---:B------:R-:W-:Y:S01]  /*2a3c0*/  ISETP.LT.AND P6, PT, R70.reuse, UR28, !P6 ;  /* 0x0000001c46007c0c */ /* 0x040fe2000f7c1270 */
[----:B------:R-:W5:Y:S01]  /*2a3d0*/  LDL.LU.64 R10, [R1+0x7e8] ;  /* 0x0007e800010a7983 */ /* 0x000f620000300a00 */
[----:B--2---:R-:W-:Y:S01]  /*2a3e0*/  F2FP.SATFINITE.E4M3.F32.PACK_AB_MERGE_C R8, R9, R8, RZ ;  /* 0x000000080908723e */ /* 0x004fe200048070ff */
[----:B------:R-:W2:Y:S02]  /*2a3f0*/  LDCU UR28, c[0x0][0x398] ;  /* 0x00007300ff1c77ac */ /* 0x000ea40008000800 */
[----:B------:R0:W-:Y:S01]  /*2a400*/  @P2 STG.E.U8 desc[UR24][R16.64], R72 ;  /* 0x0000004810002986 */ /* 0x0001e2000c101118 */
[----:B------:R-:W-:Y:S01]  /*2a410*/  ISETP.LT.AND P2, PT, R69, UR30, !P5 ;  /* 0x0000001e45007c0c */ /* 0x000fe2000ef41270 */
[----:B------:R-:W1:Y:S01]  /*2a420*/  LDCU UR30, c[0x0][0x398] ;  /* 0x00007300ff1e77ac */ /* 0x000e620008000800 */
[----:B------:R-:W-:Y:S01]  /*2a430*/  ISETP.LT.AND P5, PT, R70, UR9, !P5 ;  /* 0x0000000946007c0c */ /* 0x000fe2000efa1270 */
[----:B------:R-:W1:Y:S01]  /*2a440*/  LDCU UR9, c[0x0][0x39c] ;  /* 0x00007380ff0977ac */ /* 0x000e620008000800 */
[----:B0-----:R-:W-:Y:S01]  /*2a450*/  IMAD.MOV.U32 R72, RZ, RZ, R79 ;  /* 0x000000ffff487224 */ /* 0x001fe200078e004f */
[----:B------:R-:W-:Y:S01]  /*2a460*/  F2FP.SATFINITE.E4M3.F32.PACK_AB_MERGE_C R79, R15, R14, RZ ;  /* 0x0000000e0f4f723e */ /* 0x000fe200048070ff */
[----:B------:R-:W2:Y:S03]  /*2a470*/  LDL.LU R16, [R1+0x620] ;  /* 0x0006200001107983 */ /* 0x000ea60000300800 */
[----:B------:R-:W-:Y:S01]  /*2a480*/  SHF.R.S32.HI R72, RZ, 0x8, R72 ;  /* 0x00000008ff487819 */ /* 0x000fe20000011448 */
[----:B------:R-:W2:Y:S04]  /*2a490*/  LDL.LU R17, [R1+0x624] ;  /* 0x0006240001117983 */ /* 0x000ea80000300800 */
[----:B------:R0:W-:Y:S04]  /*2a4a0*/  @P6 STG.E.U8 desc[UR24][R4.64], R72 ;  /* 0x0000004804006986 */ /* 0x0001e8000c101118 */
[----:B----4-:R4:W-:Y:S01]  /*2a4b0*/  @P2 STG.E.U8 desc[UR24][R12.64], R79 ;  /* 0x0000004f0c002986 */ /* 0x0109e2000c101118 */
[----:B0-----:R-:W-:-:S05]  /*2a4c0*/  PRMT R4, R79, 0x9910, RZ ;  /* 0x000099104f047816 */ /* 0x001fca00000000ff */
[----:B----4-:R-:W-:Y:S02]  /*2a4d0*/  IMAD.MOV.U32 R79, RZ, RZ, R4 ;  /* 0x000000ffff4f7224 */ /* 0x010fe400078e0004 */
[----:B------:R-:W4:Y:S04]  /*2a4e0*/  LDL.LU R4, [R1+0x220] ;  /* 0x0002200001047983 */ /* 0x000f280000300800 */
[----:B------:R-:W4:Y:S04]  /*2a4f0*/  LDL.LU R5, [R1+0x224] ;  /* 0x0002240001057983 */ /* 0x000f280000300800 */
[----:B------:R-:W2:Y:S04]  /*2a500*/  LDL.LU.64 R12, [R1+0x828] ;  /* 0x00082800010c7983 */ /* 0x000ea80000300a00 */
[----:B---3--:R0:W-:Y:S04]  /*2a510*/  @P5 STG.E.U8 desc[UR24][R6.64], R8 ;  /* 0x0000000806005986 */ /* 0x0081e8000c101118 */
[----:B0-----:R-:W3:Y:S01]  /*2a520*/  LDL.LU.64 R6, [R1+0x7e0] ;  /* 0x0007e00001067983 */ /* 0x001ee20000300a00 */
[----:B-----5:R-:W-:Y:S01]  /*2a530*/  ISETP.LT.AND P6, PT, R69, UR10, !P4 ;  /* 0x0000000a45007c0c */ /* 0x020fe2000e7c1270 */
[----:B------:R-:W0:Y:S01]  /*2a540*/  LDCU UR10, c[0x0][0x398] ;  /* 0x00007300ff0a77ac */ /* 0x000e220008000800 */
[----:B------:R-:W-:Y:S01]  /*2a550*/  VIADD R72, R68, 0xb ;  /* 0x0000000b44487836 */ /* 0x000fe20000000000 */
[----:B------:R-:W-:Y:S01]  /*2a560*/  SHF.R.S32.HI R79, RZ, 0x8, R79 ;  /* 0x00000008ff4f7819 */ /* 0x000fe2000001144f */
[----:B------:R-:W5:Y:S01]  /*2a570*/  LDL.LU.64 R14, [R1+0x7c0] ;  /* 0x0007c000010e7983 */ /* 0x000f620000300a00 */
[----:B------:R-:W-:-:S02]  /*2a580*/  IADD3 R26, P5, PT, R73, R3, RZ ;  /* 0x00000003491a7210 */ /* 0x000fc40007fbe0ff */
[----:B------:R-:W-:Y:S01]  /*2a590*/  ISETP.GE.AND P2, PT, R72, UR4, PT ;  /* 0x0000000448007c0c */ /* 0x000fe2000bf46270 */
[----:B------:R-:W-:Y:S01]  /*2a5a0*/  VIADD R72, R73, UR60 ;  /* 0x0000003c49487c36 */ /* 0x000fe20008000000 */
[----:B------:R-:W1:Y:S01]  /*2a5b0*/  LDCU UR4, c[0x0][0x39c] ;  /* 0x00007380ff0477ac */ /* 0x000e620008000800 */
[----:B------:R-:W-:-:S03]  /*2a5c0*/  IMAD.X R27, R78, 0x1, R71, P5 ;  /* 0x000000014e1b7824 */ /* 0x000fc600028e0647 */
[----:B------:R1:W-:Y:S01]  /*2a5d0*/  @P6 STG.E.U8 desc[UR24][R10.64], R79 ;  /* 0x0000004f0a006986 */ /* 0x0003e2000c101118 */
[----:B------:R-:W-:Y:S02]  /*2a5e0*/  SHF.R.S32.HI R73, RZ, 0x1f, R72 ;  /* 0x0000001fff497819 */ /* 0x000fe40000011448 */
[----:B------:R-:W-:Y:S02]  /*2a5f0*/  IADD3 R22, P5, PT, R72, R2, RZ ;  /* 0x0000000248167210 */ /* 0x000fe40007fbe0ff */
[----:B------:R-:W-:Y:S02]  /*2a600*/  ISETP.LT.AND P6, PT, R69, UR12, !P3 ;  /* 0x0000000c45007c0c */ /* 0x000fe4000dfc1270 */
[----:B0-----:R-:W-:Y:S02]  /*2a610*/  ISETP.LT.AND P4, PT, R70, UR10, !P4 ;  /* 0x0000000a46007c0c */ /* 0x001fe4000e781270 */
[----:B-1----:R-:W-:Y:S01]  /*2a620*/  PRMT R79, R8, 0x9910, RZ ;  /* 0x00009910084f7816 */ /* 0x002fe200000000ff */
[----:B------:R-:W-:Y:S01]  /*2a630*/  IMAD.X R23, R73, 0x1, R0, P5 ;  /* 0x0000000149177824 */ /* 0x000fe200028e0600 */
[----:B------:R-:W5:Y:S01]  /*2a640*/  LDL.LU.64 R8, [R1+0x7b8] ;  /* 0x0007b80001087983 */ /* 0x000f620000300a00 */
[----:B------:R-:W-:Y:S01]  /*2a650*/  IADD3 R10, P5, PT, R72, R3, RZ ;  /* 0x00000003480a7210 */ /* 0x000fe20007fbe0ff */
[----:B------:R-:W-:Y:S01]  /*2a660*/  VIADD R78, R68, 0xc ;  /* 0x0000000c444e7836 */ /* 0x000fe20000000000 */
[----:B----4-:R-:W-:-:S03]  /*2a670*/  F2FP.SATFINITE.E4M3.F32.PACK_AB_MERGE_C R4, R5, R4, RZ ;  /* 0x000000040504723e */ /* 0x010fc600048070ff */
[----:B------:R-:W-:Y:S01]  /*2a680*/  IMAD.X R11, R73, 0x1, R71, P5 ;  /* 0x00000001490b7824 */ /* 0x000fe200028e0647 */
[----:B------:R-:W-:Y:S01]  /*2a690*/  ISETP.GE.AND P5, PT, R78, UR6, PT ;  /* 0x000000064e007c0c */ /* 0x000fe2000bfa6270 */
[----:B------:R-:W0:Y:S01]  /*2a6a0*/  LDCU UR12, c[0x0][0x398] ;  /* 0x00007300ff0c77ac */ /* 0x000e220008000800 */
[----:B------:R-:W-:Y:S02]  /*2a6b0*/  SHF.R.S32.HI R73, RZ, 0x8, R79 ;  /* 0x00000008ff497819 */ /* 0x000fe4000001144f */
[----:B--2---:R-:W-:Y:S02]  /*2a6c0*/  F2FP.SATFINITE.E4M3.F32.PACK_AB_MERGE_C R78, R17, R16, RZ ;  /* 0x00000010114e723e */ /* 0x004fe400048070ff */
[----:B------:R-:W-:Y:S01]  /*2a6d0*/  ISETP.LT.AND P3, PT, R70, UR14, !P3 ;  /* 0x0000000e46007c0c */ /* 0x000fe2000df61270 */
[----:B------:R1:W-:Y:S01]  /*2a6e0*/  @P4 STG.E.U8 desc[UR24][R12.64], R73 ;  /* 0x000000490c004986 */ /* 0x0003e2000c101118 */
[----:B------:R-:W-:Y:S01]  /*2a6f0*/  PRMT R79, R78, 0x9910, RZ ;  /* 0x000099104e4f7816 */ /* 0x000fe200000000ff */
[----:B------:R-:W-:Y:S01]  /*2a700*/  VIADD R72, R72, UR60 ;  /* 0x0000003c48487c36 */ /* 0x000fe20008000000 */
[----:B------:R-:W2:Y:S01]  /*2a710*/  LDCU UR14, c[0x0][0x398] ;  /* 0x00007300ff0e77ac */ /* 0x000ea20008000800 */
[----:B------:R-:W4:Y:S01]  /*2a720*/  LDCU UR10, c[0x0][0x39c] ;  /* 0x00007380ff0a77ac */ /* 0x000f220008000800 */
[----:B------:R-:W0:Y:S01]  /*2a730*/  LDCU UR6, c[0x0][0x39c] ;  /* 0x00007380ff0677ac */ /* 0x000e220008000800 */
[----:B-1----:R-:W2:Y:S04]  /*2a740*/  LDL.LU R13, [R1+0x628] ;  /* 0x00062800010d7983 */ /* 0x002ea80000300800 */
[----:B---3--:R1:W-:Y:S04]  /*2a750*/  @P6 STG.E.U8 desc[UR24][R6.64], R78 ;  /* 0x0000004e06006986 */ /* 0x0083e8000c101118 */
[----:B-1----:R-:W2:Y:S04]  /*2a760*/  LDL.LU R6, [R1+0x62c] ;  /* 0x00062c0001067983 */ /* 0x002ea80000300800 */
[----:B------:R-:W3:Y:S04]  /*2a770*/  LDL.LU R7, [R1+0x228] ;  /* 0x0002280001077983 */ /* 0x000ee80000300800 */
[----:B------:R-:W3:Y:S04]  /*2a780*/  LDL.LU R5, [R1+0x22c] ;  /* 0x00022c0001057983 */ /* 0x000ee80000300800 */
[----:B------:R-:W4:Y:S04]  /*2a790*/  LDL.LU.64 R34, [R1+0x7d8] ;  /* 0x0007d80001227983 */ /* 0x000f280000300a00 */
[----:B------:R-:W4:Y:S01]  /*2a7a0*/  LDL.LU.64 R24, [R1+0x7d0] ;  /* 0x0007d00001187983 */ /* 0x000f220000300a00 */
[----:B------:R-:W-:Y:S01]  /*2a7b0*/  ISETP.LT.AND P4, PT, R69, UR16, !P1 ;  /* 0x0000001045007c0c */ /* 0x000fe2000cf81270 */
[----:B------:R-:W-:Y:S01]  /*2a7c0*/  VIADD R73, R68, 0xd ;  /* 0x0000000d44497836 */ /* 0x000fe20000000000 */
[----:B------:R-:W-:Y:S01]  /*2a7d0*/  SHF.R.S32.HI R79, RZ, 0x8, R79 ;  /* 0x00000008ff4f7819 */ /* 0x000fe2000001144f */
[----:B-----5:R1:W-:Y:S01]  /*2a7e0*/  @P3 STG.E.U8 desc[UR24][R14.64], R4 ;  /* 0x000000040e003986 */ /* 0x0203e2000c101118 */
[C---:B------:R-:W-:Y:S01]  /*2a7f0*/  IADD3 R78, P3, PT, R72.reuse, R2, RZ ;  /* 0x00000002484e7210 */ /* 0x040fe20007f7e0ff */
[----:B------:R-:W-:Y:S01]  /*2a800*/  VIADD R16, R72, UR60 ;  /* 0x0000003c48107c36 */ /* 0x000fe20008000000 */
[----:B------:R-:W-:Y:S01]  /*2a810*/  ISETP.GE.AND P6, PT, R73, UR9, PT ;  /* 0x0000000949007c0c */ /* 0x000fe2000bfc6270 */
[----:B------:R-:W5:Y:S01]  /*2a820*/  LDCU UR9, c[0x0][0x398] ;  /* 0x00007300ff0977ac */ /* 0x000f620008000800 */
[----:B------:R-:W-:Y:S01]  /*2a830*/  SHF.R.S32.HI R73, RZ, 0x1f, R72 ;  /* 0x0000001fff497819 */ /* 0x000fe20000011448 */
[----:B------:R-:W4:Y:S01]  /*2a840*/  LDL.LU.64 R30, [R1+0x7b0] ;  /* 0x0007b000011e7983 */ /* 0x000f220000300a00 */
[----:B------:R-:W-:Y:S01]  /*2a850*/  VIADD R12, R68, 0xe ;  /* 0x0000000e440c7836 */ /* 0x000fe20000000000 */
[----:B------:R-:W2:Y:S02]  /*2a860*/  LDCU UR16, c[0x0][0x398] ;  /* 0x00007300ff1077ac */ /* 0x000ea40008000800 */
[----:B------:R5:W-:Y:S01]  /*2a870*/  @P4 STG.E.U8 desc[UR24][R8.64], R79 ;  /* 0x0000004f08004986 */ /* 0x000be2000c101118 */
[----:B-1----:R-:W-:-:S02]  /*2a880*/  SHF.R.S32.HI R15, RZ, 0x1f, R16 ;  /* 0x0000001fff0f7819 */ /* 0x002fc40000011410 */
[----:B0-----:R-:W-:Y:S01]  /*2a890*/  ISETP.LT.AND P1, PT, R70, UR12, !P1 ;  /* 0x0000000c46007c0c */ /* 0x001fe2000cf21270 */
[----:B------:R-:W4:Y:S01]  /*2a8a0*/  LDL.LU.64 R20, [R1+0x7a8] ;  /* 0x0007a80001147983 */ /* 0x000f220000300a00 */
[C---:B-----5:R-:W-:Y:S01]  /*2a8b0*/  IMAD.X R79, R73.reuse, 0x1, R0, P3 ;  /* 0x00000001494f7824 */ /* 0x060fe200018e0600 */
[----:B------:R-:W-:Y:S02]  /*2a8c0*/  IADD3 R72, P3, PT, R72, R3, RZ ;  /* 0x0000000348487210 */ /* 0x000fe40007f7e0ff */
[----:B------:R-:W5:Y:S01]  /*2a8d0*/  LDL.LU R18, [R1+0x630] ;  /* 0x0006300001127983 */ /* 0x000f620000300800 */
[----:B------:R-:W-:Y:S01]  /*2a8e0*/  PRMT R4, R4, 0x9910, RZ ;  /* 0x0000991004047816 */ /* 0x000fe200000000ff */
[----:B------:R-:W0:Y:S01]  /*2a8f0*/  LDCU UR12, c[0x0][0x398] ;  /* 0x00007300ff0c77ac */ /* 0x000e220008000800 */
[----:B------:R-:W-:Y:S01]  /*2a900*/  IMAD.X R73, R73, 0x1, R71, P3 ;  /* 0x0000000149497824 */ /* 0x000fe200018e0647 */
[----:B------:R-:W-:-:S05]  /*2a910*/  IADD3 R8, P3, PT, R16, R2, RZ ;  /* 0x0000000210087210 */ /* 0x000fca0007f7e0ff */
[----:B------:R-:W-:Y:S01]  /*2a920*/  IMAD.X R9, R15, 0x1, R0, P3 ;  /* 0x000000010f097824 */ /* 0x000fe200018e0600 */
[----:B------:R-:W-:Y:S01]  /*2a930*/  ISETP.LT.AND P3, PT, R69, UR9, !P0 ;  /* 0x0000000945007c0c */ /* 0x000fe2000c761270 */
[----:B------:R-:W1:Y:S01]  /*2a940*/  LDCU UR9, c[0x0][0x398] ;  /* 0x00007300ff0977ac */ /* 0x000e620008000800 */
[----:B------:R-:W-:Y:S02]  /*2a950*/  ISETP.GE.AND P4, PT, R12, UR4, PT ;  /* 0x000000040c007c0c */ /* 0x000fe4000bf86270 */
[----:B------:R-:W-:Y:S02]  /*2a960*/  SHF.R.S32.HI R4, RZ, 0x8, R4 ;  /* 0x00000008ff047819 */ /* 0x000fe40000011404 */
[----:B---3--:R-:W-:Y:S01]  /*2a970*/  F2FP.SATFINITE.E4M3.F32.PACK_AB_MERGE_C R5, R5, R7, RZ ;  /* 0x000000070505723e */ /* 0x008fe200048070ff */
[----:B------:R-:W-:Y:S01]  /*2a980*/  VIADD R14, R68, 0x10 ;  /* 0x00000010440e7836 */ /* 0x000fe20000000000 */
[----:B--2---:R-:W-:Y:S01]  /*2a990*/  F2FP.SATFINITE.E4M3.F32.PACK_AB_MERGE_C R12, R6, R13, RZ ;  /* 0x0000000d060c723e */ /* 0x004fe200048070ff */
[----:B------:R-:W5:Y:S01]  /*2a9a0*/  LDL.LU R7, [R1+0x634] ;  /* 0x0006340001077983 */ /* 0x000f620000300800 */
[----:B------:R-:W-:Y:S01]  /*2a9b0*/  ISETP.LT.AND P0, PT, R70, UR14, !P0 ;  /* 0x0000000e46007c0c */ /* 0x000fe2000c701270 */
[----:B------:R-:W2:Y:S02]  /*2a9c0*/  LDCU UR4, c[0x0][0x39c] ;  /* 0x00007380ff0477ac */ /* 0x000ea40008000800 */
[----:B----4-:R3:W-:Y:S01]  /*2a9d0*/  @P1 STG.E.U8 desc[UR24][R34.64], R4 ;  /* 0x0000000422001986 */ /* 0x0107e2000c101118 */
[----:B------:R-:W-:Y:S01]  /*2a9e0*/  VIADD R6, R68, 0xf ;  /* 0x0000000f44067836 */ /* 0x000fe20000000000 */
[----:B------:R-:W4:Y:S02]  /*2a9f0*/  LDCU UR14, c[0x0][0x398] ;  /* 0x00007300ff0e77ac */ /* 0x000f240008000800 */
[----:B------:R-:W2:Y:S04]  /*2aa00*/  LDL.LU.64 R36, [R1+0x790] ;  /* 0x0007900001247983 */ /* 0x000ea80000300a00 */
[----:B------:R0:W-:Y:S01]  /*2aa10*/  @P3 STG.E.U8 desc[UR24][R24.64], R12 ;  /* 0x0000000c18003986 */ /* 0x0001e2000c101118 */
[----:B---3--:R-:W-:-:S03]  /*2aa20*/  PRMT R4, R12, 0x9910, RZ ;  /* 0x000099100c047816 */ /* 0x008fc600000000ff */
[----:B0-----:R-:W3:Y:S01]  /*2aa30*/  LDL.LU.64 R12, [R1+0x788] ;  /* 0x00078800010c7983 */ /* 0x001ee20000300a00 */
[----:B------:R-:W-:Y:S02]  /*2aa40*/  ISETP.LT.AND P1, PT, R69, UR16, !P2 ;  /* 0x0000001045007c0c */ /* 0x000fe4000d721270 */
[----:B-----5:R-:W-:Y:S01]  /*2aa50*/  F2FP.SATFINITE.E4M3.F32.PACK_AB_MERGE_C R18, R7, R18, RZ ;  /* 0x000000120712723e */ /* 0x020fe200048070ff */
[----:B------:R-:W5:Y:S01]  /*2aa60*/  LDL.LU R25, [R1+0x230] ;  /* 0x0002300001197983 */ /* 0x000f620000300800 */
[----:B------:R-:W-:Y:S01]  /*2aa70*/  ISETP.GE.AND P3, PT, R6, UR10, PT ;  /* 0x0000000a06007c0c */ /* 0x000fe2000bf66270 */
[----:B------:R-:W-:Y:S02]  /*2aa80*/  IMAD.MOV.U32 R6, RZ, RZ, R4 ;  /* 0x000000ffff067224 */ /* 0x000fe400078e0004 */
[----:B------:R0:W-:Y:S01]  /*2aa90*/  @P0 STG.E.U8 desc[UR24][R30.64], R5 ;  /* 0x000000051e000986 */ /* 0x0001e2000c101118 */
[----:B------:R-:W-:Y:S01]  /*2aaa0*/  ISETP.LT.AND P2, PT, R70, UR12, !P2 ;  /* 0x0000000c46007c0c */ /* 0x000fe2000d741270 */
[----:B------:R-:W2:Y:S01]  /*2aab0*/  LDCU UR10, c[0x0][0x398] ;  /* 0x00007300ff0a77ac */ /* 0x000ea20008000800 */
[----:B------:R-:W-:Y:S01]  /*2aac0*/  SHF.R.S32.HI R6, RZ, 0x8, R6 ;  /* 0x00000008ff067819 */ /* 0x000fe20000011406 */
[----:B------:R-:W5:Y:S01]  /*2aad0*/  LDL.LU R4, [R1+0x234] ;  /* 0x0002340001047983 */ /* 0x000f620000300800 */
[----:B-1----:R-:W-:Y:S01]  /*2aae0*/  ISETP.LT.AND P0, PT, R69, UR9, !P5 ;  /* 0x0000000945007c0c */ /* 0x002fe2000ef01270 */
[----:B------:R-:W1:Y:S02]  /*2aaf0*/  LDCU UR12, c[0x0][0x398] ;  /* 0x00007300ff0c77ac */ /* 0x000e640008000800 */
[----:B------:R2:W-:Y:S01]  /*2ab00*/  @P1 STG.E.U8 desc[UR24][R20.64], R6 ;  /* 0x0000000614001986 */ /* 0x0005e2000c101118 */
[----:B------:R-:W-:Y:S01]  /*2ab10*/  VIADD R24, R68, 0x11 ;  /* 0x0000001144187836 */ /* 0x000fe20000000000 */
[----:B------:R-:W1:Y:S01]  /*2ab20*/  LDCU UR16, c[0x0][0x398] ;  /* 0x00007300ff1077ac */ /* 0x000e620008000800 */
[----:B0-----:R-:W-:Y:S01]  /*2ab30*/  PRMT R5, R5, 0x9910, RZ ;  /* 0x0000991005057816 */ /* 0x001fe200000000ff */
[----:B------:R-:W5:Y:S01]  /*2ab40*/  LDL.LU.64 R30, [R1+0x780] ;  /* 0x00078000011e7983 */ /* 0x000f620000300a00 */
[----:B------:R-:W0:Y:S03]  /*2ab50*/  LDCU UR9, c[0x0][0x39c] ;  /* 0x00007380ff0977ac */ /* 0x000e260008000800 */
[----:B--2---:R-:W2:Y:S01]  /*2ab60*/  LDL.LU.64 R20, [R1+0x778] ;  /* 0x0007780001147983 */ /* 0x004ea20000300a00 */
[----:B------:R-:W-:Y:S01]  /*2ab70*/  IMAD.MOV.U32 R6, RZ, RZ, R5 ;  /* 0x000000ffff067224 */ /* 0x000fe200078e0005 */
[----:B------:R-:W-:Y:S01]  /*2ab80*/  ISETP.GE.AND P1, PT, R14, UR6, PT ;  /* 0x000000060e007c0c */ /* 0x000fe2000bf26270 */
[----:B------:R-:W0:Y:S01]  /*2ab90*/  LDCU UR6, c[0x0][0x398] ;  /* 0x00007300ff0677ac */ /* 0x000e220008000800 */
[----:B------:R-:W2:Y:S02]  /*2aba0*/  LDL.LU R19, [R1+0x638] ;  /* 0x0006380001137983 */ /* 0x000ea40000300800 */
[----:B------:R-:W-:-:S02]  /*2abb0*/  SHF.R.S32.HI R34, RZ, 0x8, R6 ;  /* 0x00000008ff227819 */ /* 0x000fc40000011406 */
[----:B------:R-:W2:Y:S04]  /*2abc0*/  LDL.LU R5, [R1+0x63c] ;  /* 0x00063c0001057983 */ /* 0x000ea80000300800 */
[----:B------:R-:W2:Y:S04]  /*2abd0*/  LDL.LU R17, [R1+0x238] ;  /* 0x0002380001117983 */ /* 0x000ea80000300800 */
[----:B------:R-:W2:Y:S04]  /*2abe0*/  LDL.LU R14, [R1+0x23c] ;  /* 0x00023c00010e7983 */ /* 0x000ea80000300800 */
[----:B------:R-:W2:Y:S04]  /*2abf0*/  LDL.LU.64 R6, [R1+0x748] ;  /* 0x0007480001067983 */ /* 0x000ea80000300a00 */
[----:B------:R-:W-:Y:S04]  /*2ac00*/  @P2 STG.E.U8 desc[UR24][R36.64], R34 ;  /* 0x0000002224002986 */ /* 0x000fe8000c101118 */
[----:B---3--:R3:W-:Y:S04]  /*2ac10*/  @P0 STG.E.U8 desc[UR24][R12.64], R18 ;  /* 0x000000120c000986 */ /* 0x0087e8000c101118 */
[----:B---3--:R-:W3:Y:S01]  /*2ac20*/  LDL.LU.64 R12, [R1+0x740] ;  /* 0x00074000010c7983 */ /* 0x008ee20000300a00 */
[----:B------:R-:W-:Y:S01]  /*2ac30*/  ISETP.LT.AND P5, PT, R70, UR10, !P5 ;  /* 0x0000000a46007c0c */ /* 0x000fe2000efa1270 */
[----:B------:R-:W1:Y:S01]  /*2ac40*/  LDCU UR10, c[0x0][0x398] ;  /* 0x00007300ff0a77ac */ /* 0x000e620008000800 */
[----:B----4-:R-:W-:-:S02]  /*2ac50*/  ISETP.LT.AND P0, PT, R69, UR14, !P6 ;  /* 0x0000000e45007c0c */ /* 0x010fc4000f701270 */
[----:B------:R-:W-:Y:S01]  /*2ac60*/  PRMT R18, R18, 0x9910, RZ ;  /* 0x0000991012127816 */ /* 0x000fe200000000ff */
[----:B------:R-:W4:Y:S01]  /*2ac70*/  LDCU UR14, c[0x0][0x398] ;  /* 0x00007300ff0e77ac */ /* 0x000f220008000800 */
[----:B------:R-:W-:Y:S02]  /*2ac80*/  ISETP.GE.AND P2, PT, R24, UR4, PT ;  /* 0x0000000418007c0c */ /* 0x000fe4000bf46270 */
[----:B------:R-:W-:Y:S01]  /*2ac90*/  SHF.R.S32.HI R18, RZ, 0x8, R18 ;  /* 0x00000008ff127819 */ /* 0x000fe20000011412 */
[----:B------:R-:W1:Y:S01]  /*2aca0*/  LDCU UR4, c[0x0][0x39c] ;  /* 0x00007380ff0477ac */ /* 0x000e620008000800 */
[----:B0-----:R-:W-:Y:S01]  /*2acb0*/  ISETP.LT.AND P6, PT, R70, UR6, !P6 ;  /* 0x0000000646007c0c */ /* 0x001fe2000f7c1270 */
[----:B------:R-:W-:Y:S01]  /*2acc0*/  VIADD R24, R68, 0x12 ;  /* 0x0000001244187836 */ /* 0x000fe20000000000 */
[----:B------:R-:W0:Y:S01]  /*2acd0*/  LDCU UR6, c[0x0][0x39c] ;  /* 0x00007380ff0677ac */ /* 0x000e220008000800 */
[----:B-----5:R-:W-:-:S05]  /*2ace0*/  F2FP.SATFINITE.E4M3.F32.PACK_AB_MERGE_C R4, R4, R25, RZ ;  /* 0x000000190404723e */ /* 0x020fca00048070ff */
[----:B------:R5:W-:Y:S04]  /*2acf0*/  @P5 STG.E.U8 desc[UR24][R30.64], R4 ;  /* 0x000000041e005986 */ /* 0x000be8000c101118 */
[----:B--2---:R-:W-:Y:S01]  /*2ad00*/  @P0 STG.E.U8 desc[UR24][R20.64], R18 ;  /* 0x0000001214000986 */ /* 0x004fe2000c101118 */
[----:B-1----:R-:W-:Y:S01]  /*2ad10*/  ISETP.LT.AND P0, PT, R69, UR10, !P4 ;  /* 0x0000000a45007c0c */ /* 0x002fe2000e701270 */
[----:B------:R-:W1:Y:S01]  /*2ad20*/  LDCU UR10, c[0x0][0x398] ;  /* 0x00007300ff0a77ac */ /* 0x000e620008000800 */
[----:B-----5:R-:W-:Y:S02]  /*2ad30*/  PRMT R4, R4, 0x9910, RZ ;  /* 0x0000991004047816 */ /* 0x020fe400000000ff */
[----:B------:R-:W-:Y:S01]  /*2ad40*/  ISETP.LT.AND P4, PT, R70, UR12, !P4 ;  /* 0x0000000c46007c0c */ /* 0x000fe2000e781270 */
[----:B------:R-:W2:Y:S01]  /*2ad50*/  LDCU UR12, c[0x0][0x398] ;  /* 0x00007300ff0c77ac */ /* 0x000ea20008000800 */
[----:B------:R-:W-:-:S02]  /*2ad60*/  SHF.R.S32.HI R4, RZ, 0x8, R4 ;  /* 0x00000008ff047819 */ /* 0x000fc40000011404 */
[----:B------:R-:W-:Y:S02]  /*2ad70*/  F2FP.SATFINITE.E4M3.F32.PACK_AB_MERGE_C R5, R5, R19, RZ ;  /* 0x000000130505723e */ /* 0x000fe400048070ff */
[----:B------:R-:W-:Y:S01]  /*2ad80*/  ISETP.GE.AND P5, PT, R24, UR9, PT ;  /* 0x0000000918007c0c */ /* 0x000fe2000bfa6270 */
[----:B------:R-:W5:Y:S01]  /*2ad90*/  LDCU UR9, c[0x0][0x39c] ;  /* 0x00007380ff0977ac */ /* 0x000f620008000800 */
[----:B------:R-:W5:Y:S01]  /*2ada0*/  LDL.LU R24, [R1+0x640] ;  /* 0x0006400001187983 */ /* 0x000f620000300800 */
[----:B------:R-:W-:-:S03]  /*2adb0*/  F2FP.SATFINITE.E4M3.F32.PACK_AB_MERGE_C R14, R14, R17, RZ ;  /* 0x000000110e0e723e */ /* 0x000fc600048070ff */
[----:B------:R-:W5:Y:S04]  /*2adc0*/  LDL.LU R25, [R1+0x644] ;  /* 0x0006440001197983 */ /* 0x000f680000300800 */
[----:B------:R0:W-:Y:S02]  /*2add0*/  @P6 STG.E.U8 desc[UR24][R6.64], R4 ;  /* 0x0000000406006986 */ /* 0x0001e4000c101118 */
[----:B0-----:R-:W-:Y:S01]  /*2ade0*/  VIADD R4, R68, 0x13 ;  /* 0x0000001344047836 */ /* 0x001fe20000000000 */
[----:B------:R-:W-:Y:S01]  /*2adf0*/  PRMT R6, R5, 0x9910, RZ ;  /* 0x0000991005067816 */ /* 0x000fe200000000ff */
[----:B---3--:R0:W-:Y:S03]  /*2ae00*/  @P0 STG.E.U8 desc[UR24][R12.64], R5 ;  /* 0x000000050c000986 */ /* 0x0081e6000c101118 */
[----:B------:R-:W-:Y:S01]  /*2ae10*/  ISETP.GE.AND P0, PT, R4, UR4, PT ;  /* 0x0000000404007c0c */ /* 0x000fe2000bf06270 */
[----:B------:R-:W3:Y:S01]  /*2ae20*/  LDCU UR4, c[0x0][0x39c] ;  /* 0x00007380ff0477ac */ /* 0x000ee20008000800 */
[----:B------:R-:W3:Y:S04]  /*2ae30*/  LDL.LU R4, [R1+0x240] ;  /* 0x0002400001047983 */ /* 0x000ee80000300800 */
[----:B------:R1:W-:Y:S04]  /*2ae40*/  @P4 STG.E.U8 desc[UR24][R76.64], R14 ;  /* 0x0000000e4c004986 */ /* 0x0003e8000c101118 */
[----:B0-----:R-:W3:Y:S04]  /*2ae50*/  LDL.LU R5, [R1+0x244] ;  /* 0x0002440001057983 */ /* 0x001ee80000300800 */
[----:B------:R-:W3:Y:S01]  /*2ae60*/  LDL.LU.64 R12, [R1+0x770] ;  /* 0x00077000010c7983 */ /* 0x000ee20000300a00 */
[----:B-1----:R-:W-:-:S03]  /*2ae70*/  SHF.R.S32.HI R77, RZ, 0x8, R6 ;  /* 0x00000008ff4d7819 */ /* 0x002fc60000011406 */
[----:B------:R-:W3:Y:S04]  /*2ae80*/  LDL.LU.64 R6, [R1+0x768] ;  /* 0x0007680001067983 */ /* 0x000ee80000300a00 */
[----:B------:R-:W3:Y:S01]  /*2ae90*/  LDL.LU.64 R18, [R1+0x760] ;  /* 0x0007600001127983 */ /* 0x000ee20000300a00 */
[----:B----4-:R-:W-:Y:S01]  /*2aea0*/  ISETP.LT.AND P6, PT, R69, UR14, !P3 ;  /* 0x0000000e45007c0c */ /* 0x010fe2000dfc1270 */
[C---:B------:R-:W-:Y:S01]  /*2aeb0*/  VIADD R76, R16.reuse, UR60 ;  /* 0x0000003c104c7c36 */ /* 0x040fe20008000000 */
[----:B------:R-:W-:Y:S01]  /*2aec0*/  IADD3 R20, P4, PT, R16, R3, RZ ;  /* 0x0000000310147210 */ /* 0x000fe20007f9e0ff */
[----:B------:R-:W0:Y:S04]  /*2aed0*/  LDCU UR14, c[0x0][0x398] ;  /* 0x00007300ff0e77ac */ /* 0x000e280008000800 */
[----:B------:R-:W-:Y:S01]  /*2aee0*/  IMAD.X R21, R15, 0x1, R71, P4 ;  /* 0x000000010f157824 */ /* 0x000fe200020e0647 */
[----:B------:R-:W-:-:S05]  /*2aef0*/  IADD3 R16, P4, PT, R76, R2, RZ ;  /* 0x000000024c107210 */ /* 0x000fca0007f9e0ff */
[----:B------:R1:W-:Y:S01]  /*2af00*/  @P6 STG.E.U8 desc[UR24][R92.64], R77 ;  /* 0x0000004d5c006986 */ /* 0x0003e2000c101118 */
[----:B------:R-:W-:Y:S01]  /*2af10*/  ISETP.LT.AND P3, PT, R70, UR10, !P3 ;  /* 0x0000000a46007c0c */ /* 0x000fe2000df61270 */
[----:B------:R-:W4:Y:S01]  /*2af20*/  LDCU UR10, c[0x0][0x39c] ;  /* 0x00007380ff0a77ac */ /* 0x000f220008000800 */
[----:B--2---:R-:W-:Y:S01]  /*2af30*/  ISETP.LT.AND P6, PT, R69, UR12, !P1 ;  /* 0x0000000c45007c0c */ /* 0x004fe2000cfc1270 */
[----:B------:R-:W2:Y:S01]  /*2af40*/  LDCU UR12, c[0x0][0x398] ;  /* 0x00007300ff0c77ac */ /* 0x000ea20008000800 */
[----:B-1----:R-:W-:Y:S02]  /*2af50*/  SHF.R.S32.HI R77, RZ, 0x1f, R76 ;  /* 0x0000001fff4d7819 */ /* 0x002fe4000001144c */
[----:B------:R-:W-:Y:S01]  /*2af60*/  PRMT R93, R14, 0x9910, RZ ;  /* 0x000099100e5d7816 */ /* 0x000fe200000000ff */
[----:B------:R-:W-:Y:S02]  /*2af70*/  VIADD R92, R68, 0x14 ;  /* 0x00000014445c7836 */ /* 0x000fe40000000000 */
[----:B------:R-:W-:Y:S01]  /*2af80*/  IMAD.X R17, R77, 0x1, R0, P4 ;  /* 0x000000014d117824 */ /* 0x000fe200020e0600 */
[----:B------:R-:W-:-:S05]  /*2af90*/  IADD3 R14, P4, PT, R76, R3, RZ ;  /* 0x000000034c0e7210 */ /* 0x000fca0007f9e0ff */
[----:B------:R-:W-:Y:S01]  /*2afa0*/  IMAD.X R15, R77, 0x1, R71, P4 ;  /* 0x000000014d0f7824 */ /* 0x000fe200020e0647 */
[----:B------:R-:W-:Y:S01]  /*2afb0*/  ISETP.GE.AND P4, PT, R92, UR6, PT ;  /* 0x000000065c007c0c */ /* 0x000fe2000bf86270 */
[----:B------:R-:W1:Y:S01]  /*2afc0*/  LDCU UR6, c[0x0][0x39c] ;  /* 0x00007380ff0677ac */ /* 0x000e620008000800 */
[----:B------:R-:W-:Y:S02]  /*2afd0*/  SHF.R.S32.HI R77, RZ, 0x8, R93 ;  /* 0x00000008ff4d7819 */ /* 0x000fe4000001145d */
[----:B0-----:R-:W-:Y:S01]  /*2afe0*/  ISETP.LT.AND P1, PT, R70, UR14, !P1 ;  /* 0x0000000e46007c0c */ /* 0x001fe2000cf21270 */
[----:B------:R-:W0:Y:S01]  /*2aff0*/  LDCU UR14, c[0x0][0x398] ;  /* 0x00007300ff0e77ac */ /* 0x000e220008000800 */
[----:B-----5:R-:W-:-:S04]  /*2b000*/  F2FP.SATFINITE.E4M3.F32.PACK_AB_MERGE_C R92, R25, R24, RZ ;  /* 0x00000018195c723e */ /* 0x020fc800048070ff */
[----:B------:R-:W-:Y:S02]  /*2b010*/  PRMT R93, R92, 0x9910, RZ ;  /* 0x000099105c5d7816 */ /* 0x000fe400000000ff */
[----:B---3--:R-:W-:Y:S01]  /*2b020*/  F2FP.SATFINITE.E4M3.F32.PACK_AB_MERGE_C R5, R5, R4, RZ ;  /* 0x000000040505723e */ /* 0x008fe200048070ff */
[----:B------:R-:W-:Y:S04]  /*2b030*/  @P3 STG.E.U8 desc[UR24][R12.64], R77 ;  /* 0x0000004d0c003986 */ /* 0x000fe8000c101118 */
[----:B------:R3:W-:Y:S01]  /*2b040*/  @P6 STG.E.U8 desc[UR24][R6.64], R92 ;  /* 0x0000005c06006986 */ /* 0x0007e2000c101118 */
[----:B------:R-:W-:Y:S01]  /*2b050*/  ISETP.LT.AND P3, PT, R69, UR16, !P2 ;  /* 0x0000001045007c0c */ /* 0x000fe2000d761270 */
[----:B------:R-:W5:Y:S02]  /*2b060*/  LDCU UR16, c[0x0][0x398] ;  /* 0x00007300ff1077ac */ /* 0x000f640008000800 */
[----:B---3--:R-:W3:Y:S04]  /*2b070*/  LDL.LU R6, [R1+0x648] ;  /* 0x0006480001067983 */ /* 0x008ee80000300800 */
[----:B------:R-:W3:Y:S01]  /*2b080*/  LDL.LU R4, [R1+0x64c] ;  /* 0x00064c0001047983 */ /* 0x000ee20000300800 */
[----:B------:R-:W-:-:S03]  /*2b090*/  VIADD R77, R68, 0x15 ;  /* 0x00000015444d7836 */ /* 0x000fc60000000000 */
[----:B------:R-:W4:Y:S04]  /*2b0a0*/  LDL.LU R31, [R1+0x248] ;  /* 0x00024800011f7983 */ /* 0x000f280000300800 */
[----:B------:R-:W4:Y:S04]  /*2b0b0*/  LDL.LU R7, [R1+0x24c] ;  /* 0x00024c0001077983 */ /* 0x000f280000300800 */
[----:B------:R-:W4:Y:S01]  /*2b0c0*/  LDL.LU.64 R12, [R1+0x820] ;  /* 0x00082000010c7983 */ /* 0x000f220000300a00 */
[----:B------:R-:W-:Y:S01]  /*2b0d0*/  ISETP.GE.AND P6, PT, R77, UR9, PT ;  /* 0x000000094d007c0c */ /* 0x000fe2000bfc6270 */
[----:B------:R-:W-:Y:S01]  /*2b0e0*/  IMAD.MOV.U32 R77, RZ, RZ, R93 ;  /* 0x000000ffff4d7224 */ /* 0x000fe200078e005d */
[----:B------:R-:W0:Y:S01]  /*2b0f0*/  LDCU UR9, c[0x0][0x398] ;  /* 0x00007300ff0977ac */ /* 0x000e220008000800 */
[----:B------:R-:W5:Y:S03]  /*2b100*/  LDL.LU.64 R34, [R1+0x818] ;  /* 0x0008180001227983 */ /* 0x000f660000300a00 */
[----:B------:R-:W-:Y:S01]  /*2b110*/  SHF.R.S32.HI R77, RZ, 0x8, R77 ;  /* 0x00000008ff4d7819 */ /* 0x000fe2000001144d */
[----:B------:R-:W-:Y:S04]  /*2b120*/  @P1 STG.E.U8 desc[UR24][R90.64], R5 ;  /* 0x000000055a001986 */ /* 0x000fe8000c101118 */
[----:B------:R0:W-:Y:S04]  /*2b130*/  @P3 STG.E.U8 desc[UR24][R18.64], R77 ;  /* 0x0000004d12003986 */ /* 0x0001e8000c101118 */
[----:B------:R-:W5:Y:S04]  /*2b140*/  LDL.LU.64 R40, [R1+0x758] ;  /* 0x0007580001287983 */ /* 0x000f680000300a00 */
[----:B0-----:R-:W5:Y:S01]  /*2b150*/  LDL.LU.64 R18, [R1+0x750] ;  /* 0x0007500001127983 */ /* 0x001f620000300a00 */
[----:B------:R-:W-:-:S05]  /*2b160*/  VIADD R90, R76, UR60 ;  /* 0x0000003c4c5a7c36 */ /* 0x000fca0008000000 */
[----:B------:R-:W-:Y:S02]  /*2b170*/  SHF.R.S32.HI R76, RZ, 0x1f, R90 ;  /* 0x0000001fff4c7819 */ /* 0x000fe4000001145a */
[C---:B------:R-:W-:Y:S01]  /*2b180*/  IADD3 R92, P1, PT, R90.reuse, R2, RZ ;  /* 0x000000025a5c7210 */ /* 0x040fe20007f3e0ff */
[----:B------:R-:W-:-:S04]  /*2b190*/  VIADD R30, R90, UR60 ;  /* 0x0000003c5a1e7c36 */ /* 0x000fc80008000000 */
[----:B------:R-:W-:Y:S01]  /*2b1a0*/  IMAD.X R93, R76, 0x1, R0, P1 ;  /* 0x000000014c5d7824 */ /* 0x000fe200008e0600 */
[----:B------:R-:W-:Y:S02]  /*2b1b0*/  IADD3 R90, P1, PT, R90, R3, RZ ;  /* 0x000000035a5a7210 */ /* 0x000fe40007f3e0ff */
[----:B------:R-:W-:Y:S02]  /*2b1c0*/  PRMT R77, R5, 0x9910, RZ ;  /* 0x00009910054d7816 */ /* 0x000fe400000000ff */
[----:B--2---:R-:W-:Y:S01]  /*2b1d0*/  ISETP.LT.AND P2, PT, R70, UR12, !P2 ;  /* 0x0000000c46007c0c */ /* 0x004fe2000d741270 */
[----:B------:R-:W-:Y:S01]  /*2b1e0*/  IMAD.X R91, R76, 0x1, R71, P1 ;  /* 0x000000014c5b7824 */ /* 0x000fe200008e0647 */
[----:B------:R-:W-:Y:S01]  /*2b1f0*/  SHF.R.S32.HI R25, RZ, 0x1f, R30 ;  /* 0x0000001fff197819 */ /* 0x000fe2000001141e */
[----:B------:R-:W-:Y:S01]  /*2b200*/  VIADD R24, R68, 0x16 ;  /* 0x0000001644187836 */ /* 0x000fe20000000000 */
[----:B------:R-:W-:Y:S01]  /*2b210*/  IADD3 R76, P1, PT, R30, R2, RZ ;  /* 0x000000021e4c7210 */ /* 0x000fe20007f3e0ff */
[----:B------:R-:W-:Y:S01]  /*2b220*/  IMAD.MOV.U32 R5, RZ, RZ, R77 ;  /* 0x000000ffff057224 */ /* 0x000fe200078e004d */
[----:B------:R-:W-:Y:S01]  /*2b230*/  ISETP.LT.AND P3, PT, R69, UR9, !P5 ;  /* 0x0000000945007c0c */ /* 0x000fe2000ef61270 */
[----:B------:R-:W0:Y:S02]  /*2b240*/  LDCU UR12, c[0x0][0x398] ;  /* 0x00007300ff0c77ac */ /* 0x000e240008000800 */
[----:B------:R-:W-:Y:S01]  /*2b250*/  IMAD.X R77, R25, 0x1, R0, P1 ;  /* 0x00000001194d7824 */ /* 0x000fe200008e0600 */
[----:B------:R-:W-:Y:S01]  /*2b260*/  ISETP.GE.AND P1, PT, R24, UR4, PT ;  /* 0x0000000418007c0c */ /* 0x000fe2000bf26270 */
[----:B------:R-:W2:Y:S01]  /*2b270*/  LDCU UR9, c[0x0][0x398] ;  /* 0x00007300ff0977ac */ /* 0x000ea20008000800 */
[----:B------:R-:W2:Y:S01]  /*2b280*/  LDL.LU R24, [R1+0x650] ;  /* 0x0006500001187983 */ /* 0x000ea20000300800 */
[----:B------:R-:W-:Y:S01]  /*2b290*/  ISETP.LT.AND P5, PT, R70, UR14, !P5 ;  /* 0x0000000e46007c0c */ /* 0x000fe2000efa1270 */
[----:B------:R-:W0:Y:S01]  /*2b2a0*/  LDCU UR14, c[0x0][0x398] ;  /* 0x00007300ff0e77ac */ /* 0x000e220008000800 */
[----:B------:R-:W0:Y:S01]  /*2b2b0*/  LDCU UR4, c[0x0][0x39c] ;  /* 0x00007380ff0477ac */ /* 0x000e220008000800 */
[----:B---3--:R-:W-:-:S02]  /*2b2c0*/  F2FP.SATFINITE.E4M3.F32.PACK_AB_MERGE_C R4, R4, R6, RZ ;  /* 0x000000060404723e */ /* 0x008fc400048070ff */
[----:B------:R-:W-:Y:S02]  /*2b2d0*/  SHF.R.S32.HI R6, RZ, 0x8, R5 ;  /* 0x00000008ff067819 */ /* 0x000fe40000011405 */
[----:B------:R-:W3:Y:S04]  /*2b2e0*/  LDL.LU R5, [R1+0x654] ;  /* 0x0006540001057983 */ /* 0x000ee80000300800 */
[----:B------:R-:W3:Y:S04]  /*2b2f0*/  LDL.LU.64 R38, [R1+0x738] ;  /* 0x0007380001267983 */ /* 0x000ee80000300a00 */
[----:B----4-:R4:W-:Y:S01]  /*2b300*/  @P2 STG.E.U8 desc[UR24][R12.64], R6 ;  /* 0x000000060c002986 */ /* 0x0109e2000c101118 */
[----:B-----5:R-:W-:Y:S01]  /*2b310*/  ISETP.LT.AND P2, PT, R69, UR16, !P0 ;  /* 0x0000001045007c0c */ /* 0x020fe2000c741270 */
[----:B------:R-:W5:Y:S02]  /*2b320*/  LDCU UR16, c[0x0][0x398] ;  /* 0x00007300ff1077ac */ /* 0x000f640008000800 */
[----:B------:R-:W5:Y:S04]  /*2b330*/  LDL.LU.64 R36, [R1+0x730] ;  /* 0x0007300001247983 */ /* 0x000f680000300a00 */
[----:B------:R0:W-:Y:S01]  /*2b340*/  @P3 STG.E.U8 desc[UR24][R34.64], R4 ;  /* 0x0000000422003986 */ /* 0x0001e2000c101118 */
[----:B----4-:R-:W-:Y:S01]  /*2b350*/  VIADD R12, R68, 0x17 ;  /* 0x00000017440c7836 */ /* 0x010fe20000000000 */
[----:B------:R-:W-:-:S02]  /*2b360*/  PRMT R6, R4, 0x9910, RZ ;  /* 0x0000991004067816 */ /* 0x000fc400000000ff */
[----:B------:R-:W4:Y:S02]  /*2b370*/  LDL.LU R13, [R1+0x250] ;  /* 0x00025000010d7983 */ /* 0x000f240000300800 */
[----:B------:R-:W-:Y:S01]  /*2b380*/  ISETP.GE.AND P3, PT, R12, UR10, PT ;  /* 0x0000000a0c007c0c */ /* 0x000fe2000bf66270 */
[----:B------:R-:W-:Y:S01]  /*2b390*/  IMAD.MOV.U32 R12, RZ, RZ, R6 ;  /* 0x000000ffff0c7224 */ /* 0x000fe200078e0006 */
[----:B------:R-:W-:Y:S01]  /*2b3a0*/  F2FP.SATFINITE.E4M3.F32.PACK_AB_MERGE_C R7, R7, R31, RZ ;  /* 0x0000001f0707723e */ /* 0x000fe200048070ff */
[----:B0-----:R-:W4:Y:S01]  /*2b3b0*/  LDL.LU R4, [R1+0x254] ;  /* 0x0002540001047983 */ /* 0x001f220000300800 */
[----:B------:R-:W0:Y:S02]  /*2b3c0*/  LDCU UR10, c[0x0][0x398] ;  /* 0x00007300ff0a77ac */ /* 0x000e240008000800 */
[----:B------:R-:W-:Y:S01]  /*2b3d0*/  SHF.R.S32.HI R12, RZ, 0x8, R12 ;  /* 0x00000008ff0c7819 */ /* 0x000fe2000001140c */
[----:B------:R-:W4:Y:S04]  /*2b3e0*/  LDL.LU.64 R34, [R1+0x728] ;  /* 0x0007280001227983 */ /* 0x000f280000300a00 */
[----:B------:R-:W-:Y:S04]  /*2b3f0*/  @P5 STG.E.U8 desc[UR24][R40.64], R7 ;  /* 0x0000000728005986 */ /* 0x000fe8000c101118 */
[----:B------:R0:W-:Y:S04]  /*2b400*/  @P2 STG.E.U8 desc[UR24][R18.64], R12 ;  /* 0x0000000c12002986 */ /* 0x0001e8000c101118 */
[----:B0-----:R-:W4:Y:S04]  /*2b410*/  LDL.LU R18, [R1+0x658] ;  /* 0x0006580001127983 */ /* 0x001f280000300800 */
[----:B------:R-:W4:Y:S01]  /*2b420*/  LDL.LU R19, [R1+0x65c] ;  /* 0x00065c0001137983 */ /* 0x000f220000300800 */
[----:B------:R-:W-:Y:S01]  /*2b430*/  PRMT R7, R7, 0x9910, RZ ;  /* 0x0000991007077816 */ /* 0x000fe200000000ff */
[----:B------:R-:W-:Y:S01]  /*2b440*/  VIADD R6, R68, 0x18 ;  /* 0x0000001844067836 */ /* 0x000fe20000000000 */
[----:B------:R-:W-:Y:S01]  /*2b450*/  ISETP.LT.AND P0, PT, R70, UR12, !P0 ;  /* 0x0000000c46007c0c */ /* 0x000fe2000c701270 */
[----:B------:R-:W0:Y:S01]  /*2b460*/  LDCU UR12, c[0x0][0x398] ;  /* 0x00007300ff0c77ac */ /* 0x000e220008000800 */
[----:B--2---:R-:W-:Y:S01]  /*2b470*/  ISETP.LT.AND P5, PT, R69, UR9, !P4 ;  /* 0x0000000945007c0c */ /* 0x004fe2000e7a1270 */
[----:B------:R-:W-:Y:S01]  /*2b480*/  IMAD.MOV.U32 R12, RZ, RZ, R7 ;  /* 0x000000ffff0c7224 */ /* 0x000fe200078e0007 */
[----:B-1----:R-:W-:Y:S01]  /*2b490*/  ISETP.GE.AND P2, PT, R6, UR6, PT ;  /* 0x0000000606007c0c */ /* 0x002fe2000bf46270 */
[----:B------:R-:W1:Y:S01]  /*2b4a0*/  LDCU UR9, c[0x0][0x39c] ;  /* 0x00007380ff0977ac */ /* 0x000e620008000800 */
[----:B------:R-:W2:Y:S01]  /*2b4b0*/  LDL.LU R6, [R1+0x258] ;  /* 0x0002580001067983 */ /* 0x000ea20000300800 */
[----:B------:R-:W-:Y:S01]  /*2b4c0*/  ISETP.LT.AND P4, PT, R70, UR10, !P4 ;  /* 0x0000000a46007c0c */ /* 0x000fe2000e781270 */
[----:B------:R-:W0:Y:S02]  /*2b4d0*/  LDCU UR6, c[0x0][0x398] ;  /* 0x00007300ff0677ac */ /* 0x000e240008000800 */
[----:B------:R-:W2:Y:S01]  /*2b4e0*/  LDL.LU R7, [R1+0x25c] ;  /* 0x00025c0001077983 */ /* 0x000ea20000300800 */
[----:B------:R-:W0:Y:S01]  /*2b4f0*/  LDCU UR10, c[0x0][0x398] ;  /* 0x00007300ff0a77ac */ /* 0x000e220008000800 */
[----:B---3--:R-:W-:-:S02]  /*2b500*/  F2FP.SATFINITE.E4M3.F32.PACK_AB_MERGE_C R5, R5, R24, RZ ;  /* 0x000000180505723e */ /* 0x008fc400048070ff */
[----:B------:R-:W-:Y:S01]  /*2b510*/  SHF.R.S32.HI R24, RZ, 0x8, R12 ;  /* 0x00000008ff187819 */ /* 0x000fe2000001140c */
[----:B------:R-:W-:-:S04]  /*2b520*/  VIADD R12, R68, 0x19 ;  /* 0x00000019440c7836 */ /* 0x000fc80000000000 */
[----:B------:R-:W-:Y:S04]  /*2b530*/  @P0 STG.E.U8 desc[UR24][R38.64], R24 ;  /* 0x0000001826000986 */ /* 0x000fe8000c101118 */
[----:B-----5:R3:W-:Y:S01]  /*2b540*/  @P5 STG.E.U8 desc[UR24][R36.64], R5 ;  /* 0x0000000524005986 */ /* 0x0207e2000c101118 */
[----:B------:R-:W-:Y:S01]  /*2b550*/  ISETP.LT.AND P5, PT, R69, UR14, !P6 ;  /* 0x0000000e45007c0c */ /* 0x000fe2000f7a1270 */
[----:B------:R-:W5:Y:S01]  /*2b560*/  LDCU UR14, c[0x0][0x398] ;  /* 0x00007300ff0e77ac */ /* 0x000f620008000800 */
[----:B------:R-:W-:Y:S01]  /*2b570*/  ISETP.GE.AND P0, PT, R12, UR4, PT ;  /* 0x000000040c007c0c */ /* 0x000fe2000bf06270 */
[----:B------:R-:W-:Y:S01]  /*2b580*/  VIADD R12, R68, 0x1a ;  /* 0x0000001a440c7836 */ /* 0x000fe20000000000 */
[----:B---3--:R-:W-:Y:S01]  /*2b590*/  PRMT R5, R5, 0x9910, RZ ;  /* 0x0000991005057816 */ /* 0x008fe200000000ff */
[----:B------:R-:W3:Y:S01]  /*2b5a0*/  LDCU UR4, c[0x0][0x39c] ;  /* 0x00007380ff0477ac */ /* 0x000ee20008000800 */
[----:B----4-:R-:W-:-:S02]  /*2b5b0*/  F2FP.SATFINITE.E4M3.F32.PACK_AB_MERGE_C R4, R4, R13, RZ ;  /* 0x0000000d0404723e */ /* 0x010fc400048070ff */
[----:B------:R-:W-:-:S03]  /*2b5c0*/  SHF.R.S32.HI R5, RZ, 0x8, R5 ;  /* 0x00000008ff057819 */ /* 0x000fc60000011405 */
[----:B------:R4:W-:Y:S01]  /*2b5d0*/  @P4 STG.E.U8 desc[UR24][R34.64], R4 ;  /* 0x0000000422004986 */ /* 0x0009e2000c101118 */
[----:B-1----:R-:W-:Y:S01]  /*2b5e0*/  ISETP.GE.AND P4, PT, R12, UR9, PT ;  /* 0x000000090c007c0c */ /* 0x002fe2000bf86270 */
[----:B------:R-:W1:Y:S02]  /*2b5f0*/  LDCU UR9, c[0x0][0x39c] ;  /* 0x00007380ff0977ac */ /* 0x000e640008000800 */
[----:B------:R0:W-:Y:S04]  /*2b600*/  @P5 STG.E.U8 desc[UR24][R88.64], R5 ;  /* 0x0000000558005986 */ /* 0x0001e8000c101118 */
[----:B------:R-:W3:Y:S01]  /*2b610*/  LDL.LU.64 R12, [R1+0x720] ;  /* 0x00072000010c7983 */ /* 0x000ee20000300a00 */
[----:B----4-:R-:W-:-:S05]  /*2b620*/  PRMT R4, R4, 0x9910, RZ ;  /* 0x0000991004047816 */ /* 0x010fca00000000ff */
[----:B0-----:R-:W-:Y:S02]  /*2b630*/  IMAD.MOV.U32 R88, RZ, RZ, R4 ;  /* 0x000000ffff587224 */ /* 0x001fe400078e0004 */
[----:B------:R-:W4:Y:S01]  /*2b640*/  LDL.LU.64 R4, [R1+0x718] ;  /* 0x0007180001047983 */ /* 0x000f220000300a00 */
[----:B------:R-:W-:-:S03]  /*2b650*/  F2FP.SATFINITE.E4M3.F32.PACK_AB_MERGE_C R89, R19, R18, RZ ;  /* 0x000000121359723e */ /* 0x000fc600048070ff */
[----:B------:R-:W4:Y:S04]  /*2b660*/  LDL.LU R18, [R1+0x660] ;  /* 0x0006600001127983 */ /* 0x000f280000300800 */
[----:B------:R-:W4:Y:S01]  /*2b670*/  LDL.LU R19, [R1+0x664] ;  /* 0x0006640001137983 */ /* 0x000f220000300800 */
[C---:B------:R-:W-:Y:S01]  /*2b680*/  ISETP.LT.AND P6, PT, R70.reuse, UR6, !P6 ;  /* 0x0000000646007c0c */ /* 0x040fe2000f7c1270 */
[----:B------:R-:W0:Y:S01]  /*2b690*/  LDCU UR6, c[0x0][0x39c] ;  /* 0x00007380ff0677ac */ /* 0x000e220008000800 */
[----:B------:R-:W-:Y:S02]  /*2b6a0*/  ISETP.LT.AND P5, PT, R69, UR10, !P1 ;  /* 0x0000000a45007c0c */ /* 0x000fe4000cfa1270 */
[----:B------:R-:W-:Y:S01]  /*2b6b0*/  SHF.R.S32.HI R88, RZ, 0x8, R88 ;  /* 0x00000008ff587819 */ /* 0x000fe20000011458 */
[----:B------:R-:W0:Y:S01]  /*2b6c0*/  LDCU UR10, c[0x0][0x398] ;  /* 0x00007300ff0a77ac */ /* 0x000e220008000800 */
[----:B------:R-:W-:-:S02]  /*2b6d0*/  ISETP.LT.AND P1, PT, R70, UR12, !P1 ;  /* 0x0000000c46007c0c */ /* 0x000fc4000cf21270 */
[----:B--2---:R-:W-:Y:S01]  /*2b6e0*/  F2FP.SATFINITE.E4M3.F32.PACK_AB_MERGE_C R24, R7, R6, RZ ;  /* 0x000000060718723e */ /* 0x004fe200048070ff */
[----:B------:R-:W2:Y:S01]  /*2b6f0*/  LDCU UR12, c[0x0][0x398] ;  /* 0x00007300ff0c77ac */ /* 0x000ea20008000800 */
[----:B------:R-:W4:Y:S04]  /*2b700*/  LDL.LU R6, [R1+0x260] ;  /* 0x0002600001067983 */ /* 0x000f280000300800 */
[----:B------:R0:W-:Y:S01]  /*2b710*/  @P6 STG.E.U8 desc[UR24][R86.64], R88 ;  /* 0x0000005856006986 */ /* 0x0001e2000c101118 */
[----:B-----5:R-:W-:Y:S01]  /*2b720*/  ISETP.LT.AND P6, PT, R69, UR14, !P3 ;  /* 0x0000000e45007c0c */ /* 0x020fe2000dfc1270 */
[----:B------:R-:W5:Y:S02]  /*2b730*/  LDCU UR14, c[0x0][0x398] ;  /* 0x00007300ff0e77ac */ /* 0x000f640008000800 */
[----:B------:R1:W-:Y:S04]  /*2b740*/  @P5 STG.E.U8 desc[UR24][R84.64], R89 ;  /* 0x0000005954005986 */ /* 0x0003e8000c101118 */
[----:B------:R-:W5:Y:S01]  /*2b750*/  LDL.LU R7, [R1+0x264] ;  /* 0x0002640001077983 */ /* 0x000f620000300800 */
[----:B0-----:R-:W-:-:S03]  /*2b760*/  PRMT R87, R89, 0x9910, RZ ;  /* 0x0000991059577816 */ /* 0x001fc600000000ff */
[----:B------:R0:W-:Y:S02]  /*2b770*/  @P1 STG.E.U8 desc[UR24][R74.64], R24 ;  /* 0x000000184a001986 */ /* 0x0001e4000c101118 */
[----:B-1----:R-:W-:Y:S02]  /*2b780*/  IMAD.MOV.U32 R84, RZ, RZ, R87 ;  /* 0x000000ffff547224 */ /* 0x002fe400078e0057 */
[----:B------:R-:W-:-:S03]  /*2b790*/  VIADD R86, R68, 0x1b ;  /* 0x0000001b44567836 */ /* 0x000fc60000000000 */
[----:B0-----:R-:W-:Y:S01]  /*2b7a0*/  SHF.R.S32.HI R75, RZ, 0x8, R84 ;  /* 0x00000008ff4b7819 */ /* 0x001fe20000011454 */
[C---:B------:R-:W-:Y:S01]  /*2b7b0*/  VIADD R84, R30.reuse, UR60 ;  /* 0x0000003c1e547c36 */ /* 0x040fe20008000000 */
[-C--:B------:R-:W-:Y:S02]  /*2b7c0*/  IADD3 R74, P1, PT, R30, R3.reuse, RZ ;  /* 0x000000031e4a7210 */ /* 0x080fe40007f3e0ff */
[----:B---3--:R-:W-:Y:S01]  /*2b7d0*/  ISETP.GE.AND P5, PT, R86, UR4, PT ;  /* 0x0000000456007c0c */ /* 0x008fe2000bfa6270 */
[----:B------:R0:W-:Y:S01]  /*2b7e0*/  @P6 STG.E.U8 desc[UR24][R82.64], R75 ;  /* 0x0000004b52006986 */ /* 0x0001e2000c101118 */
[----:B------:R-:W-:Y:S01]  /*2b7f0*/  ISETP.LT.AND P3, PT, R70, UR10, !P3 ;  /* 0x0000000a46007c0c */ /* 0x000fe2000df61270 */
[----:B------:R-:W1:Y:S02]  /*2b800*/  LDCU UR4, c[0x0][0x39c] ;  /* 0x00007380ff0477ac */ /* 0x000e640008000800 */
[----:B------:R-:W3:Y:S01]  /*2b810*/  LDL.LU.64 R30, [R1+0x710] ;  /* 0x00071000011e7983 */ /* 0x000ee20000300a00 */
[----:B0-----:R-:W-:Y:S01]  /*2b820*/  IMAD.X R75, R25, 0x1, R71, P1 ;  /* 0x00000001194b7824 */ /* 0x001fe200008e0647 */
[----:B------:R-:W-:Y:S01]  /*2b830*/  SHF.R.S32.HI R82, RZ, 0x1f, R84 ;  /* 0x0000001fff527819 */ /* 0x000fe20000011454 */
[----:B------:R-:W-:Y:S01]  /*2b840*/  VIADD R83, R68, 0x1c ;  /* 0x0000001c44537836 */ /* 0x000fe20000000000 */
[----:B------:R-:W-:Y:S01]  /*2b850*/  IADD3 R86, P1, PT, R84, R2, RZ ;  /* 0x0000000254567210 */ /* 0x000fe20007f3e0ff */
[----:B------:R-:W0:Y:S04]  /*2b860*/  LDCU UR10, c[0x0][0x39c] ;  /* 0x00007380ff0a77ac */ /* 0x000e280008000800 */
[----:B------:R-:W-:Y:S01]  /*2b870*/  IMAD.X R87, R82, 0x1, R0, P1 ;  /* 0x0000000152577824 */ /* 0x000fe200008e0600 */
[----:B------:R-:W-:-:S02]  /*2b880*/  IADD3 R88, P1, PT, R84, R3, RZ ;  /* 0x0000000354587210 */ /* 0x000fc40007f3e0ff */
[----:B--2---:R-:W-:Y:S01]  /*2b890*/  ISETP.LT.AND P6, PT, R69, UR12, !P2 ;  /* 0x0000000c45007c0c */ /* 0x004fe2000d7c1270 */
[----:B------:R-:W2:Y:S02]  /*2b8a0*/  LDCU UR12, c[0x0][0x398] ;  /* 0x00007300ff0c77ac */ /* 0x000ea40008000800 */
[----:B------:R-:W-:Y:S01]  /*2b8b0*/  IMAD.X R89, R82, 0x1, R71, P1 ;  /* 0x0000000152597824 */ /* 0x000fe200008e0647 */
[----:B------:R-:W-:Y:S01]  /*2b8c0*/  ISETP.GE.AND P1, PT, R83, UR6, PT ;  /* 0x0000000653007c0c */ /* 0x000fe2000bf26270 */
[----:B------:R-:W0:Y:S01]  /*2b8d0*/  LDCU UR6, c[0x0][0x39c] ;  /* 0x00007380ff0677ac */ /* 0x000e220008000800 */
[----:B------:R-:W-:-:S04]  /*2b8e0*/  PRMT R85, R24, 0x9910, RZ ;  /* 0x0000991018557816 */ /* 0x000fc800000000ff */
[----:B------:R-:W-:-:S05]  /*2b8f0*/  SHF.R.S32.HI R82, RZ, 0x8, R85 ;  /* 0x00000008ff527819 */ /* 0x000fca0000011455 */
[----:B------:R-:W-:Y:S01]  /*2b900*/  @P3 STG.E.U8 desc[UR24][R12.64], R82 ;  /* 0x000000520c003986 */ /* 0x000fe2000c101118 */
[----:B----4-:R-:W-:-:S03]  /*2b910*/  F2FP.SATFINITE.E4M3.F32.PACK_AB_MERGE_C R83, R19, R18, RZ ;  /* 0x000000121353723e */ /* 0x010fc600048070ff */
[----:B------:R-:W4:Y:S04]  /*2b920*/  LDL.LU R18, [R1+0x668] ;  /* 0x0006680001127983 */ /* 0x000f280000300800 */
[----:B------:R-:W4:Y:S04]  /*2b930*/  LDL.LU R19, [R1+0x66c] ;  /* 0x00066c0001137983 */ /* 0x000f280000300800 */
[----:B------:R0:W-:Y:S04]  /*2b940*/  @P6 STG.E.U8 desc[UR24][R4.64], R83 ;  /* 0x0000005304006986 */ /* 0x0001e8000c101118 */
[----:B------:R-:W4:Y:S04]  /*2b950*/  LDL.LU R25, [R1+0x268] ;  /* 0x0002680001197983 */ /* 0x000f280000300800 */
[----:B0-----:R-:W4:Y:S04]  /*2b960*/  LDL.LU R4, [R1+0x26c] ;  /* 0x00026c0001047983 */ /* 0x001f280000300800 */
[----:B------:R-:W4:Y:S04]  /*2b970*/  LDL.LU.64 R12, [R1+0x840] ;  /* 0x00084000010c7983 */ /* 0x000f280000300a00 */
[----:B------:R-:W4:Y:S04]  /*2b980*/  LDL.LU.64 R38, [R1+0x838] ;  /* 0x0008380001267983 */ /* 0x000f280000300a00 */
[----:B------:R-:W4:Y:S04]  /*2b990*/  LDL.LU.64 R36, [R1+0x810] ;  /* 0x0008100001247983 */ /* 0x000f280000300a00 */
[----:B------:R-:W4:Y:S01]  /*2b9a0*/  LDL.LU.64 R34, [R1+0x808] ;  /* 0x0008080001227983 */ /* 0x000f220000300a00 */
[----:B-----5:R-:W-:-:S02]  /*2b9b0*/  ISETP.LT.AND P2, PT, R70, UR14, !P2 ;  /* 0x0000000e46007c0c */ /* 0x020fc4000d741270 */
[----:B------:R-:W-:Y:S01]  /*2b9c0*/  F2FP.SATFINITE.E4M3.F32.PACK_AB_MERGE_C R6, R7, R6, RZ ;  /* 0x000000060706723e */ /* 0x000fe200048070ff */
[----:B------:R-:W-:Y:S01]  /*2b9d0*/  VIADD R82, R68, 0x1d ;  /* 0x0000001d44527836 */ /* 0x000fe20000000000 */
[----:B------:R-:W-:Y:S01]  /*2b9e0*/  PRMT R85, R83, 0x9910, RZ ;  /* 0x0000991053557816 */ /* 0x000fe200000000ff */
[----:B------:R-:W0:Y:S01]  /*2b9f0*/  LDCU UR14, c[0x0][0x398] ;  /* 0x00007300ff0e77ac */ /* 0x000e220008000800 */
[----:B------:R-:W-:-:S03]  /*2ba00*/  ISETP.LT.AND P3, PT, R69, UR16, !P0 ;  /* 0x0000001045007c0c */ /* 0x000fc6000c761270 */
[----:B------:R-:W-:Y:S01]  /*2ba10*/  IMAD.MOV.U32 R83, RZ, RZ, R85 ;  /* 0x000000ffff537224 */ /* 0x000fe200078e0055 */
[----:B------:R-:W-:Y:S01]  /*2ba20*/  ISETP.GE.AND P6, PT, R82, UR9, PT ;  /* 0x0000000952007c0c */ /* 0x000fe2000bfc6270 */
[----:B------:R-:W5:Y:S02]  /*2ba30*/  LDCU UR9, c[0x0][0x398] ;  /* 0x00007300ff0977ac */ /* 0x000f640008000800 */
[----:B------:R0:W-:Y:S01]  /*2ba40*/  @P2 STG.E.U8 desc[UR24][R80.64], R6 ;  /* 0x0000000650002986 */ /* 0x0001e2000c101118 */
[----:B------:R-:W1:Y:S01]  /*2ba50*/  LDCU UR16, c[0x0][0x398] ;  /* 0x00007300ff1077ac */ /* 0x000e620008000800 */
[----:B--2---:R-:W-:Y:S01]  /*2ba60*/  ISETP.LT.AND P0, PT, R70, UR12, !P0 ;  /* 0x0000000c46007c0c */ /* 0x004fe2000c701270 */
[----:B------:R-:W-:Y:S02]  /*2ba70*/  VIADD R82, R84, UR60 ;  /* 0x0000003c54527c36 */ /* 0x000fe40008000000 */
[----:B------:R-:W-:Y:S01]  /*2ba80*/  VIADD R24, R68, 0x1e ;  /* 0x0000001e44187836 */ /* 0x000fe20000000000 */
[----:B------:R-:W2:Y:S01]  /*2ba90*/  LDCU UR12, c[0x0][0x398] ;  /* 0x00007300ff0c77ac */ /* 0x000ea20008000800 */
[----:B0-----:R-:W-:-:S05]  /*2baa0*/  SHF.R.S32.HI R81, RZ, 0x8, R83 ;  /* 0x00000008ff517819 */ /* 0x001fca0000011453 */
[----:B---3--:R0:W-:Y:S02]  /*2bab0*/  @P3 STG.E.U8 desc[UR24][R30.64], R81 ;  /* 0x000000511e003986 */ /* 0x0081e4000c101118 */
[----:B0-----:R-:W-:Y:S02]  /*2bac0*/  PRMT R81, R6, 0x9910, RZ ;  /* 0x0000991006517816 */ /* 0x001fe400000000ff */
[----:B------:R-:W3:Y:S03]  /*2bad0*/  LDL.LU R31, [R1+0x670] ;  /* 0x00067000011f7983 */ /* 0x000ee60000300800 */
[----:B------:R-:W-:Y:S01]  /*2bae0*/  IMAD.MOV.U32 R6, RZ, RZ, R81 ;  /* 0x000000ffff067224 */ /* 0x000fe200078e0051 */
[----:B-----5:R-:W-:Y:S01]  /*2baf0*/  ISETP.LT.AND P3, PT, R69, UR9, !P4 ;  /* 0x0000000945007c0c */ /* 0x020fe2000e761270 */
[----:B------:R-:W-:-:S03]  /*2bb00*/  VIADD R5, R82, UR60 ;  /* 0x0000003c52057c36 */ /* 0x000fc60008000000 */
[----:B------:R-:W-:Y:S01]  /*2bb10*/  SHF.R.S32.HI R6, RZ, 0x8, R6 ;  /* 0x00000008ff067819 */ /* 0x000fe20000011406 */
[----:B------:R-:W0:Y:S01]  /*2bb20*/  LDCU UR9, c[0x0][0x398] ;  /* 0x00007300ff0977ac */ /* 0x000e220008000800 */
[----:B------:R-:W-:Y:S02]  /*2bb30*/  ISETP.LT.AND P4, PT, R70, UR14, !P4 ;  /* 0x0000000e46007c0c */ /* 0x000fe4000e781270 */
[----:B------:R-:W-:Y:S01]  /*2bb40*/  SHF.R.S32.HI R80, RZ, 0x1f, R82 ;  /* 0x0000001fff507819 */ /* 0x000fe20000011452 */
[----:B------:R-:W5:Y:S01]  /*2bb50*/  LDCU UR14, c[0x0][0x398] ;  /* 0x00007300ff0e77ac */ /* 0x000f620008000800 */
[----:B------:R-:W-:-:S05]  /*2bb60*/  IADD3 R84, P2, PT, R82, R2, RZ ;  /* 0x0000000252547210 */ /* 0x000fca0007f5e0ff */
[----:B------:R-:W-:Y:S01]  /*2bb70*/  IMAD.X R85, R80, 0x1, R0, P2 ;  /* 0x0000000150557824 */ /* 0x000fe200010e0600 */
[----:B------:R-:W-:Y:S02]  /*2bb80*/  IADD3 R82, P2, PT, R82, R3, RZ ;  /* 0x0000000352527210 */ /* 0x000fe40007f5e0ff */
[----:B------:R-:W-:-:S03]  /*2bb90*/  SHF.R.S32.HI R7, RZ, 0x1f, R5 ;  /* 0x0000001fff077819 */ /* 0x000fc60000011405 */
[----:B------:R-:W-:Y:S01]  /*2bba0*/  IMAD.X R83, R80, 0x1, R71, P2 ;  /* 0x0000000150537824 */ /* 0x000fe200010e0647 */
[----:B------:R-:W-:-:S05]  /*2bbb0*/  IADD3 R80, P2, PT, R5, R2, RZ ;  /* 0x0000000205507210 */ /* 0x000fca0007f5e0ff */
[----:B------:R-:W-:Y:S01]  /*2bbc0*/  IMAD.X R81, R7, 0x1, R0, P2 ;  /* 0x0000000107517824 */ /* 0x000fe200010e0600 */
[----:B-1----:R-:W-:Y:S02]  /*2bbd0*/  ISETP.GE.AND P2, PT, R24, UR4, PT ;  /* 0x0000000418007c0c */ /* 0x002fe4000bf46270 */
[----:B----4-:R-:W-:Y:S02]  /*2bbe0*/  F2FP.SATFINITE.E4M3.F32.PACK_AB_MERGE_C R19, R19, R18, RZ ;  /* 0x000000121313723e */ /* 0x010fe400048070ff */
[----:B------:R-:W-:Y:S01]  /*2bbf0*/  F2FP.SATFINITE.E4M3.F32.PACK_AB_MERGE_C R4, R4, R25, RZ ;  /* 0x000000190404723e */ /* 0x000fe200048070ff */
[----:B------:R-:W3:Y:S01]  /*2bc00*/  LDL.LU R18, [R1+0x674] ;  /* 0x0006740001127983 */ /* 0x000ee20000300800 */
[----:B------:R-:W-:Y:S01]  /*2bc10*/  VIADD R30, R68, 0x20 ;  /* 0x00000020441e7836 */ /* 0x000fe20000000000 */
[----:B------:R-:W1:Y:S02]  /*2bc20*/  LDCU UR4, c[0x0][0x39c] ;  /* 0x00007380ff0477ac */ /* 0x000e640008000800 */
[----:B------:R4:W-:Y:S01]  /*2bc30*/  @P0 STG.E.U8 desc[UR24][R12.64], R6 ;  /* 0x000000060c000986 */ /* 0x0009e2000c101118 */
[----:B------:R-:W-:Y:S01]  /*2bc40*/  ISETP.LT.AND P0, PT, R69, UR16, !P5 ;  /* 0x0000001045007c0c */ /* 0x000fe2000ef01270 */
[----:B------:R-:W0:Y:S02]  /*2bc50*/  LDCU UR16, c[0x0][0x398] ;  /* 0x00007300ff1077ac */ /* 0x000e240008000800 */
[----:B------:R-:W5:Y:S04]  /*2bc60*/  LDL.LU R25, [R1+0x270] ;  /* 0x0002700001197983 */ /* 0x000f680000300800 */
[----:B----4-:R-:W4:Y:S01]  /*2bc70*/  LDL.LU R6, [R1+0x274] ;  /* 0x0002740001067983 */ /* 0x010f220000300800 */
[----:B------:R-:W-:-:S04]  /*2bc80*/  PRMT R12, R19, 0x9910, RZ ;  /* 0x00009910130c7816 */ /* 0x000fc800000000ff */
[----:B------:R-:W-:Y:S01]  /*2bc90*/  SHF.R.S32.HI R12, RZ, 0x8, R12 ;  /* 0x00000008ff0c7819 */ /* 0x000fe2000001140c */
[----:B------:R0:W-:Y:S04]  /*2bca0*/  @P3 STG.E.U8 desc[UR24][R38.64], R19 ;  /* 0x0000001326003986 */ /* 0x0001e8000c101118 */
[----:B------:R1:W-:Y:S01]  /*2bcb0*/  @P4 STG.E.U8 desc[UR24][R36.64], R4 ;  /* 0x0000000424004986 */ /* 0x0003e2000c101118 */
[----:B------:R-:W-:-:S03]  /*2bcc0*/  VIADD R13, R68, 0x1f ;  /* 0x0000001f440d7836 */ /* 0x000fc60000000000 */
[----:B------:R2:W-:Y:S04]  /*2bcd0*/  @P0 STG.E.U8 desc[UR24][R34.64], R12 ;  /* 0x0000000c22000986 */ /* 0x0005e8000c101118 */
[----:B0-----:R-:W4:Y:S01]  /*2bce0*/  LDL.LU R19, [R1+0x678] ;  /* 0x0006780001137983 */ /* 0x001f220000300800 */
[----:B-1----:R-:W-:-:S03]  /*2bcf0*/  PRMT R4, R4, 0x9910, RZ ;  /* 0x0000991004047816 */ /* 0x002fc600000000ff */
[----:B--2---:R-:W2:Y:S01]  /*2bd00*/  LDL.LU R12, [R1+0x67c] ;  /* 0x00067c00010c7983 */ /* 0x004ea20000300800 */
[----:B------:R-:W-:Y:S01]  /*2bd10*/  ISETP.GE.AND P3, PT, R13, UR10, PT ;  /* 0x0000000a0d007c0c */ /* 0x000fe2000bf66270 */
[----:B------:R-:W-:Y:S01]  /*2bd20*/  IMAD.MOV.U32 R24, RZ, RZ, R4 ;  /* 0x000000ffff187224 */ /* 0x000fe200078e0004 */
[----:B------:R-:W0:Y:S01]  /*2bd30*/  LDCU UR10, c[0x0][0x398] ;  /* 0x00007300ff0a77ac */ /* 0x000e220008000800 */
[----:B------:R-:W2:Y:S04]  /*2bd40*/  LDL.LU R13, [R1+0x278] ;  /* 0x00027800010d7983 */ /* 0x000ea80000300800 */
[----:B------:R-:W2:Y:S01]  /*2bd50*/  LDL.LU R4, [R1+0x27c] ;  /* 0x00027c0001047983 */ /* 0x000ea20000300800 */
[----:B------:R-:W-:Y:S01]  /*2bd60*/  ISETP.LT.AND P5, PT, R70, UR12, !P5 ;  /* 0x0000000c46007c0c */ /* 0x000fe2000efa1270 */
[----:B------:R-:W1:Y:S01]  /*2bd70*/  LDCU UR12, c[0x0][0x398] ;  /* 0x00007300ff0c77ac */ /* 0x000e620008000800 */
[----:B------:R-:W-:-:S02]  /*2bd80*/  ISETP.LT.AND P4, PT, R69, UR9, !P1 ;  /* 0x0000000945007c0c */ /* 0x000fc4000cf81270 */
[----:B------:R-:W-:Y:S01]  /*2bd90*/  ISETP.GE.AND P0, PT, R30, UR6, PT ;  /* 0x000000061e007c0c */ /* 0x000fe2000bf06270 */
[----:B------:R-:W1:Y:S01]  /*2bda0*/  LDCU UR6, c[0x0][0x398] ;  /* 0x00007300ff0677ac */ /* 0x000e620008000800 */
[----:B------:R-:W-:Y:S01]  /*2bdb0*/  SHF.R.S32.HI R30, RZ, 0x8, R24 ;  /* 0x00000008ff1e7819 */ /* 0x000fe20000011418 */
[----:B------:R-:W1:Y:S01]  /*2bdc0*/  LDCU UR9, c[0x0][0x39c] ;  /* 0x00007380ff0977ac */ /* 0x000e620008000800 */
[----:B0-----:R-:W-:Y:S01]  /*2bdd0*/  ISETP.LT.AND P1, PT, R70, UR10, !P1 ;  /* 0x0000000a46007c0c */ /* 0x001fe2000cf21270 */
[----:B------:R-:W0:Y:S04]  /*2bde0*/  LDCU UR10, c[0x0][0x398] ;  /* 0x00007300ff0a77ac */ /* 0x000e280008000800 */
[----:B------:R-:W-:Y:S01]  /*2bdf0*/  @P5 STG.E.U8 desc[UR24][R32.64], R30 ;  /* 0x0000001e20005986 */ /* 0x000fe2000c101118 */
[----:B------:R-:W-:-:S05]  /*2be00*/  VIADD R24, R68, 0x21 ;  /* 0x0000002144187836 */ /* 0x000fca0000000000 */
[----:B------:R-:W-:Y:S01]  /*2be10*/  ISETP.GE.AND P5, PT, R24, UR4, PT ;  /* 0x0000000418007c0c */ /* 0x000fe2000bfa6270 */
[----:B------:R-:W0:Y:S01]  /*2be20*/  LDCU UR4, c[0x0][0x39c] ;  /* 0x00007380ff0477ac */ /* 0x000e220008000800 */
[----:B---3--:R-:W-:-:S05]  /*2be30*/  F2FP.SATFINITE.E4M3.F32.PACK_AB_MERGE_C R18, R18, R31, RZ ;  /* 0x0000001f1212723e */ /* 0x008fca00048070ff */
[----:B------:R3:W-:Y:S01]  /*2be40*/  @P4 STG.E.U8 desc[UR24][R28.64], R18 ;  /* 0x000000121c004986 */ /* 0x0007e2000c101118 */
[----:B-----5:R-:W-:Y:S01]  /*2be50*/  ISETP.LT.AND P4, PT, R69, UR14, !P6 ;  /* 0x0000000e45007c0c */ /* 0x020fe2000f781270 */
[----:B------:R-:W5:Y:S01]  /*2be60*/  LDCU UR14, c[0x0][0x398] ;  /* 0x00007300ff0e77ac */ /* 0x000f620008000800 */
[----:B-1----:R-:W-:Y:S02]  /*2be70*/  ISETP.LT.AND P6, PT, R70, UR6, !P6 ;  /* 0x0000000646007c0c */ /* 0x002fe4000f7c1270 */
[----:B----4-:R-:W-:Y:S02]  /*2be80*/  F2FP.SATFINITE.E4M3.F32.PACK_AB_MERGE_C R6, R6, R25, RZ ;  /* 0x000000190606723e */ /* 0x010fe400048070ff */
[----:B--2---:R-:W-:Y:S02]  /*2be90*/  F2FP.SATFINITE.E4M3.F32.PACK_AB_MERGE_C R12, R12, R19, RZ ;  /* 0x000000130c0c723e */ /* 0x004fe400048070ff */
[----:B---3--:R-:W-:Y:S01]  /*2bea0*/  PRMT R18, R18, 0x9910, RZ ;  /* 0x0000991012127816 */ /* 0x008fe200000000ff */
[----:B------:R1:W-:Y:S01]  /*2beb0*/  @P1 STG.E.U8 desc[UR24][R26.64], R6 ;  /* 0x000000061a001986 */ /* 0x0003e2000c101118 */
[----:B------:R-:W-:-:S03]  /*2bec0*/  F2FP.SATFINITE.E4M3.F32.PACK_AB_MERGE_C R4, R4, R13, RZ ;  /* 0x0000000d0404723e */ /* 0x000fc600048070ff */
[----:B------:R-:W2:Y:S01]  /*2bed0*/  LDL.LU R19, [R1+0x680] ;  /* 0x0006800001137983 */ /* 0x000ea20000300800 */
[----:B------:R-:W-:Y:S01]  /*2bee0*/  SHF.R.S32.HI R18, RZ, 0x8, R18 ;  /* 0x00000008ff127819 */ /* 0x000fe20000011412 */
[----:B------:R-:W-:Y:S01]  /*2bef0*/  VIADD R24, R68, 0x22 ;  /* 0x0000002244187836 */ /* 0x000fe20000000000 */
[----:B------:R-:W3:Y:S01]  /*2bf00*/  LDCU UR6, c[0x0][0x39c] ;  /* 0x00007380ff0677ac */ /* 0x000ee20008000800 */
[----:B-1----:R-:W-:Y:S02]  /*2bf10*/  PRMT R6, R6, 0x9910, RZ ;  /* 0x0000991006067816 */ /* 0x002fe400000000ff */
[----:B------:R-:W-:Y:S01]  /*2bf20*/  @P4 STG.E.U8 desc[UR24][R22.64], R18 ;  /* 0x0000001216004986 */ /* 0x000fe2000c101118 */
[----:B0-----:R-:W-:Y:S01]  /*2bf30*/  ISETP.LT.AND P4, PT, R69, UR10, !P2 ;  /* 0x0000000a45007c0c */ /* 0x001fe2000d781270 */
[----:B------:R-:W0:Y:S01]  /*2bf40*/  LDCU UR10, c[0x0][0x398] ;  /* 0x00007300ff0a77ac */ /* 0x000e220008000800 */
[----:B------:R-:W-:-:S05]  /*2bf50*/  SHF.R.S32.HI R6, RZ, 0x8, R6 ;  /* 0x00000008ff067819 */ /* 0x000fca0000011406 */
[----:B------:R1:W-:Y:S01]  /*2bf60*/  @P6 STG.E.U8 desc[UR24][R10.64], R6 ;  /* 0x000000060a006986 */ /* 0x0003e2000c101118 */
[----:B------:R-:W-:Y:S01]  /*2bf70*/  ISETP.LT.AND P2, PT, R70, UR12, !P2 ;  /* 0x0000000c46007c0c */ /* 0x000fe2000d741270 */
[----:B------:R-:W4:Y:S02]  /*2bf80*/  LDCU UR12, c[0x0][0x398] ;  /* 0x00007300ff0c77ac */ /* 0x000f240008000800 */
[----:B-1----:R-:W2:Y:S01]  /*2bf90*/  LDL.LU R11, [R1+0x684] ;  /* 0x00068400010b7983 */ /* 0x002ea20000300800 */
[----:B------:R-:W-:-:S03]  /*2bfa0*/  VIADD R10, R68, 0x23 ;  /* 0x00000023440a7836 */ /* 0x000fc60000000000 */
[----:B------:R1:W-:Y:S02]  /*2bfb0*/  @P4 STG.E.U8 desc[UR24][R78.64], R12 ;  /* 0x0000000c4e004986 */ /* 0x0003e4000c101118 */
[----:B------:R-:W-:Y:S02]  /*2bfc0*/  ISETP.GE.AND P4, PT, R10, UR4, PT ;  /* 0x000000040a007c0c */ /* 0x000fe4000bf86270 */
[----:B------:R-:W-:Y:S01]  /*2bfd0*/  ISETP.GE.AND P1, PT, R24, UR9, PT ;  /* 0x0000000918007c0c */ /* 0x000fe2000bf26270 */
[----:B------:R-:W2:Y:S01]  /*2bfe0*/  LDL.LU R13, [R1+0x280] ;  /* 0x00028000010d7983 */ /* 0x000ea20000300800 */
[----:B------:R-:W-:Y:S01]  /*2bff0*/  PRMT R6, R12, 0x9910, RZ ;  /* 0x000099100c067816 */ /* 0x000fe200000000ff */
[----:B------:R-:W0:Y:S02]  /*2c000*/  LDCU UR9, c[0x0][0x398] ;  /* 0x00007300ff0977ac */ /* 0x000e240008000800 */
[----:B------:R-:W2:Y:S01]  /*2c010*/  LDL.LU R10, [R1+0x284] ;  /* 0x00028400010a7983 */ /* 0x000ea20000300800 */
[----:B-----5:R-:W-:Y:S01]  /*2c020*/  ISETP.LT.AND P6, PT, R69, UR14, !P3 ;  /* 0x0000000e45007c0c */ /* 0x020fe2000dfc1270 */
[----:B------:R-:W5:Y:S01]  /*2c030*/  LDCU UR14, c[0x0][0x398] ;  /* 0x00007300ff0e77ac */ /* 0x000f620008000800 */
[----:B-1----:R-:W-:Y:S01]  /*2c040*/  IMAD.MOV.U32 R78, RZ, RZ, R6 ;  /* 0x000000ffff4e7224 */ /* 0x002fe200078e0006 */
[----:B------:R1:W-:Y:S01]  /*2c050*/  @P2 STG.E.U8 desc[UR24][R72.64], R4 ;  /* 0x0000000448002986 */ /* 0x0003e2000c101118 */
[----:B------:R-:W-:Y:S01]  /*2c060*/  VIADD R18, R68, 0x24 ;  /* 0x0000002444127836 */ /* 0x000fe20000000000 */
[----:B------:R-:W0:Y:S02]  /*2c070*/  LDCU UR4, c[0x0][0x39c] ;  /* 0x00007380ff0477ac */ /* 0x000e240008000800 */
[----:B-1----:R-:W-:-:S02]  /*2c080*/  SHF.R.S32.HI R73, RZ, 0x8, R78 ;  /* 0x00000008ff497819 */ /* 0x002fc4000001144e */
[----:B------:R-:W-:-:S04]  /*2c090*/  IADD3 R72, P2, PT, R5, R3, RZ ;  /* 0x0000000305487210 */ /* 0x000fc80007f5e0ff */
[----:B------:R1:W-:Y:S01]  /*2c0a0*/  @P6 STG.E.U8 desc[UR24][R8.64], R73 ;  /* 0x0000004908006986 */ /* 0x0003e2000c101118 */
[----:B------:R-:W-:-:S03]  /*2c0b0*/  PRMT R4, R4, 0x9910, RZ ;  /* 0x0000991004047816 */ /* 0x000fc600000000ff */
[----:B-1----:R-:W2:Y:S04]  /*2c0c0*/  LDL.LU R8, [R1+0x688] ;  /* 0x0006880001087983 */ /* 0x002ea80000300800 */
[----:B------:R-:W2:Y:S01]  /*2c0d0*/  LDL.LU R9, [R1+0x68c] ;  /* 0x00068c0001097983 */ /* 0x000ea20000300800 */
[----:B------:R-:W-:Y:S02]  /*2c0e0*/  IMAD.X R73, R7, 0x1, R71, P2 ;  /* 0x0000000107497824 */ /* 0x000fe400010e0647 */
[----:B------:R-:W-:Y:S01]  /*2c0f0*/  IMAD.MOV.U32 R12, RZ, RZ, R4 ;  /* 0x000000ffff0c7224 */ /* 0x000fe200078e0004 */
[----:B------:R-:W2:Y:S04]  /*2c100*/  LDL.LU R7, [R1+0x288] ;  /* 0x0002880001077983 */ /* 0x000ea80000300800 */
[----:B------:R-:W2:Y:S01]  /*2c110*/  LDL.LU R4, [R1+0x28c] ;  /* 0x00028c0001047983 */ /* 0x000ea20000300800 */
[----:B------:R-:W-:-:S05]  /*2c120*/  VIADD R6, R5, UR60 ;  /* 0x0000003c05067c36 */ /* 0x000fca0008000000 */
[----:B------:R-:W-:Y:S02]  /*2c130*/  SHF.R.S32.HI R5, RZ, 0x1f, R6 ;  /* 0x0000001fff057819 */ /* 0x000fe40000011406 */
[----:B------:R-:W-:Y:S02]  /*2c140*/  IADD3 R78, P2, PT, R6, R2, RZ ;  /* 0x00000002064e7210 */ /* 0x000fe40007f5e0ff */
[----:B0-----:R-:W-:Y:S01]  /*2c150*/  ISETP.LT.AND P3, PT, R70, UR9, !P3 ;  /* 0x0000000946007c0c */ /* 0x001fe2000df61270 */
[----:B------:R-:W0:Y:S02]  /*2c160*/  LDCU UR9, c[0x0][0x39c] ;  /* 0x00007380ff0977ac */ /* 0x000e240008000800 */
[----:B------:R-:W-:Y:S01]  /*2c170*/  IMAD.X R79, R5, 0x1, R0, P2 ;  /* 0x00000001054f7824 */ /* 0x000fe200010e0600 */
[----:B------:R-:W-:Y:S01]  /*2c180*/  ISETP.LT.AND P2, PT, R69, UR10, !P0 ;  /* 0x0000000a45007c0c */ /* 0x000fe2000c741270 */
[----:B------:R-:W1:Y:S01]  /*2c190*/  LDCU UR10, c[0x0][0x398] ;  /* 0x00007300ff0a77ac */ /* 0x000e620008000800 */
[----:B---3--:R-:W-:-:S02]  /*2c1a0*/  ISETP.GE.AND P6, PT, R18, UR6, PT ;  /* 0x0000000612007c0c */ /* 0x008fc4000bfc6270 */
[----:B------:R-:W-:Y:S01]  /*2c1b0*/  SHF.R.S32.HI R18, RZ, 0x8, R12 ;  /* 0x00000008ff127819 */ /* 0x000fe2000001140c */
[----:B------:R-:W3:Y:S01]  /*2c1c0*/  LDCU UR6, c[0x0][0x398] ;  /* 0x00007300ff0677ac */ /* 0x000ee20008000800 */
[----:B----4-:R-:W-:-:S03]  /*2c1d0*/  ISETP.LT.AND P0, PT, R70, UR12, !P0 ;  /* 0x0000000c46007c0c */ /* 0x010fc6000c701270 */
[----:B------:R-:W-:Y:S01]  /*2c1e0*/  @P3 STG.E.U8 desc[UR24][R20.64], R18 ;  /* 0x0000001214003986 */ /* 0x000fe2000c101118 */
[----:B------:R-:W4:Y:S01]  /*2c1f0*/  LDCU UR12, c[0x0][0x398] ;  /* 0x00007300ff0c77ac */ /* 0x000f220008000800 */
[----:B------:R-:W-:-:S05]  /*2c200*/  VIADD R12, R68, 0x25 ;  /* 0x00000025440c7836 */ /* 0x000fca0000000000 */
[----:B------:R-:W-:Y:S01]  /*2c210*/  ISETP.GE.AND P3, PT, R12, UR4, PT ;  /* 0x000000040c007c0c */ /* 0x000fe2000bf66270 */
[----:B------:R-:W0:Y:S01]  /*2c220*/  LDCU UR4, c[0x0][0x39c] ;  /* 0x00007380ff0477ac */ /* 0x000e220008000800 */
[----:B--2---:R-:W-:-:S05]  /*2c230*/  F2FP.SATFINITE.E4M3.F32.PACK_AB_MERGE_C R11, R11, R19, RZ ;  /* 0x000000130b0b723e */ /* 0x004fca00048070ff */
[----:B------:R2:W-:Y:S01]  /*2c240*/  @P2 STG.E.U8 desc[UR24][R16.64], R11 ;  /* 0x0000000b10002986 */ /* 0x0005e2000c101118 */
[----:B-----5:R-:W-:Y:S01]  /*2c250*/  ISETP.LT.AND P2, PT, R69, UR14, !P5 ;  /* 0x0000000e45007c0c */ /* 0x020fe2000ef41270 */
[----:B------:R-:W5:Y:S01]  /*2c260*/  LDCU UR14, c[0x0][0x398] ;  /* 0x00007300ff0e77ac */ /* 0x000f620008000800 */
[----:B------:R-:W-:Y:S02]  /*2c270*/  F2FP.SATFINITE.E4M3.F32.PACK_AB_MERGE_C R10, R10, R13, RZ ;  /* 0x0000000d0a0a723e */ /* 0x000fe400048070ff */
[----:B--2---:R-:W-:-:S03]  /*2c280*/  PRMT R11, R11, 0x9910, RZ ;  /* 0x000099100b0b7816 */ /* 0x004fc600000000ff */
[----:B------:R2:W-:Y:S01]  /*2c290*/  @P0 STG.E.U8 desc[UR24][R14.64], R10 ;  /* 0x0000000a0e000986 */ /* 0x0005e2000c101118 */
[----:B------:R-:W-:Y:S02]  /*2c2a0*/  SHF.R.S32.HI R11, RZ, 0x8, R11 ;  /* 0x00000008ff0b7819 */ /* 0x000fe4000001140b */
[----:B---3--:R-:W-:Y:S02]  /*2c2b0*/  ISETP.LT.AND P5, PT, R70, UR6, !P5 ;  /* 0x0000000646007c0c */ /* 0x008fe4000efa1270 */
[----:B------:R-:W-:Y:S02]  /*2c2c0*/  F2FP.SATFINITE.E4M3.F32.PACK_AB_MERGE_C R4, R4, R7, RZ ;  /* 0x000000070404723e */ /* 0x000fe400048070ff */
[----:B--2---:R-:W-:Y:S01]  /*2c2d0*/  PRMT R10, R10, 0x9910, RZ ;  /* 0x000099100a0a7816 */ /* 0x004fe200000000ff */
[----:B------:R2:W-:Y:S01]  /*2c2e0*/  @P2 STG.E.U8 desc[UR24][R92.64], R11 ;  /* 0x0000000b5c002986 */ /* 0x0005e2000c101118 */
[----:B-1----:R-:W-:Y:S01]  /*2c2f0*/  ISETP.LT.AND P2, PT, R69, UR10, !P1 ;  /* 0x0000000a45007c0c */ /* 0x002fe2000cf41270 */
[----:B------:R-:W-:Y:S01]  /*2c300*/  VIADD R12, R68, 0x26 ;  /* 0x00000026440c7836 */ /* 0x000fe20000000000 */
[----:B----4-:R-:W-:Y:S01]  /*2c310*/  ISETP.LT.AND P1, PT, R70, UR12, !P1 ;  /* 0x0000000c46007c0c */ /* 0x010fe2000cf21270 */
[----:B------:R-:W1:Y:S01]  /*2c320*/  LDCU UR10, c[0x0][0x398] ;  /* 0x00007300ff0a77ac */ /* 0x000e620008000800 */
[----:B------:R-:W3:Y:S01]  /*2c330*/  LDCU UR6, c[0x0][0x39c] ;  /* 0x00007380ff0677ac */ /* 0x000ee20008000800 */
[----:B--2---:R-:W-:Y:S01]  /*2c340*/  IMAD.MOV.U32 R92, RZ, RZ, R10 ;  /* 0x000000ffff5c7224 */ /* 0x004fe200078e000a */
[----:B------:R-:W-:Y:S01]  /*2c350*/  F2FP.SATFINITE.E4M3.F32.PACK_AB_MERGE_C R93, R9, R8, RZ ;  /* 0x00000008095d723e */ /* 0x000fe200048070ff */
[----:B------:R-:W2:Y:S01]  /*2c360*/  LDL.LU R10, [R1+0x690] ;  /* 0x00069000010a7983 */ /* 0x000ea20000300800 */
[----:B0-----:R-:W-:Y:S01]  /*2c370*/  ISETP.GE.AND P0, PT, R12, UR9, PT ;  /* 0x000000090c007c0c */ /* 0x001fe2000bf06270 */
[----:B------:R-:W0:Y:S01]  /*2c380*/  LDCU UR9, c[0x0][0x398] ;  /* 0x00007300ff0977ac */ /* 0x000e220008000800 */
[----:B------:R-:W-:Y:S01]  /*2c390*/  SHF.R.S32.HI R92, RZ, 0x8, R92 ;  /* 0x00000008ff5c7819 */ /* 0x000fe2000001145c */
[----:B------:R-:W2:Y:S01]  /*2c3a0*/  LDL.LU R11, [R1+0x694] ;  /* 0x00069400010b7983 */ /* 0x000ea20000300800 */
[----:B------:R-:W4:Y:S03]  /*2c3b0*/  LDCU UR12, c[0x0][0x398] ;  /* 0x00007300ff0c77ac */ /* 0x000f260008000800 */
[----:B------:R-:W2:Y:S04]  /*2c3c0*/  LDL.LU R8, [R1+0x290] ;  /* 0x0002900001087983 */ /* 0x000ea80000300800 */
[----:B------:R-:W2:Y:S04]  /*2c3d0*/  LDL.LU R9, [R1+0x294] ;  /* 0x0002940001097983 */ /* 0x000ea80000300800 */
[----:B------:R0:W-:Y:S04]  /*2c3e0*/  @P5 STG.E.U8 desc[UR24][R90.64], R92 ;  /* 0x0000005c5a005986 */ /* 0x0001e8000c101118 */
[----:B------:R1:W-:Y:S01]  /*2c3f0*/  @P2 STG.E.U8 desc[UR24][R76.64], R93 ;  /* 0x0000005d4c002986 */ /* 0x0003e2000c101118 */
[----:B0-----:R-:W-:Y:S01]  /*2c400*/  PRMT R91, R93, 0x9910, RZ ;  /* 0x000099105d5b7816 */ /* 0x001fe200000000ff */
[----:B------:R-:W-:-:S04]  /*2c410*/  VIADD R90, R68, 0x27 ;  /* 0x00000027445a7836 */ /* 0x000fc80000000000 */
[----:B-1----:R-:W-:Y:S01]  /*2c420*/  IMAD.MOV.U32 R76, RZ, RZ, R91 ;  /* 0x000000ffff4c7224 */ /* 0x002fe200078e005b */
[----:B------:R0:W-:Y:S01]  /*2c430*/  @P1 STG.E.U8 desc[UR24][R74.64], R4 ;  /* 0x000000044a001986 */ /* 0x0001e2000c101118 */
[----:B------:R-:W-:Y:S01]  /*2c440*/  ISETP.GE.AND P2, PT, R90, UR4, PT ;  /* 0x000000045a007c0c */ /* 0x000fe2000bf46270 */
[----:B------:R-:W-:Y:S01]  /*2c450*/  VIADD R90, R6, UR60 ;  /* 0x0000003c065a7c36 */ /* 0x000fe20008000000 */
[----:B------:R-:W-:Y:S01]  /*2c460*/  PRMT R91, R4, 0x9910, RZ ;  /* 0x00009910045b7816 */ /* 0x000fe200000000ff */
[----:B------:R-:W1:Y:S01]  /*2c470*/  LDCU UR4, c[0x0][0x39c] ;  /* 0x00007380ff0477ac */ /* 0x000e620008000800 */
[----:B0-----:R-:W-:Y:S02]  /*2c480*/  SHF.R.S32.HI R74, RZ, 0x8, R76 ;  /* 0x00000008ff4a7819 */ /* 0x001fe4000001144c */
[----:B------:R-:W-:Y:S02]  /*2c490*/  IADD3 R76, P1, PT, R6, R3, RZ ;  /* 0x00000003064c7210 */ /* 0x000fe40007f3e0ff */
[----:B------:R-:W2:Y:S03]  /*2c4a0*/  LDL.LU R6, [R1+0x698] ;  /* 0x0006980001067983 */ /* 0x000ea60000300800 */
[----:B------:R-:W-:Y:S01]  /*2c4b0*/  IMAD.X R77, R5, 0x1, R71, P1 ;  /* 0x00000001054d7824 */ /* 0x000fe200008e0647 */
[----:B------:R-:W2:Y:S04]  /*2c4c0*/  LDL.LU R7, [R1+0x69c] ;  /* 0x00069c0001077983 */ /* 0x000ea80000300800 */
[----:B------:R-:W2:Y:S04]  /*2c4d0*/  LDL.LU R4, [R1+0x298] ;  /* 0x0002980001047983 */ /* 0x000ea80000300800 */
[----:B------:R-:W2:Y:S01]  /*2c4e0*/  LDL.LU R5, [R1+0x29c] ;  /* 0x00029c0001057983 */ /* 0x000ea20000300800 */
[----:B-----5:R-:W-:Y:S01]  /*2c4f0*/  ISETP.LT.AND P5, PT, R69, UR14, !P4 ;  /* 0x0000000e45007c0c */ /* 0x020fe2000e7a1270 */
[----:B------:R-:W0:Y:S01]  /*2c500*/  LDCU UR14, c[0x0][0x398] ;  /* 0x00007300ff0e77ac */ /* 0x000e220008000800 */
[----:B------:R-:W-:-:S02]  /*2c510*/  ISETP.LT.AND P4, PT, R70, UR9, !P4 ;  /* 0x0000000946007c0c */ /* 0x000fc4000e781270 */
[----:B------:R-:W-:Y:S01]  /*2c520*/  SHF.R.S32.HI R91, RZ, 0x8, R91 ;  /* 0x00000008ff5b7819 */ /* 0x000fe2000001145b */
[----:B------:R-:W5:Y:S08]  /*2c530*/  LDCU UR9, c[0x0][0x398] ;  /* 0x00007300ff0977ac */ /* 0x000f700008000800 */
[----:B------:R0:W-:Y:S02]  /*2c540*/  @P5 STG.E.U8 desc[UR24][R86.64], R74 ;  /* 0x0000004a56005986 */ /* 0x0001e4000c101118 */
[----:B0-----:R-:W-:-:S02]  /*2c550*/  SHF.R.S32.HI R86, RZ, 0x1f, R90 ;  /* 0x0000001fff567819 */ /* 0x001fc4000001145a */
[----:B------:R-:W-:Y:S01]  /*2c560*/  IADD3 R74, P1, PT, R90, R2, RZ ;  /* 0x000000025a4a7210 */ /* 0x000fe20007f3e0ff */
[----:B------:R-:W-:-:S04]  /*2c570*/  VIADD R87, R68, 0x28 ;  /* 0x0000002844577836 */ /* 0x000fc80000000000 */
[----:B------:R-:W-:Y:S01]  /*2c580*/  IMAD.X R75, R86, 0x1, R0, P1 ;  /* 0x00000001564b7824 */ /* 0x000fe200008e0600 */
[----:B------:R-:W-:Y:S01]  /*2c590*/  ISETP.LT.AND P1, PT, R69, UR10, !P6 ;  /* 0x0000000a45007c0c */ /* 0x000fe2000f721270 */
[----:B------:R-:W-:Y:S01]  /*2c5a0*/  @P4 STG.E.U8 desc[UR24][R88.64], R91 ;  /* 0x0000005b58004986 */ /* 0x000fe2000c101118 */
[----:B----4-:R-:W-:Y:S01]  /*2c5b0*/  ISETP.LT.AND P6, PT, R70, UR12, !P6 ;  /* 0x0000000c46007c0c */ /* 0x010fe2000f7c1270 */
[----:B------:R-:W0:Y:S01]  /*2c5c0*/  LDCU UR10, c[0x0][0x398] ;  /* 0x00007300ff0a77ac */ /* 0x000e220008000800 */
[----:B-1----:R-:W-:Y:S01]  /*2c5d0*/  ISETP.GE.AND P5, PT, R87, UR4, PT ;  /* 0x0000000457007c0c */ /* 0x002fe2000bfa6270 */
[----:B------:R-:W-:Y:S01]  /*2c5e0*/  VIADD R87, R68, 0x29 ;  /* 0x0000002944577836 */ /* 0x000fe20000000000 */
[----:B------:R-:W1:Y:S04]  /*2c5f0*/  LDCU UR4, c[0x0][0x39c] ;  /* 0x00007380ff0477ac */ /* 0x000e680008000800 */
[----:B---3--:R-:W-:Y:S01]  /*2c600*/  ISETP.GE.AND P4, PT, R87, UR6, PT ;  /* 0x0000000657007c0c */ /* 0x008fe2000bf86270 */
[----:B------:R-:W3:Y:S01]  /*2c610*/  LDCU UR6, c[0x0][0x398] ;  /* 0x00007300ff0677ac */ /* 0x000ee20008000800 */
[----:B------:R-:W4:Y:S01]  /*2c620*/  LDCU UR12, c[0x0][0x398] ;  /* 0x00007300ff0c77ac */ /* 0x000f220008000800 */
[----:B--2---:R-:W-:-:S05]  /*2c630*/  F2FP.SATFINITE.E4M3.F32.PACK_AB_MERGE_C R92, R11, R10, RZ ;  /* 0x0000000a0b5c723e */ /* 0x004fca00048070ff */
[----:B------:R2:W-:Y:S01]  /*2c640*/  @P1 STG.E.U8 desc[UR24][R84.64], R92 ;  /* 0x0000005c54001986 */ /* 0x0005e2000c101118 */
[----:B------:R-:W-:Y:S02]  /*2c650*/  F2FP.SATFINITE.E4M3.F32.PACK_AB_MERGE_C R87, R9, R8, RZ ;  /* 0x000000080957723e */ /* 0x000fe400048070ff */
[----:B------:R-:W-:Y:S01]  /*2c660*/  ISETP.LT.AND P1, PT, R69, UR14, !P3 ;  /* 0x0000000e45007c0c */ /* 0x000fe2000df21270 */
[----:B------:R-:W0:Y:S02]  /*2c670*/  LDCU UR14, c[0x0][0x398] ;  /* 0x00007300ff0e77ac */ /* 0x000e240008000800 */
[----:B------:R1:W-:Y:S01]  /*2c680*/  @P6 STG.E.U8 desc[UR24][R82.64], R87 ;  /* 0x0000005752006986 */ /* 0x0003e2000c101118 */
[----:B--2---:R-:W-:-:S05]  /*2c690*/  PRMT R92, R92, 0x9910, RZ ;  /* 0x000099105c5c7816 */ /* 0x004fca00000000ff */
[----:B-1----:R-:W-:-:S05]  /*2c6a0*/  IMAD.MOV.U32 R83, RZ, RZ, R92 ;  /* 0x000000ffff537224 */ /* 0x002fca00078e005c */
[----:B------:R-:W-:-:S05]  /*2c6b0*/  SHF.R.S32.HI R83, RZ, 0x8, R83 ;  /* 0x00000008ff537819 */ /* 0x000fca0000011453 */
[----:B------:R1:W-:Y:S02]  /*2c6c0*/  @P1 STG.E.U8 desc[UR24][R80.64], R83 ;  /* 0x0000005350001986 */ /* 0x0003e4000c101118 */
[----:B-1----:R-:W-:Y:S02]  /*2c6d0*/  F2FP.SATFINITE.E4M3.F32.PACK_AB_MERGE_C R81, R7, R6, RZ ;  /* 0x000000060751723e */ /* 0x002fe400048070ff */
[----:B------:R-:W2:Y:S04]  /*2c6e0*/  LDL.LU R6, [R1+0x6a0] ;  /* 0x0006a00001067983 */ /* 0x000ea80000300800 */
[----:B------:R-:W2:Y:S01]  /*2c6f0*/  LDL.LU R7, [R1+0x6a4] ;  /* 0x0006a40001077983 */ /* 0x000ea20000300800 */
[----:B------:R-:W-:-:S03]  /*2c700*/  F2FP.SATFINITE.E4M3.F32.PACK_AB_MERGE_C R80, R5, R4, RZ ;  /* 0x000000040550723e */ /* 0x000fc600048070ff */
[----:B------:R-:W4:Y:S04]  /*2c710*/  LDL.LU R4, [R1+0x2a0] ;  /* 0x0002a00001047983 */ /* 0x000f280000300800 */
[----:B------:R-:W4:Y:S01]  /*2c720*/  LDL.LU R5, [R1+0x2a4] ;  /* 0x0002a40001057983 */ /* 0x000f220000300800 */
[----:B------:R-:W-:Y:S01]  /*2c730*/  ISETP.LT.AND P3, PT, R70, UR16, !P3 ;  /* 0x0000001046007c0c */ /* 0x000fe2000df61270 */
[----:B------:R-:W-:Y:S01]  /*2c740*/  VIADD R82, R68, 0x2a ;  /* 0x0000002a44527836 */ /* 0x000fe20000000000 */
[----:B------:R-:W-:Y:S01]  /*2c750*/  PRMT R84, R87, 0x9910, RZ ;  /* 0x0000991057547816 */ /* 0x000fe200000000ff */
[----:B------:R-:W1:Y:S01]  /*2c760*/  LDCU UR16, c[0x0][0x398] ;  /* 0x00007300ff1077ac */ /* 0x000e620008000800 */
[----:B-----5:R-:W-:Y:S02]  /*2c770*/  ISETP.LT.AND P6, PT, R69, UR9, !P0 ;  /* 0x0000000945007c0c */ /* 0x020fe4000c7c1270 */
[----:B------:R-:W-:Y:S01]  /*2c780*/  ISETP.GE.AND P1, PT, R82, UR4, PT ;  /* 0x0000000452007c0c */ /* 0x000fe2000bf26270 */
[----:B------:R-:W5:Y:S01]  /*2c790*/  LDCU UR4, c[0x0][0x39c] ;  /* 0x00007380ff0477ac */ /* 0x000f620008000800 */
[----:B------:R-:W-:Y:S01]  /*2c7a0*/  SHF.R.S32.HI R82, RZ, 0x8, R84 ;  /* 0x00000008ff527819 */ /* 0x000fe20000011454 */
[----:B------:R-:W1:Y:S04]  /*2c7b0*/  LDCU UR9, c[0x0][0x398] ;  /* 0x00007300ff0977ac */ /* 0x000e680008000800 */
[----:B------:R3:W-:Y:S04]  /*2c7c0*/  @P3 STG.E.U8 desc[UR24][R72.64], R82 ;  /* 0x0000005248003986 */ /* 0x0007e8000c101118 */
[----:B------:R1:W-:Y:S01]  /*2c7d0*/  @P6 STG.E.U8 desc[UR24][R78.64], R81 ;  /* 0x000000514e006986 */ /* 0x0003e2000c101118 */
[----:B0-----:R-:W-:Y:S01]  /*2c7e0*/  ISETP.LT.AND P6, PT, R70, UR10, !P0 ;  /* 0x0000000a46007c0c */ /* 0x001fe2000c7c1270 */
[----:B------:R-:W0:Y:S01]  /*2c7f0*/  LDCU UR10, c[0x0][0x398] ;  /* 0x00007300ff0a77ac */ /* 0x000e220008000800 */
[----:B---3--:R-:W-:-:S05]  /*2c800*/  IADD3 R72, P3, PT, R90, R3, RZ ;  /* 0x000000035a487210 */ /* 0x008fca0007f7e0ff */
[----:B------:R-:W-:Y:S01]  /*2c810*/  IMAD.X R73, R86, 0x1, R71, P3 ;  /* 0x0000000156497824 */ /* 0x000fe200018e0647 */
[----:B------:R-:W-:Y:S01]  /*2c820*/  ISETP.LT.AND P3, PT, R69, UR6, !P2 ;  /* 0x0000000645007c0c */ /* 0x000fe2000d761270 */
[----:B-1----:R-:W-:Y:S01]  /*2c830*/  VIADD R78, R68, 0x2b ;  /* 0x0000002b444e7836 */ /* 0x002fe20000000000 */
[----:B------:R-:W-:-:S03]  /*2c840*/  PRMT R81, R81, 0x9910, RZ ;  /* 0x0000991051517816 */ /* 0x000fc600000000ff */
[----:B------:R1:W-:Y:S01]  /*2c850*/  @P6 STG.E.U8 desc[UR24][R76.64], R80 ;  /* 0x000000504c006986 */ /* 0x0003e2000c101118 */
[----:B------:R-:W-:Y:S01]  /*2c860*/  PRMT R79, R80, 0x9910, RZ ;  /* 0x00009910504f7816 */ /* 0x000fe200000000ff */
[----:B------:R-:W3:Y:S01]  /*2c870*/  LDCU UR6, c[0x0][0x39c] ;  /* 0x00007380ff0677ac */ /* 0x000ee20008000800 */
[----:B-----5:R-:W-:Y:S02]  /*2c880*/  ISETP.GE.AND P0, PT, R78, UR4, PT ;  /* 0x000000044e007c0c */ /* 0x020fe4000bf06270 */
[----:B------:R-:W-:Y:S01]  /*2c890*/  SHF.R.S32.HI R78, RZ, 0x8, R81 ;  /* 0x00000008ff4e7819 */ /* 0x000fe20000011451 */
[----:B------:R-:W5:Y:S04]  /*2c8a0*/  LDCU UR4, c[0x0][0x39c] ;  /* 0x00007380ff0477ac */ /* 0x000f680008000800 */
[----:B------:R2:W-:Y:S01]  /*2c8b0*/  @P3 STG.E.U8 desc[UR24][R74.64], R78 ;  /* 0x0000004e4a003986 */ /* 0x0005e2000c101118 */
[----:B-1----:R-:W-:-:S02]  /*2c8c0*/  SHF.R.S32.HI R76, RZ, 0x8, R79 ;  /* 0x00000008ff4c7819 */ /* 0x002fc4000001144f */
[----:B--2---:R-:W-:Y:S02]  /*2c8d0*/  F2FP.SATFINITE.E4M3.F32.PACK_AB_MERGE_C R78, R7, R6, RZ ;  /* 0x00000006074e723e */ /* 0x004fe400048070ff */
[----:B------:R-:W2:Y:S04]  /*2c8e0*/  LDL.LU R6, [R1+0x6a8] ;  /* 0x0006a80001067983 */ /* 0x000ea80000300800 */
[----:B------:R-:W2:Y:S01]  /*2c8f0*/  LDL.LU R7, [R1+0x6ac] ;  /* 0x0006ac0001077983 */ /* 0x000ea20000300800 */
[----:B----4-:R-:W-:-:S03]  /*2c900*/  F2FP.SATFINITE.E4M3.F32.PACK_AB_MERGE_C R79, R5, R4, RZ ;  /* 0x00000004054f723e */ /* 0x010fc600048070ff */
[----:B------:R-:W4:Y:S04]  /*2c910*/  LDL.LU R4, [R1+0x2a8] ;  /* 0x0002a80001047983 */ /* 0x000f280000300800 */
[----:B------:R-:W4:Y:S01]  /*2c920*/  LDL.LU R5, [R1+0x2ac] ;  /* 0x0002ac0001057983 */ /* 0x000f220000300800 */
[----:B------:R-:W-:Y:S01]  /*2c930*/  ISETP.LT.AND P2, PT, R70, UR12, !P2 ;  /* 0x0000000c46007c0c */ /* 0x000fe2000d741270 */
[----:B------:R-:W1:-:S12]  /*2c940*/  LDCU UR12, c[0x0][0x398] ;  /* 0x00007300ff0c77ac */ /* 0x000e580008000800 */
[----:B------:R1:W-:Y:S01]  /*2c950*/  @P2 STG.E.U8 desc[UR24][R72.64], R76 ;  /* 0x0000004c48002986 */ /* 0x0003e2000c101118 */
[----:B------:R-:W-:Y:S01]  /*2c960*/  ISETP.LT.AND P2, PT, R69, UR9, !P5 ;  /* 0x0000000945007c0c */ /* 0x000fe2000ef41270 */
[----:B------:R-:W-:Y:S01]  /*2c970*/  VIADD R77, R68, 0x2d ;  /* 0x0000002d444d7836 */ /* 0x000fe20000000000 */
[----:B0-----:R-:W-:Y:S01]  /*2c980*/  ISETP.LT.AND P5, PT, R70, UR10, !P5 ;  /* 0x0000000a46007c0c */ /* 0x001fe2000efa1270 */
[----:B------:R-:W0:Y:S01]  /*2c990*/  LDCU UR9, c[0x0][0x398] ;  /* 0x00007300ff0977ac */ /* 0x000e220008000800 */
[----:B------:R-:W0:Y:S01]  /*2c9a0*/  LDCU UR10, c[0x0][0x398] ;  /* 0x00007300ff0a77ac */ /* 0x000e220008000800 */
[----:B-1----:R-:W-:Y:S02]  /*2c9b0*/  VIADD R76, R90, UR60 ;  /* 0x0000003c5a4c7c36 */ /* 0x002fe40008000000 */
[----:B------:R-:W-:-:S03]  /*2c9c0*/  VIADD R72, R68, 0x2c ;  /* 0x0000002c44487836 */ /* 0x000fc60000000000 */
[----:B------:R-:W-:Y:S02]  /*2c9d0*/  SHF.R.S32.HI R73, RZ, 0x1f, R76 ;  /* 0x0000001fff497819 */ /* 0x000fe4000001144c */
[----:B------:R-:W-:Y:S02]  /*2c9e0*/  IADD3 R74, P6, PT, R76, R2, RZ ;  /* 0x000000024c4a7210 */ /* 0x000fe40007fde0ff */
[----:B-----5:R-:W-:Y:S01]  /*2c9f0*/  ISETP.GE.AND P3, PT, R72, UR4, PT ;  /* 0x0000000448007c0c */ /* 0x020fe2000bf66270 */
[----:B------:R-:W1:Y:S02]  /*2ca00*/  LDCU UR4, c[0x0][0x398] ;  /* 0x00007300ff0477ac */ /* 0x000e640008000800 */
[----:B------:R-:W-:Y:S01]  /*2ca10*/  IMAD.X R75, R73, 0x1, R0, P6 ;  /* 0x00000001494b7824 */ /* 0x000fe200030e0600 */
[C---:B------:R-:W-:Y:S01]  /*2ca20*/  IADD3 R72, P6, PT, R76.reuse, R3, RZ ;  /* 0x000000034c487210 */ /* 0x040fe20007fde0ff */
[----:B------:R-:W-:-:S04]  /*2ca30*/  VIADD R76, R76, UR60 ;  /* 0x0000003c4c4c7c36 */ /* 0x000fc80008000000 */
[----:B------:R-:W-:Y:S01]  /*2ca40*/  IMAD.X R73, R73, 0x1, R71, P6 ;  /* 0x0000000149497824 */ /* 0x000fe200030e0647 */
[----:B------:R5:W-:Y:S04]  /*2ca50*/  @P2 STG.E.U8 desc[UR24][R74.64], R78 ;  /* 0x0000004e4a002986 */ /* 0x000be8000c101118 */
[----:B------:R0:W-:Y:S01]  /*2ca60*/  @P5 STG.E.U8 desc[UR24][R72.64], R79 ;  /* 0x0000004f48005986 */ /* 0x0001e2000c101118 */
[----:B------:R-:W-:Y:S01]  /*2ca70*/  ISETP.LT.AND P5, PT, R69, UR12, !P4 ;  /* 0x0000000c45007c0c */ /* 0x000fe2000e7a1270 */
[----:B------:R-:W1:Y:S01]  /*2ca80*/  LDCU UR12, c[0x0][0x398] ;  /* 0x00007300ff0c77ac */ /* 0x000e620008000800 */
[----:B-----5:R-:W-:Y:S02]  /*2ca90*/  IADD3 R74, P6, PT, R76, R2, RZ ;  /* 0x000000024c4a7210 */ /* 0x020fe40007fde0ff */
[----:B------:R-:W-:-:S02]  /*2caa0*/  PRMT R78, R78, 0x9910, RZ ;  /* 0x000099104e4e7816 */ /* 0x000fc400000000ff */
[----:B0-----:R-:W-:Y:S02]  /*2cab0*/  SHF.R.S32.HI R73, RZ, 0x1f, R76 ;  /* 0x0000001fff497819 */ /* 0x001fe4000001144c */
[----:B------:R-:W-:-:S03]  /*2cac0*/  SHF.R.S32.HI R78, RZ, 0x8, R78 ;  /* 0x00000008ff4e7819 */ /* 0x000fc6000001144e */
[----:B------:R-:W-:Y:S01]  /*2cad0*/  IMAD.X R75, R73, 0x1, R0, P6 ;  /* 0x00000001494b7824 */ /* 0x000fe200030e0600 */
[----:B---3--:R-:W-:Y:S01]  /*2cae0*/  ISETP.GE.AND P2, PT, R77, UR6, PT ;  /* 0x000000064d007c0c */ /* 0x008fe2000bf46270 */
[----:B------:R-:W0:Y:S01]  /*2caf0*/  LDCU UR6, c[0x0][0x398] ;  /* 0x00007300ff0677ac */ /* 0x000e220008000800 */
[----:B------:R-:W-:Y:S02]  /*2cb00*/  PRMT R77, R79, 0x9910, RZ ;  /* 0x000099104f4d7816 */ /* 0x000fe400000000ff */
[----:B------:R4:W-:Y:S01]  /*2cb10*/  @P5 STG.E.U8 desc[UR24][R74.64], R78 ;  /* 0x0000004e4a005986 */ /* 0x0009e2000c101118 */
[----:B--2---:R-:W-:-:S03]  /*2cb20*/  F2FP.SATFINITE.E4M3.F32.PACK_AB_MERGE_C R79, R7, R6, RZ ;  /* 0x00000006074f723e */ /* 0x004fc600048070ff */
[----:B------:R-:W2:Y:S04]  /*2cb30*/  LDL.LU R6, [R1+0x6b0] ;  /* 0x0006b00001067983 */ /* 0x000ea80000300800 */
[----:B------:R-:W2:Y:S01]  /*2cb40*/  LDL.LU R7, [R1+0x6b4] ;  /* 0x0006b40001077983 */ /* 0x000ea20000300800 */
[----:B----4-:R-:W-:-:S03]  /*2cb50*/  F2FP.SATFINITE.E4M3.F32.PACK_AB_MERGE_C R78, R5, R4, RZ ;  /* 0x00000004054e723e */ /* 0x010fc600048070ff */
[----:B------:R-:W3:Y:S04]  /*2cb60*/  LDL.LU R4, [R1+0x2b0] ;  /* 0x0002b00001047983 */ /* 0x000ee80000300800 */
[----:B------:R-:W3:Y:S01]  /*2cb70*/  LDL.LU R5, [R1+0x2b4] ;  /* 0x0002b40001057983 */ /* 0x000ee20000300800 */
[----:B-1----:R-:W-:Y:S01]  /*2cb80*/  ISETP.LT.AND P4, PT, R70, UR4, !P4 ;  /* 0x0000000446007c0c */ /* 0x002fe2000e781270 */
[----:B------:R-:W1:Y:S01]  /*2cb90*/  LDCU UR4, c[0x0][0x39c] ;  /* 0x00007380ff0477ac */ /* 0x000e620008000800 */
[----:B------:R-:W-:Y:S02]  /*2cba0*/  IADD3 R72, P6, PT, R76, R3, RZ ;  /* 0x000000034c487210 */ /* 0x000fe40007fde0ff */
[----:B------:R-:W-:-:S03]  /*2cbb0*/  SHF.R.S32.HI R77, RZ, 0x8, R77 ;  /* 0x00000008ff4d7819 */ /* 0x000fc6000001144d */
[----:B------:R-:W-:Y:S02]  /*2cbc0*/  IMAD.X R73, R73, 0x1, R71, P6 ;  /* 0x0000000149497824 */ /* 0x000fe400030e0647 */
[----:B------:R-:W-:Y:S01]  /*2cbd0*/  VIADD R76, R76, UR60 ;  /* 0x0000003c4c4c7c36 */ /* 0x000fe20008000000 */
[----:B0-----:R-:W-:Y:S01]  /*2cbe0*/  ISETP.LT.AND P5, PT, R69, UR6, !P1 ;  /* 0x0000000645007c0c */ /* 0x001fe2000cfa1270 */
[----:B------:R-:W0:Y:S02]  /*2cbf0*/  LDCU UR6, c[0x0][0x39c] ;  /* 0x00007380ff0677ac */ /* 0x000e240008000800 */
[----:B------:R4:W-:Y:S01]  /*2cc00*/  @P4 STG.E.U8 desc[UR24][R72.64], R77 ;  /* 0x0000004d48004986 */ /* 0x0009e2000c101118 */
[----:B------:R-:W-:Y:S01]  /*2cc10*/  ISETP.LT.AND P4, PT, R70, UR9, !P1 ;  /* 0x0000000946007c0c */ /* 0x000fe2000cf81270 */
[----:B------:R-:W5:Y:S01]  /*2cc20*/  LDCU UR9, c[0x0][0x398] ;  /* 0x00007300ff0977ac */ /* 0x000f620008000800 */
[----:B------:R-:W-:Y:S02]  /*2cc30*/  IADD3 R74, P1, PT, R76, R2, RZ ;  /* 0x000000024c4a7210 */ /* 0x000fe40007f3e0ff */
[----:B----4-:R-:W-:-:S02]  /*2cc40*/  SHF.R.S32.HI R73, RZ, 0x1f, R76 ;  /* 0x0000001fff497819 */ /* 0x010fc4000001144c */
[----:B------:R-:W-:Y:S01]  /*2cc50*/  IADD3 R72, P6, PT, R76, R3, RZ ;  /* 0x000000034c487210 */ /* 0x000fe20007fde0ff */
[----:B------:R-:W-:Y:S02]  /*2cc60*/  VIADD R77, R68, 0x2e ;  /* 0x0000002e444d7836 */ /* 0x000fe40000000000 */
[C---:B------:R-:W-:Y:S02]  /*2cc70*/  IMAD.X R75, R73.reuse, 0x1, R0, P1 ;  /* 0x00000001494b7824 */ /* 0x040fe400008e0600 */
[----:B------:R-:W-:Y:S01]  /*2cc80*/  IMAD.X R73, R73, 0x1, R71, P6 ;  /* 0x0000000149497824 */ /* 0x000fe200030e0647 */
[----:B-1----:R-:W-:Y:S01]  /*2cc90*/  ISETP.GE.AND P1, PT, R77, UR4, PT ;  /* 0x000000044d007c0c */ /* 0x002fe2000bf26270 */
[----:B------:R-:W1:Y:S01]  /*2cca0*/  LDCU UR4, c[0x0][0x39c] ;  /* 0x00007380ff0477ac */ /* 0x000e620008000800 */
[----:B------:R-:W-:Y:S01]  /*2ccb0*/  @P5 STG.E.U8 desc[UR24][R74.64], R79 ;  /* 0x0000004f4a005986 */ /* 0x000fe2000c101118 */
[----:B------:R-:W-:-:S03]  /*2ccc0*/  VIADD R76, R76, UR60 ;  /* 0x0000003c4c4c7c36 */ /* 0x000fc60008000000 */
[----:B------:R4:W-:Y:S01]  /*2ccd0*/  @P4 STG.E.U8 desc[UR24][R72.64], R78 ;  /* 0x0000004e48004986 */ /* 0x0009e2000c101118 */
[----:B------:R-:W-:Y:S01]  /*2cce0*/  ISETP.LT.AND P5, PT, R69, UR10, !P0 ;  /* 0x0000000a45007c0c */ /* 0x000fe2000c7a1270 */
[----:B------:R-:W-:Y:S01]  /*2ccf0*/  VIADD R77, R68, 0x2f ;  /* 0x0000002f444d7836 */ /* 0x000fe20000000000 */
[----:B------:R-:W-:Y:S01]  /*2cd00*/  ISETP.LT.AND P4, PT, R70, UR12, !P0 ;  /* 0x0000000c46007c0c */ /* 0x000fe2000c781270 */
[----:B------:R-:W0:Y:S01]  /*2cd10*/  LDCU UR10, c[0x0][0x398] ;  /* 0x00007300ff0a77ac */ /* 0x000e220008000800 */
[----:B----4-:R-:W-:Y:S01]  /*2cd20*/  PRMT R72, R79, 0x9910, RZ ;  /* 0x000099104f487816 */ /* 0x010fe200000000ff */
[----:B------:R-:W4:Y:S01]  /*2cd30*/  LDCU UR12, c[0x0][0x398] ;  /* 0x00007300ff0c77ac */ /* 0x000f220008000800 */
[----:B------:R-:W-:Y:S02]  /*2cd40*/  PRMT R79, R78, 0x9910, RZ ;  /* 0x000099104e4f7816 */ /* 0x000fe400000000ff */
[----:B------:R-:W-:Y:S01]  /*2cd50*/  SHF.R.S32.HI R73, RZ, 0x1f, R76 ;  /* 0x0000001fff497819 */ /* 0x000fe2000001144c */
[----:B------:R-:W-:Y:S01]  /*2cd60*/  IMAD.MOV.U32 R78, RZ, RZ, R72 ;  /* 0x000000ffff4e7224 */ /* 0x000fe200078e0048 */
[----:B------:R-:W-:-:S04]  /*2cd70*/  IADD3 R74, P0, PT, R76, R2, RZ ;  /* 0x000000024c4a7210 */ /* 0x000fc80007f1e0ff */
[----:B------:R-:W-:Y:S01]  /*2cd80*/  SHF.R.S32.HI R78, RZ, 0x8, R78 ;  /* 0x00000008ff4e7819 */ /* 0x000fe2000001144e */
[----:B------:R-:W-:Y:S01]  /*2cd90*/  IMAD.X R75, R73, 0x1, R0, P0 ;  /* 0x00000001494b7824 */ /* 0x000fe200000e0600 */
[----:B-1----:R-:W-:Y:S01]  /*2cda0*/  ISETP.GE.AND P0, PT, R77, UR4, PT ;  /* 0x000000044d007c0c */ /* 0x002fe2000bf06270 */
[----:B------:R-:W1:Y:S01]  /*2cdb0*/  LDCU UR4, c[0x0][0x39c] ;  /* 0x00007380ff0477ac */ /* 0x000e620008000800 */
[----:B------:R-:W-:Y:S02]  /*2cdc0*/  SHF.R.S32.HI R77, RZ, 0x8, R79 ;  /* 0x00000008ff4d7819 */ /* 0x000fe4000001144f */
[----:B------:R2:W-:Y:S02]  /*2cdd0*/  @P5 STG.E.U8 desc[UR24][R74.64], R78 ;  /* 0x0000004e4a005986 */ /* 0x0005e4000c101118 */
[----:B--2---:R-:W-:Y:S02]  /*2cde0*/  F2FP.SATFINITE.E4M3.F32.PACK_AB_MERGE_C R78, R7, R6, RZ ;  /* 0x00000006074e723e */ /* 0x004fe400048070ff */
[----:B------:R-:W2:Y:S04]  /*2cdf0*/  LDL.LU R6, [R1+0x6b8] ;  /* 0x0006b80001067983 */ /* 0x000ea80000300800 */
[----:B------:R-:W2:Y:S01]  /*2ce00*/  LDL.LU R7, [R1+0x6bc] ;  /* 0x0006bc0001077983 */ /* 0x000ea20000300800 */
[----:B---3--:R-:W-:-:S03]  /*2ce10*/  F2FP.SATFINITE.E4M3.F32.PACK_AB_MERGE_C R79, R5, R4, RZ ;  /* 0x00000004054f723e */ /* 0x008fc600048070ff */
[----:B------:R-:W3:Y:S04]  /*2ce20*/  LDL.LU R4, [R1+0x2b8] ;  /* 0x0002b80001047983 */ /* 0x000ee80000300800 */
[----:B------:R-:W3:Y:S01]  /*2ce30*/  LDL.LU R5, [R1+0x2bc] ;  /* 0x0002bc0001057983 */ /* 0x000ee20000300800 */
[C---:B------:R-:W-:Y:S01]  /*2ce40*/  IADD3 R72, P6, PT, R76.reuse, R3, RZ ;  /* 0x000000034c487210 */ /* 0x040fe20007fde0ff */
[----:B------:R-:W-:-:S04]  /*2ce50*/  VIADD R76, R76, UR60 ;  /* 0x0000003c4c4c7c36 */ /* 0x000fc80008000000 */
[----:B------:R-:W-:Y:S01]  /*2ce60*/  IMAD.X R73, R73, 0x1, R71, P6 ;  /* 0x0000000149497824 */ /* 0x000fe200030e0647 */
[----:B------:R-:W-:-:S04]  /*2ce70*/  IADD3 R74, P6, PT, R76, R2, RZ ;  /* 0x000000024c4a7210 */ /* 0x000fc80007fde0ff */
[----:B------:R0:W-:Y:S01]  /*2ce80*/  @P4 STG.E.U8 desc[UR24][R72.64], R77 ;  /* 0x0000004d48004986 */ /* 0x0001e2000c101118 */
[----:B-----5:R-:W-:Y:S01]  /*2ce90*/  ISETP.LT.AND P4, PT, R69, UR9, !P3 ;  /* 0x0000000945007c0c */ /* 0x020fe2000df81270 */
[----:B------:R-:W5:Y:S01]  /*2cea0*/  LDCU UR9, c[0x0][0x398] ;  /* 0x00007300ff0977ac */ /* 0x000f620008000800 */
[----:B------:R-:W-:Y:S01]  /*2ceb0*/  ISETP.LT.AND P3, PT, R70, UR14, !P3 ;  /* 0x0000000e46007c0c */ /* 0x000fe2000df61270 */
[----:B------:R-:W1:Y:S01]  /*2cec0*/  LDCU UR14, c[0x0][0x398] ;  /* 0x00007300ff0e77ac */ /* 0x000e620008000800 */
[----:B0-----:R-:W-:Y:S01]  /*2ced0*/  VIADD R72, R68, 0x30 ;  /* 0x0000003044487836 */ /* 0x001fe20000000000 */
[----:B------:R-:W-:-:S04]  /*2cee0*/  SHF.R.S32.HI R73, RZ, 0x1f, R76 ;  /* 0x0000001fff497819 */ /* 0x000fc8000001144c */
[----:B------:R-:W-:Y:S01]  /*2cef0*/  ISETP.GE.AND P5, PT, R72, UR6, PT ;  /* 0x0000000648007c0c */ /* 0x000fe2000bfa6270 */
[C---:B------:R-:W-:Y:S01]  /*2cf00*/  IMAD.X R75, R73.reuse, 0x1, R0, P6 ;  /* 0x00000001494b7824 */ /* 0x040fe200030e0600 */
[C---:B------:R-:W-:Y:S01]  /*2cf10*/  IADD3 R72, P6, PT, R76.reuse, R3, RZ ;  /* 0x000000034c487210 */ /* 0x040fe20007fde0ff */
[----:B------:R-:W-:Y:S01]  /*2cf20*/  VIADD R76, R76, UR60 ;  /* 0x0000003c4c4c7c36 */ /* 0x000fe20008000000 */
[----:B------:R-:W0:Y:S03]  /*2cf30*/  LDCU UR6, c[0x0][0x398] ;  /* 0x00007300ff0677ac */ /* 0x000e260008000800 */
[----:B------:R-:W-:Y:S01]  /*2cf40*/  IMAD.X R73, R73, 0x1, R71, P6 ;  /* 0x0000000149497824 */ /* 0x000fe200030e0647 */
[----:B------:R1:W-:Y:S04]  /*2cf50*/  @P4 STG.E.U8 desc[UR24][R74.64], R78 ;  /* 0x0000004e4a004986 */ /* 0x0003e8000c101118 */
[----:B------:R0:W-:Y:S01]  /*2cf60*/  @P3 STG.E.U8 desc[UR24][R72.64], R79 ;  /* 0x0000004f48003986 */ /* 0x0001e2000c101118 */
[----:B------:R-:W-:Y:S01]  /*2cf70*/  ISETP.LT.AND P3, PT, R69, UR10, !P2 ;  /* 0x0000000a45007c0c */ /* 0x000fe2000d761270 */
[----:B------:R-:W-:Y:S01]  /*2cf80*/  VIADD R77, R68, 0x31 ;  /* 0x00000031444d7836 */ /* 0x000fe20000000000 */
[----:B------:R-:W2:Y:S01]  /*2cf90*/  LDCU UR10, c[0x0][0x398] ;  /* 0x00007300ff0a77ac */ /* 0x000ea20008000800 */
[----:B-1----:R-:W-:-:S02]  /*2cfa0*/  IADD3 R74, P6, PT, R76, R2, RZ ;  /* 0x000000024c4a7210 */ /* 0x002fc40007fde0ff */
[----:B------:R-:W-:Y:S02]  /*2cfb0*/  PRMT R78, R78, 0x9910, RZ ;  /* 0x000099104e4e7816 */ /* 0x000fe400000000ff */
[----:B0-----:R-:W-:Y:S02]  /*2cfc0*/  SHF.R.S32.HI R73, RZ, 0x1f, R76 ;  /* 0x0000001fff497819 */ /* 0x001fe4000001144c */
[----:B------:R-:W-:-:S03]  /*2cfd0*/  SHF.R.S32.HI R78, RZ, 0x8, R78 ;  /* 0x00000008ff4e7819 */ /* 0x000fc6000001144e */
[----:B------:R-:W-:Y:S01]  /*2cfe0*/  IMAD.X R75, R73, 0x1, R0, P6 ;  /* 0x00000001494b7824 */ /* 0x000fe200030e0600 */
[----:B------:R-:W-:Y:S01]  /*2cff0*/  ISETP.GE.AND P4, PT, R77, UR4, PT ;  /* 0x000000044d007c0c */ /* 0x000fe2000bf86270 */
[----:B------:R-:W0:Y:S01]  /*2d000*/  LDCU UR4, c[0x0][0x39c] ;  /* 0x00007380ff0477ac */ /* 0x000e220008000800 */
[----:B------:R-:W-:Y:S02]  /*2d010*/  PRMT R77, R79, 0x9910, RZ ;  /* 0x000099104f4d7816 */ /* 0x000fe400000000ff */
[----:B------:R3:W-:Y:S01]  /*2d020*/  @P3 STG.E.U8 desc[UR24][R74.64], R78 ;  /* 0x0000004e4a003986 */ /* 0x0007e2000c101118 */
[----:B--2---:R-:W-:-:S03]  /*2d030*/  F2FP.SATFINITE.E4M3.F32.PACK_AB_MERGE_C R79, R7, R6, RZ ;  /* 0x00000006074f723e */ /* 0x004fc600048070ff */
[----:B------:R-:W2:Y:S04]  /*2d040*/  LDL.LU R6, [R1+0x6c0] ;  /* 0x0006c00001067983 */ /* 0x000ea80000300800 */
[----:B------:R-:W2:Y:S01]  /*2d050*/  LDL.LU R7, [R1+0x6c4] ;  /* 0x0006c40001077983 */ /* 0x000ea20000300800 */
[----:B---3--:R-:W-:-:S03]  /*2d060*/  F2FP.SATFINITE.E4M3.F32.PACK_AB_MERGE_C R78, R5, R4, RZ ;  /* 0x00000004054e723e */ /* 0x008fc600048070ff */
[----:B------:R-:W3:Y:S04]  /*2d070*/  LDL.LU R4, [R1+0x2c0] ;  /* 0x0002c00001047983 */ /* 0x000ee80000300800 */
[----:B------:R-:W3:Y:S01]  /*2d080*/  LDL.LU R5, [R1+0x2c4] ;  /* 0x0002c40001057983 */ /* 0x000ee20000300800 */
[----:B------:R-:W-:Y:S01]  /*2d090*/  ISETP.LT.AND P2, PT, R70, UR6, !P2 ;  /* 0x0000000646007c0c */ /* 0x000fe2000d741270 */
[----:B------:R-:W1:Y:S01]  /*2d0a0*/  LDCU UR6, c[0x0][0x39c] ;  /* 0x00007380ff0677ac */ /* 0x000e620008000800 */
[----:B------:R-:W-:Y:S02]  /*2d0b0*/  IADD3 R72, P6, PT, R76, R3, RZ ;  /* 0x000000034c487210 */ /* 0x000fe40007fde0ff */
[----:B------:R-:W-:-:S03]  /*2d0c0*/  SHF.R.S32.HI R77, RZ, 0x8, R77 ;  /* 0x00000008ff4d7819 */ /* 0x000fc6000001144d */
[----:B------:R-:W-:Y:S02]  /*2d0d0*/  IMAD.X R73, R73, 0x1, R71, P6 ;  /* 0x0000000149497824 */ /* 0x000fe400030e0647 */
[----:B------:R-:W-:Y:S01]  /*2d0e0*/  VIADD R76, R76, UR60 ;  /* 0x0000003c4c4c7c36 */ /* 0x000fe20008000000 */
[----:B-----5:R-:W-:Y:S01]  /*2d0f0*/  ISETP.LT.AND P3, PT, R69, UR9, !P1 ;  /* 0x0000000945007c0c */ /* 0x020fe2000cf61270 */
[----:B------:R-:W5:Y:S02]  /*2d100*/  LDCU UR9, c[0x0][0x398] ;  /* 0x00007300ff0977ac */ /* 0x000f640008000800 */
[----:B------:R0:W-:Y:S01]  /*2d110*/  @P2 STG.E.U8 desc[UR24][R72.64], R77 ;  /* 0x0000004d48002986 */ /* 0x0001e2000c101118 */
[----:B----4-:R-:W-:Y:S01]  /*2d120*/  ISETP.LT.AND P2, PT, R70, UR12, !P1 ;  /* 0x0000000c46007c0c */ /* 0x010fe2000cf41270 */
[----:B------:R-:W4:Y:S01]  /*2d130*/  LDCU UR12, c[0x0][0x398] ;  /* 0x00007300ff0c77ac */ /* 0x000f220008000800 */
[----:B------:R-:W-:Y:S02]  /*2d140*/  IADD3 R74, P1, PT, R76, R2, RZ ;  /* 0x000000024c4a7210 */ /* 0x000fe40007f3e0ff */
[----:B0-----:R-:W-:-:S02]  /*2d150*/  SHF.R.S32.HI R73, RZ, 0x1f, R76 ;  /* 0x0000001fff497819 */ /* 0x001fc4000001144c */
[----:B------:R-:W-:Y:S01]  /*2d160*/  IADD3 R72, P6, PT, R76, R3, RZ ;  /* 0x000000034c487210 */ /* 0x000fe20007fde0ff */
[----:B------:R-:W-:Y:S02]  /*2d170*/  VIADD R77, R68, 0x32 ;  /* 0x00000032444d7836 */ /* 0x000fe40000000000 */
[C---:B------:R-:W-:Y:S02]  /*2d180*/  IMAD.X R75, R73.reuse, 0x1, R0, P1 ;  /* 0x00000001494b7824 */ /* 0x040fe400008e0600 */
[----:B------:R-:W-:Y:S01]  /*2d190*/  IMAD.X R73, R73, 0x1, R71, P6 ;  /* 0x0000000149497824 */ /* 0x000fe200030e0647 */
[----:B------:R-:W-:Y:S01]  /*2d1a0*/  ISETP.GE.AND P1, PT, R77, UR4, PT ;  /* 0x000000044d007c0c */ /* 0x000fe2000bf26270 */
[----:B------:R-:W0:Y:S01]  /*2d1b0*/  LDCU UR4, c[0x0][0x39c] ;  /* 0x00007380ff0477ac */ /* 0x000e220008000800 */
[----:B------:R-:W-:Y:S01]  /*2d1c0*/  @P3 STG.E.U8 desc[UR24][R74.64], R79 ;  /* 0x0000004f4a003986 */ /* 0x000fe2000c101118 */
[----:B------:R-:W-:-:S03]  /*2d1d0*/  VIADD R76, R76, UR60 ;  /* 0x0000003c4c4c7c36 */ /* 0x000fc60008000000 */
[----:B------:R1:W-:Y:S01]  /*2d1e0*/  @P2 STG.E.U8 desc[UR24][R72.64], R78 ;  /* 0x0000004e48002986 */ /* 0x0003e2000c101118 */
[----:B------:R-:W-:Y:S01]  /*2d1f0*/  ISETP.LT.AND P3, PT, R69, UR10, !P0 ;  /* 0x0000000a45007c0c */ /* 0x000fe2000c761270 */
[----:B------:R-:W-:Y:S01]  /*2d200*/  VIADD R77, R68, 0x33 ;  /* 0x00000033444d7836 */ /* 0x000fe20000000000 */
[----:B------:R-:W-:Y:S01]  /*2d210*/  ISETP.LT.AND P2, PT, R70, UR14, !P0 ;  /* 0x0000000e46007c0c */ /* 0x000fe2000c741270 */
[----:B------:R-:W0:Y:S01]  /*2d220*/  LDCU UR10, c[0x0][0x398] ;  /* 0x00007300ff0a77ac */ /* 0x000e220008000800 */
[----:B-1----:R-:W-:Y:S01]  /*2d230*/  PRMT R72, R79, 0x9910, RZ ;  /* 0x000099104f487816 */ /* 0x002fe200000000ff */
[----:B------:R-:W1:Y:S01]  /*2d240*/  LDCU UR14, c[0x0][0x398] ;  /* 0x00007300ff0e77ac */ /* 0x000e620008000800 */
[----:B------:R-:W-:Y:S02]  /*2d250*/  PRMT R79, R78, 0x9910, RZ ;  /* 0x000099104e4f7816 */ /* 0x000fe400000000ff */
[----:B------:R-:W-:Y:S01]  /*2d260*/  SHF.R.S32.HI R73, RZ, 0x1f, R76 ;  /* 0x0000001fff497819 */ /* 0x000fe2000001144c */
[----:B------:R-:W-:Y:S01]  /*2d270*/  IMAD.MOV.U32 R78, RZ, RZ, R72 ;  /* 0x000000ffff4e7224 */ /* 0x000fe200078e0048 */
[----:B------:R-:W-:-:S04]  /*2d280*/  IADD3 R74, P0, PT, R76, R2, RZ ;  /* 0x000000024c4a7210 */ /* 0x000fc80007f1e0ff */
[----:B------:R-:W-:Y:S01]  /*2d290*/  SHF.R.S32.HI R78, RZ, 0x8, R78 ;  /* 0x00000008ff4e7819 */ /* 0x000fe2000001144e */
[----:B------:R-:W-:Y:S01]  /*2d2a0*/  IMAD.X R75, R73, 0x1, R0, P0 ;  /* 0x00000001494b7824 */ /* 0x000fe200000e0600 */
[----:B0-----:R-:W-:Y:S01]  /*2d2b0*/  ISETP.GE.AND P0, PT, R77, UR4, PT ;  /* 0x000000044d007c0c */ /* 0x001fe2000bf06270 */
[----:B------:R-:W0:Y:S01]  /*2d2c0*/  LDCU UR4, c[0x0][0x39c] ;  /* 0x00007380ff0477ac */ /* 0x000e220008000800 */
        /* <DEDUP_REMOVED lines=15> */
[----:B----4-:R-:W-:Y:S01]  /*2d3c0*/  ISETP.LT.AND P5, PT, R70, UR12, !P5 ;  /* 0x0000000c46007c0c */ /* 0x010fe2000efa1270 */
[----:B------:R-:W4:Y:S01]  /*2d3d0*/  LDCU UR12, c[0x0][0x398] ;  /* 0x00007300ff0c77ac */ /* 0x000f220008000800 */
        /* <DEDUP_REMOVED lines=114> */
[----:B------:R-:W-:-:S04]  /*2db00*/  VIADD R76, R76, UR60 ;  /* 0x0000003c4c4c7c36 */ /* 0x000fc80008000000 */
[----:B------:R0:W-:Y:S01]  /*2db10*/  @P2 STG.E.U8 desc[UR24][R72.64], R77 ;  /* 0x0000004d48002986 */ /* 0x0001e2000c101118 */
[----:B-----5:R-:W-:Y:S01]  /*2db20*/  ISETP.LT.AND P2, PT, R69, UR9, !P1 ;  /* 0x0000000945007c0c */ /* 0x020fe2000cf41270 */
[----:B------:R-:W5:Y:S01]  /*2db30*/  LDCU UR9, c[0x0][0x398] ;  /* 0x00007300ff0977ac */ /* 0x000f620008000800 */
[----:B----4-:R-:W-:Y:S02]  /*2db40*/  ISETP.LT.AND P1, PT, R70, UR12, !P1 ;  /* 0x0000000c46007c0c */ /* 0x010fe4000cf21270 */
[C---:B------:R-:W-:Y:S01]  /*2db50*/  IADD3 R74, P3, PT, R76.reuse, R2, RZ ;  /* 0x000000024c4a7210 */ /* 0x040fe20007f7e0ff */
[----:B------:R-:W4:Y:S01]  /*2db60*/  LDCU UR12, c[0x0][0x398] ;  /* 0x00007300ff0c77ac */ /* 0x000f220008000800 */
[----:B0-----:R-:W-:Y:S02]  /*2db70*/  SHF.R.S32.HI R73, RZ, 0x1f, R76 ;  /* 0x0000001fff497819 */ /* 0x001fe4000001144c */
[----:B------:R-:W-:Y:S01]  /*2db80*/  IADD3 R72, P6, PT, R76, R3, RZ ;  /* 0x000000034c487210 */ /* 0x000fe20007fde0ff */
[----:B------:R-:W-:-:S02]  /*2db90*/  VIADD R77, R68, 0x3a ;  /* 0x0000003a444d7836 */ /* 0x000fc40000000000 */
        /* <DEDUP_REMOVED lines=27> */
[----:B------:R-:W-:Y:S01]  /*2dd50*/  ISETP.LT.AND P0, PT, R70, UR14, !P0 ;  /* 0x0000000e46007c0c */ /* 0x000fe2000c701270 */
[----:B------:R-:W0:Y:S01]  /*2dd60*/  LDCU UR14, c[0x0][0x398] ;  /* 0x00007300ff0e77ac */ /* 0x000e220008000800 */
[C---:B------:R-:W-:Y:S01]  /*2dd70*/  IADD3 R72, P6, PT, R76.reuse, R3, RZ ;  /* 0x000000034c487210 */ /* 0x040fe20007fde0ff */
[----:B------:R-:W-:-:S04]  /*2dd80*/  VIADD R76, R76, UR60 ;  /* 0x0000003c4c4c7c36 */ /* 0x000fc80008000000 */
[----:B------:R-:W-:Y:S01]  /*2dd90*/  IMAD.X R73, R73, 0x1, R71, P6 ;  /* 0x0000000149497824 */ /* 0x000fe200030e0647 */
[----:B------:R-:W-:Y:S02]  /*2dda0*/  IADD3 R74, P6, PT, R76, R2, RZ ;  /* 0x000000024c4a7210 */ /* 0x000fe40007fde0ff */
[----:B-----5:R-:W-:Y:S01]  /*2ddb0*/  ISETP.LT.AND P1, PT, R69, UR9, !P5 ;  /* 0x0000000945007c0c */ /* 0x020fe2000ef21270 */
[----:B------:R-:W5:Y:S02]  /*2ddc0*/  LDCU UR9, c[0x0][0x398] ;  /* 0x00007300ff0977ac */ /* 0x000f640008000800 */
[----:B------:R0:W-:Y:S01]  /*2ddd0*/  @P0 STG.E.U8 desc[UR24][R72.64], R77 ;  /* 0x0000004d48000986 */ /* 0x0001e2000c101118 */
        /* <DEDUP_REMOVED lines=12> */
[----:B-1----:R-:W-:Y:S01]  /*2dea0*/  ISETP.LT.AND P5, PT, R69, UR10, !P4 ;  /* 0x0000000a45007c0c */ /* 0x002fe2000e7a1270 */
[----:B------:R-:W-:Y:S01]  /*2deb0*/  VIADD R77, R68, 0x3d ;  /* 0x0000003d444d7836 */ /* 0x000fe20000000000 */
[----:B------:R-:W1:Y:S01]  /*2dec0*/  LDCU UR10, c[0x0][0x398] ;  /* 0x00007300ff0a77ac */ /* 0x000e620008000800 */
[----:B----4-:R-:W-:-:S02]  /*2ded0*/  IADD3 R74, P6, PT, R76, R2, RZ ;  /* 0x000000024c4a7210 */ /* 0x010fc40007fde0ff */
        /* <DEDUP_REMOVED lines=15> */
[----:B------:R-:W4:Y:S01]  /*2dfd0*/  LDCU UR6, c[0x0][0x39c] ;  /* 0x00007380ff0677ac */ /* 0x000f220008000800 */
[C---:B------:R-:W-:Y:S01]  /*2dfe0*/  IADD3 R72, P6, PT, R76.reuse, R3, RZ ;  /* 0x000000034c487210 */ /* 0x040fe20007fde0ff */
[----:B------:R-:W-:Y:S01]  /*2dff0*/  VIADD R76, R76, UR60 ;  /* 0x0000003c4c4c7c36 */ /* 0x000fe20008000000 */
[----:B------:R-:W-:-:S03]  /*2e000*/  SHF.R.S32.HI R77, RZ, 0x8, R77 ;  /* 0x00000008ff4d7819 */ /* 0x000fc6000001144d */
[----:B------:R-:W-:Y:S01]  /*2e010*/  IMAD.X R73, R73, 0x1, R71, P6 ;  /* 0x0000000149497824 */ /* 0x000fe200030e0647 */
[----:B-----5:R-:W-:Y:S01]  /*2e020*/  ISETP.LT.AND P5, PT, R69, UR9, !P3 ;  /* 0x0000000945007c0c */ /* 0x020fe2000dfa1270 */
[----:B------:R-:W5:Y:S01]  /*2e030*/  LDCU UR9, c[0x0][0x398] ;  /* 0x00007300ff0977ac */ /* 0x000f620008000800 */
[----:B------:R-:W-:-:S03]  /*2e040*/  ISETP.LT.AND P3, PT, R70, UR12, !P3 ;  /* 0x0000000c46007c0c */ /* 0x000fc6000df61270 */
[----:B------:R0:W-:Y:S01]  /*2e050*/  @P4 STG.E.U8 desc[UR24][R72.64], R77 ;  /* 0x0000004d48004986 */ /* 0x0001e2000c101118 */
[----:B------:R-:W-:Y:S01]  /*2e060*/  IADD3 R74, P4, PT, R76, R2, RZ ;  /* 0x000000024c4a7210 */ /* 0x000fe20007f9e0ff */
[----:B------:R-:W1:Y:S01]  /*2e070*/  LDCU UR12, c[0x0][0x398] ;  /* 0x00007300ff0c77ac */ /* 0x000e620008000800 */
[----:B0-----:R-:W-:Y:S01]  /*2e080*/  SHF.R.S32.HI R73, RZ, 0x1f, R76 ;  /* 0x0000001fff497819 */ /* 0x001fe2000001144c */
[----:B------:R-:W-:Y:S01]  /*2e090*/  VIADD R77, R68, 0x3e ;  /* 0x0000003e444d7836 */ /* 0x000fe20000000000 */
[----:B------:R-:W-:-:S03]  /*2e0a0*/  IADD3 R72, P6, PT, R76, R3, RZ ;  /* 0x000000034c487210 */ /* 0x000fc60007fde0ff */
[----:B------:R-:W-:Y:S01]  /*2e0b0*/  IMAD.X R75, R73, 0x1, R0, P4 ;  /* 0x00000001494b7824 */ /* 0x000fe200020e0600 */
[----:B------:R-:W-:Y:S01]  /*2e0c0*/  ISETP.GE.AND P4, PT, R77, UR4, PT ;  /* 0x000000044d007c0c */ /* 0x000fe2000bf86270 */
[----:B------:R-:W-:Y:S01]  /*2e0d0*/  IMAD.X R73, R73, 0x1, R71, P6 ;  /* 0x0000000149497824 */ /* 0x000fe200030e0647 */
[----:B------:R-:W0:Y:S01]  /*2e0e0*/  LDCU UR4, c[0x0][0x39c] ;  /* 0x00007380ff0477ac */ /* 0x000e220008000800 */
[----:B------:R-:W-:Y:S01]  /*2e0f0*/  VIADD R76, R76, UR60 ;  /* 0x0000003c4c4c7c36 */ /* 0x000fe20008000000 */
[----:B------:R4:W-:Y:S01]  /*2e100*/  @P5 STG.E.U8 desc[UR24][R74.64], R79 ;  /* 0x0000004f4a005986 */ /* 0x0009e2000c101118 */
[----:B-1----:R-:W-:Y:S01]  /*2e110*/  ISETP.LT.AND P5, PT, R69, UR10, !P2 ;  /* 0x0000000a45007c0c */ /* 0x002fe2000d7a1270 */
[----:B------:R-:W-:Y:S01]  /*2e120*/  VIADD R77, R68, 0x3f ;  /* 0x0000003f444d7836 */ /* 0x000fe20000000000 */
[----:B------:R-:W-:Y:S01]  /*2e130*/  ISETP.LT.AND P2, PT, R70, UR14, !P2 ;  /* 0x0000000e46007c0c */ /* 0x000fe2000d741270 */
[----:B------:R1:W-:Y:S01]  /*2e140*/  @P3 STG.E.U8 desc[UR24][R72.64], R78 ;  /* 0x0000004e48003986 */ /* 0x0003e2000c101118 */
[----:B------:R-:W0:Y:S01]  /*2e150*/  LDCU UR10, c[0x0][0x398] ;  /* 0x00007300ff0a77ac */ /* 0x000e220008000800 */
[----:B------:R-:W0:Y:S01]  /*2e160*/  LDCU UR14, c[0x0][0x398] ;  /* 0x00007300ff0e77ac */ /* 0x000e220008000800 */
[----:B----4-:R-:W-:-:S02]  /*2e170*/  IADD3 R74, P3, PT, R76, R2, RZ ;  /* 0x000000024c4a7210 */ /* 0x010fc40007f7e0ff */
[----:B------:R-:W-:Y:S02]  /*2e180*/  PRMT R79, R79, 0x9910, RZ ;  /* 0x000099104f4f7816 */ /* 0x000fe400000000ff */
[----:B-1----:R-:W-:Y:S02]  /*2e190*/  SHF.R.S32.HI R73, RZ, 0x1f, R76 ;  /* 0x0000001fff497819 */ /* 0x002fe4000001144c */
[----:B------:R-:W-:Y:S02]  /*2e1a0*/  IADD3 R72, P6, PT, R76, R3, RZ ;  /* 0x000000034c487210 */ /* 0x000fe40007fde0ff */
[----:B------:R-:W-:Y:S01]  /*2e1b0*/  PRMT R78, R78, 0x9910, RZ ;  /* 0x000099104e4e7816 */ /* 0x000fe200000000ff */
[C---:B------:R-:W-:Y:S01]  /*2e1c0*/  IMAD.X R75, R73.reuse, 0x1, R0, P3 ;  /* 0x00000001494b7824 */ /* 0x040fe200018e0600 */
[----:B------:R-:W-:Y:S01]  /*2e1d0*/  SHF.R.S32.HI R79, RZ, 0x8, R79 ;  /* 0x00000008ff4f7819 */ /* 0x000fe2000001144f */
[----:B------:R-:W-:Y:S01]  /*2e1e0*/  IMAD.X R73, R73, 0x1, R71, P6 ;  /* 0x0000000149497824 */ /* 0x000fe200030e0647 */
[----:B------:R-:W-:Y:S01]  /*2e1f0*/  SHF.R.S32.HI R78, RZ, 0x8, R78 ;  /* 0x00000008ff4e7819 */ /* 0x000fe2000001144e */
[----:B------:R-:W-:-:S02]  /*2e200*/  VIADD R76, R76, UR60 ;  /* 0x0000003c4c4c7c36 */ /* 0x000fc40008000000 */
[----:B------:R1:W-:Y:S01]  /*2e210*/  @P5 STG.E.U8 desc[UR24][R74.64], R79 ;  /* 0x0000004f4a005986 */ /* 0x0003e2000c101118 */
[----:B-----5:R-:W-:Y:S01]  /*2e220*/  ISETP.LT.AND P5, PT, R69, UR9, !P0 ;  /* 0x0000000945007c0c */ /* 0x020fe2000c7a1270 */
[----:B------:R-:W4:Y:S02]  /*2e230*/  LDCU UR9, c[0x0][0x398] ;  /* 0x00007300ff0977ac */ /* 0x000f240008000800 */
[----:B------:R5:W-:Y:S01]  /*2e240*/  @P2 STG.E.U8 desc[UR24][R72.64], R78 ;  /* 0x0000004e48002986 */ /* 0x000be2000c101118 */
[----:B------:R-:W-:Y:S01]  /*2e250*/  ISETP.LT.AND P2, PT, R70, UR12, !P0 ;  /* 0x0000000c46007c0c */ /* 0x000fe2000c741270 */
[----:B------:R-:W2:Y:S01]  /*2e260*/  LDCU UR12, c[0x0][0x398] ;  /* 0x00007300ff0c77ac */ /* 0x000ea20008000800 */
[----:B0-----:R-:W-:Y:S01]  /*2e270*/  ISETP.GE.AND P3, PT, R77, UR4, PT ;  /* 0x000000044d007c0c */ /* 0x001fe2000bf66270 */
[----:B------:R-:W-:Y:S01]  /*2e280*/  VIADD R77, R68, 0x40 ;  /* 0x00000040444d7836 */ /* 0x000fe20000000000 */
[----:B------:R-:W0:Y:S01]  /*2e290*/  LDCU UR4, c[0x0][0x39c] ;  /* 0x00007380ff0477ac */ /* 0x000e220008000800 */
[----:B-1----:R-:W-:-:S02]  /*2e2a0*/  IADD3 R74, P0, PT, R76, R2, RZ ;  /* 0x000000024c4a7210 */ /* 0x002fc40007f1e0ff */
[----:B-----5:R-:W-:-:S05]  /*2e2b0*/  SHF.R.S32.HI R73, RZ, 0x1f, R76 ;  /* 0x0000001fff497819 */ /* 0x020fca000001144c */
[----:B------:R-:W-:Y:S01]  /*2e2c0*/  IMAD.X R75, R73, 0x1, R0, P0 ;  /* 0x00000001494b7824 */ /* 0x000fe200000e0600 */
[----:B------:R-:W-:Y:S01]  /*2e2d0*/  ISETP.GE.AND P0, PT, R77, UR6, PT ;  /* 0x000000064d007c0c */ /* 0x000fe2000bf06270 */
[----:B------:R-:W1:Y:S01]  /*2e2e0*/  LDCU UR6, c[0x0][0x39c] ;  /* 0x00007380ff0677ac */ /* 0x000e620008000800 */
[----:B--2---:R-:W-:Y:S02]  /*2e2f0*/  F2FP.SATFINITE.E4M3.F32.PACK_AB_MERGE_C R77, R7, R6, RZ ;  /* 0x00000006074d723e */ /* 0x004fe400048070ff */
[----:B------:R-:W2:Y:S04]  /*2e300*/  LDL.LU R6, [R1+0x6f8] ;  /* 0x0006f80001067983 */ /* 0x000ea80000300800 */
[----:B------:R-:W2:Y:S01]  /*2e310*/  LDL.LU R7, [R1+0x6fc] ;  /* 0x0006fc0001077983 */ /* 0x000ea20000300800 */
[----:B---3--:R-:W-:-:S03]  /*2e320*/  F2FP.SATFINITE.E4M3.F32.PACK_AB_MERGE_C R78, R5, R4, RZ ;  /* 0x00000004054e723e */ /* 0x008fc600048070ff */
[----:B------:R-:W3:Y:S04]  /*2e330*/  LDL.LU R4, [R1+0x2f8] ;  /* 0x0002f80001047983 */ /* 0x000ee80000300800 */
[----:B------:R-:W3:Y:S04]  /*2e340*/  LDL.LU R5, [R1+0x2fc] ;  /* 0x0002fc0001057983 */ /* 0x000ee80000300800 */
[----:B------:R-:W5:Y:S04]  /*2e350*/  LDL.LU R12, [R1+0x500] ;  /* 0x00050000010c7983 */ /* 0x000f680000300800 */
[----:B------:R-:W5:Y:S04]  /*2e360*/  LDL.LU R13, [R1+0x504] ;  /* 0x00050400010d7983 */ /* 0x000f680000300800 */
[----:B------:R-:W5:Y:S04]  /*2e370*/  LDL.LU R10, [R1+0x100] ;  /* 0x00010000010a7983 */ /* 0x000f680000300800 */
[----:B------:R-:W5:Y:S01]  /*2e380*/  LDL.LU R11, [R1+0x104] ;  /* 0x00010400010b7983 */ /* 0x000f620000300800 */
[----:B------:R-:W-:-:S03]  /*2e390*/  IADD3 R72, P6, PT, R76, R3, RZ ;  /* 0x000000034c487210 */ /* 0x000fc60007fde0ff */
[----:B------:R0:W-:Y:S02]  /*2e3a0*/  @P5 STG.E.U8 desc[UR24][R74.64], R77 ;  /* 0x0000004d4a005986 */ /* 0x0001e4000c101118 */
[----:B------:R-:W-:Y:S01]  /*2e3b0*/  IMAD.X R73, R73, 0x1, R71, P6 ;  /* 0x0000000149497824 */ /* 0x000fe200030e0647 */
[----:B------:R-:W-:Y:S01]  /*2e3c0*/  ISETP.LT.AND P5, PT, R69, UR10, !P1 ;  /* 0x0000000a45007c0c */ /* 0x000fe2000cfa1270 */
[----:B------:R-:W1:Y:S01]  /*2e3d0*/  LDCU UR10, c[0x0][0x398] ;  /* 0x00007300ff0a77ac */ /* 0x000e620008000800 */
[----:B------:R-:W5:Y:S04]  /*2e3e0*/  LDL.LU R8, [R1+0x588] ;  /* 0x0005880001087983 */ /* 0x000f680000300800 */
[----:B------:R4:W-:Y:S01]  /*2e3f0*/  @P2 STG.E.U8 desc[UR24][R72.64], R78 ;  /* 0x0000004e48002986 */ /* 0x0009e2000c101118 */
[----:B0-----:R-:W-:Y:S01]  /*2e400*/  VIADD R74, R76, UR60 ;  /* 0x0000003c4c4a7c36 */ /* 0x001fe20008000000 */
[----:B------:R-:W-:-:S02]  /*2e410*/  PRMT R76, R77, 0x9910, RZ ;  /* 0x000099104d4c7816 */ /* 0x000fc400000000ff */
[----:B------:R-:W5:Y:S02]  /*2e420*/  LDL.LU R9, [R1+0x58c] ;  /* 0x00058c0001097983 */ /* 0x000f640000300800 */
[----:B------:R-:W-:Y:S01]  /*2e430*/  SHF.R.S32.HI R75, RZ, 0x1f, R74 ;  /* 0x0000001fff4b7819 */ /* 0x000fe2000001144a */
[----:B----4-:R-:W-:Y:S01]  /*2e440*/  VIADD R73, R68, 0x41 ;  /* 0x0000004144497836 */ /* 0x010fe20000000000 */
[----:B------:R-:W-:Y:S02]  /*2e450*/  IADD3 R72, P6, PT, R74, R2, RZ ;  /* 0x000000024a487210 */ /* 0x000fe40007fde0ff */
[----:B------:R-:W-:Y:S02]  /*2e460*/  SHF.R.S32.HI R76, RZ, 0x8, R76 ;  /* 0x00000008ff4c7819 */ /* 0x000fe4000001144c */
[----:B------:R-:W-:Y:S01]  /*2e470*/  ISETP.GE.AND P2, PT, R73, UR4, PT ;  /* 0x0000000449007c0c */ /* 0x000fe2000bf46270 */
[----:B------:R-:W-:Y:S01]  /*2e480*/  IMAD.X R73, R75, 0x1, R0, P6 ;  /* 0x000000014b497824 */ /* 0x000fe200030e0600 */
[----:B------:R-:W-:Y:S01]  /*2e490*/  ISETP.LT.AND P1, PT, R70, UR9, !P1 ;  /* 0x0000000946007c0c */ /* 0x000fe2000cf21270 */
[----:B------:R-:W0:Y:S03]  /*2e4a0*/  LDCU UR9, c[0x0][0x398] ;  /* 0x00007300ff0977ac */ /* 0x000e260008000800 */
[----:B------:R4:W-:Y:S01]  /*2e4b0*/  @P5 STG.E.U8 desc[UR24][R72.64], R76 ;  /* 0x0000004c48005986 */ /* 0x0009e2000c101118 */
[----:B------:R-:W-:Y:S01]  /*2e4c0*/  PRMT R77, R78, 0x9910, RZ ;  /* 0x000099104e4d7816 */ /* 0x000fe200000000ff */
[----:B------:R-:W0:Y:S01]  /*2e4d0*/  LDCU UR4, c[0x0][0x39c] ;  /* 0x00007380ff0477ac */ /* 0x000e220008000800 */
[----:B----4-:R-:W-:Y:S01]  /*2e4e0*/  IADD3 R72, P5, PT, R74, R3, RZ ;  /* 0x000000034a487210 */ /* 0x010fe20007fbe0ff */
[----:B------:R-:W-:-:S04]  /*2e4f0*/  VIADD R76, R68, 0x42 ;  /* 0x00000042444c7836 */ /* 0x000fc80000000000 */
[----:B------:R-:W-:Y:S01]  /*2e500*/  IMAD.X R73, R75, 0x1, R71, P5 ;  /* 0x000000014b497824 */ /* 0x000fe200028e0647 */
[----:B------:R-:W-:Y:S02]  /*2e510*/  SHF.R.S32.HI R75, RZ, 0x8, R77 ;  /* 0x00000008ff4b7819 */ /* 0x000fe4000001144d */
[----:B-1----:R-:W-:Y:S01]  /*2e520*/  ISETP.GE.AND P5, PT, R76, UR6, PT ;  /* 0x000000064c007c0c */ /* 0x002fe2000bfa6270 */
[----:B------:R-:W-:Y:S01]  /*2e530*/  VIADD R76, R74, UR60 ;  /* 0x0000003c4a4c7c36 */ /* 0x000fe20008000000 */
[----:B------:R-:W1:Y:S01]  /*2e540*/  LDCU UR6, c[0x0][0x398] ;  /* 0x00007300ff0677ac */ /* 0x000e620008000800 */
[----:B------:R4:W-:Y:S01]  /*2e550*/  @P1 STG.E.U8 desc[UR24][R72.64], R75 ;  /* 0x0000004b48001986 */ /* 0x0009e2000c101118 */
[----:B------:R-:W-:Y:S02]  /*2e560*/  ISETP.LT.AND P1, PT, R69, UR12, !P4 ;  /* 0x0000000c45007c0c */ /* 0x000fe4000e721270 */
[----:B------:R-:W-:Y:S01]  /*2e570*/  IADD3 R74, P6, PT, R76, R2, RZ ;  /* 0x000000024c4a7210 */ /* 0x000fe20007fde0ff */
[----:B------:R-:W-:Y:S01]  /*2e580*/  VIADD R77, R68, 0x43 ;  /* 0x00000043444d7836 */ /* 0x000fe20000000000 */
[----:B------:R-:W-:Y:S01]  /*2e590*/  ISETP.LT.AND P4, PT, R70, UR10, !P4 ;  /* 0x0000000a46007c0c */ /* 0x000fe2000e781270 */
[----:B------:R-:W0:Y:S01]  /*2e5a0*/  LDCU UR10, c[0x0][0x398] ;  /* 0x00007300ff0a77ac */ /* 0x000e220008000800 */
[----:B------:R-:W0:Y:S01]  /*2e5b0*/  LDCU UR12, c[0x0][0x398] ;  /* 0x00007300ff0c77ac */ /* 0x000e220008000800 */
[----:B----4-:R-:W-:-:S05]  /*2e5c0*/  SHF.R.S32.HI R73, RZ, 0x1f, R76 ;  /* 0x0000001fff497819 */ /* 0x010fca000001144c */
[----:B------:R-:W-:Y:S01]  /*2e5d0*/  IMAD.X R75, R73, 0x1, R0, P6 ;  /* 0x00000001494b7824 */ /* 0x000fe200030e0600 */
[C---:B------:R-:W-:Y:S01]  /*2e5e0*/  IADD3 R72, P6, PT, R76.reuse, R3, RZ ;  /* 0x000000034c487210 */ /* 0x040fe20007fde0ff */
[----:B------:R-:W-:-:S04]  /*2e5f0*/  VIADD R76, R76, UR60 ;  /* 0x0000003c4c4c7c36 */ /* 0x000fc80008000000 */
[----:B------:R-:W-:Y:S01]  /*2e600*/  IMAD.X R73, R73, 0x1, R71, P6 ;  /* 0x0000000149497824 */ /* 0x000fe200030e0647 */
[----:B--2---:R-:W-:Y:S02]  /*2e610*/  F2FP.SATFINITE.E4M3.F32.PACK_AB_MERGE_C R78, R7, R6, RZ ;  /* 0x00000006074e723e */ /* 0x004fe400048070ff */
[----:B------:R-:W2:Y:S01]  /*2e620*/  LDL.LU R6, [R1+0x598] ;  /* 0x0005980001067983 */ /* 0x000ea20000300800 */
[----:B---3--:R-:W-:-:S03]  /*2e630*/  F2FP.SATFINITE.E4M3.F32.PACK_AB_MERGE_C R79, R5, R4, RZ ;  /* 0x00000004054f723e */ /* 0x008fc600048070ff */
[----:B------:R3:W-:Y:S04]  /*2e640*/  @P1 STG.E.U8 desc[UR24][R74.64], R78 ;  /* 0x0000004e4a001986 */ /* 0x0007e8000c101118 */
[----:B------:R4:W-:Y:S01]  /*2e650*/  @P4 STG.E.U8 desc[UR24][R72.64], R79 ;  /* 0x0000004f48004986 */ /* 0x0009e2000c101118 */
[----:B------:R-:W-:Y:S01]  /*2e660*/  ISETP.LT.AND P4, PT, R69, UR14, !P3 ;  /* 0x0000000e45007c0c */ /* 0x000fe2000df81270 */
[----:B------:R-:W1:Y:S01]  /*2e670*/  LDCU UR14, c[0x0][0x398] ;  /* 0x00007300ff0e77ac */ /* 0x000e620008000800 */
[----:B0-----:R-:W-:Y:S01]  /*2e680*/  ISETP.LT.AND P3, PT, R70, UR9, !P3 ;  /* 0x0000000946007c0c */ /* 0x001fe2000df61270 */
[----:B------:R-:W2:Y:S01]  /*2e690*/  LDL.LU R7, [R1+0x59c] ;  /* 0x00059c0001077983 */ /* 0x000ea20000300800 */
[----:B---3--:R-:W-:-:S03]  /*2e6a0*/  IADD3 R74, P6, PT, R76, R2, RZ ;  /* 0x000000024c4a7210 */ /* 0x008fc60007fde0ff */
[----:B------:R-:W3:Y:S01]  /*2e6b0*/  LDL.LU R4, [R1+0x190] ;  /* 0x0001900001047983 */ /* 0x000ee20000300800 */
[----:B------:R-:W-:Y:S01]  /*2e6c0*/  ISETP.GE.AND P1, PT, R77, UR4, PT ;  /* 0x000000044d007c0c */ /* 0x000fe2000bf26270 */
[----:B------:R-:W0:Y:S01]  /*2e6d0*/  LDCU UR4, c[0x0][0x39c] ;  /* 0x00007380ff0477ac */ /* 0x000e220008000800 */
[----:B----4-:R-:W-:Y:S01]  /*2e6e0*/  SHF.R.S32.HI R73, RZ, 0x1f, R76 ;  /* 0x0000001fff497819 */ /* 0x010fe2000001144c */
[----:B------:R-:W3:Y:S01]  /*2e6f0*/  LDL.LU R5, [R1+0x194] ;  /* 0x0001940001057983 */ /* 0x000ee20000300800 */
[----:B------:R-:W-:Y:S01]  /*2e700*/  PRMT R78, R78, 0x9910, RZ ;  /* 0x000099104e4e7816 */ /* 0x000fe200000000ff */
[----:B------:R-:W4:Y:S02]  /*2e710*/  LDCU UR9, c[0x0][0x398] ;  /* 0x00007300ff0977ac */ /* 0x000f240008000800 */
[----:B------:R-:W-:Y:S01]  /*2e720*/  IMAD.X R75, R73, 0x1, R0, P6 ;  /* 0x00000001494b7824 */ /* 0x000fe200030e0600 */
[----:B------:R-:W-:Y:S02]  /*2e730*/  IADD3 R72, P6, PT, R76, R3, RZ ;  /* 0x000000034c487210 */ /* 0x000fe40007fde0ff */
[----:B------:R-:W-:-:S02]  /*2e740*/  PRMT R77, R79, 0x9910, RZ ;  /* 0x000099104f4d7816 */ /* 0x000fc400000000ff */
[----:B------:R-:W-:Y:S01]  /*2e750*/  SHF.R.S32.HI R78, RZ, 0x8, R78 ;  /* 0x00000008ff4e7819 */ /* 0x000fe2000001144e */
[----:B------:R-:W-:Y:S01]  /*2e760*/  IMAD.X R73, R73, 0x1, R71, P6 ;  /* 0x0000000149497824 */ /* 0x000fe200030e0647 */
[----:B------:R-:W-:Y:S01]  /*2e770*/  SHF.R.S32.HI R77, RZ, 0x8, R77 ;  /* 0x00000008ff4d7819 */ /* 0x000fe2000001144d */
[----:B------:R-:W-:Y:S02]  /*2e780*/  VIADD R76, R76, UR60 ;  /* 0x0000003c4c4c7c36 */ /* 0x000fe40008000000 */
[----:B------:R0:W-:Y:S01]  /*2e790*/  @P4 STG.E.U8 desc[UR24][R74.64], R78 ;  /* 0x0000004e4a004986 */ /* 0x0001e2000c101118 */
[----:B------:R-:W-:Y:S01]  /*2e7a0*/  ISETP.LT.AND P4, PT, R69, UR16, !P0 ;  /* 0x0000001045007c0c */ /* 0x000fe2000c781270 */
[----:B------:R-:W2:Y:S02]  /*2e7b0*/  LDCU UR16, c[0x0][0x398] ;  /* 0x00007300ff1077ac */ /* 0x000ea40008000800 */
[----:B------:R4:W-:Y:S01]  /*2e7c0*/  @P3 STG.E.U8 desc[UR24][R72.64], R77 ;  /* 0x0000004d48003986 */ /* 0x0009e2000c101118 */
[----:B-1----:R-:W-:Y:S01]  /*2e7d0*/  ISETP.LT.AND P3, PT, R70, UR6, !P0 ;  /* 0x0000000646007c0c */ /* 0x002fe2000c761270 */
[----:B------:R-:W1:Y:S01]  /*2e7e0*/  LDCU UR6, c[0x0][0x39c] ;  /* 0x00007380ff0677ac */ /* 0x000e620008000800 */
[----:B0-----:R-:W-:-:S02]  /*2e7f0*/  IADD3 R74, P0, PT, R76, R2, RZ ;  /* 0x000000024c4a7210 */ /* 0x001fc40007f1e0ff */
[----:B----4-:R-:W-:Y:S01]  /*2e800*/  SHF.R.S32.HI R73, RZ, 0x1f, R76 ;  /* 0x0000001fff497819 */ /* 0x010fe2000001144c */
[----:B------:R-:W-:-:S04]  /*2e810*/  VIADD R77, R68, 0x44 ;  /* 0x00000044444d7836 */ /* 0x000fc80000000000 */
[----:B------:R-:W-:Y:S01]  /*2e820*/  IMAD.X R75, R73, 0x1, R0, P0 ;  /* 0x00000001494b7824 */ /* 0x000fe200000e0600 */
[----:B------:R-:W-:Y:S01]  /*2e830*/  ISETP.GE.AND P0, PT, R77, UR4, PT ;  /* 0x000000044d007c0c */ /* 0x000fe2000bf06270 */
[----:B------:R-:W0:Y:S01]  /*2e840*/  LDCU UR4, c[0x0][0x39c] ;  /* 0x00007380ff0477ac */ /* 0x000e220008000800 */
[----:B-----5:R-:W-:Y:S02]  /*2e850*/  F2FP.SATFINITE.E4M3.F32.PACK_AB_MERGE_C R77, R13, R12, RZ ;  /* 0x0000000c0d4d723e */ /* 0x020fe400048070ff */
[----:B------:R-:W4:Y:S01]  /*2e860*/  LDL.LU R12, [R1+0x508] ;  /* 0x00050800010c7983 */ /* 0x000f220000300800 */
[----:B------:R-:W-:-:S03]  /*2e870*/  F2FP.SATFINITE.E4M3.F32.PACK_AB_MERGE_C R78, R11, R10, RZ ;  /* 0x0000000a0b4e723e */ /* 0x000fc600048070ff */
[----:B------:R-:W4:Y:S04]  /*2e880*/  LDL.LU R13, [R1+0x50c] ;  /* 0x00050c00010d7983 */ /* 0x000f280000300800 */
[----:B------:R-:W5:Y:S04]  /*2e890*/  LDL.LU R10, [R1+0x108] ;  /* 0x00010800010a7983 */ /* 0x000f680000300800 */
[----:B------:R-:W5:Y:S01]  /*2e8a0*/  LDL.LU R11, [R1+0x10c] ;  /* 0x00010c00010b7983 */ /* 0x000f620000300800 */
[----:B------:R-:W-:-:S03]  /*2e8b0*/  IADD3 R72, P6, PT, R76, R3, RZ ;  /* 0x000000034c487210 */ /* 0x000fc60007fde0ff */
[----:B------:R0:W-:Y:S02]  /*2e8c0*/  @P4 STG.E.U8 desc[UR24][R74.64], R77 ;  /* 0x0000004d4a004986 */ /* 0x0001e4000c101118 */
[----:B------:R-:W-:-:S05]  /*2e8d0*/  IMAD.X R73, R73, 0x1, R71, P6 ;  /* 0x0000000149497824 */ /* 0x000fca00030e0647 */
[----:B------:R1:W-:Y:S01]  /*2e8e0*/  @P3 STG.E.U8 desc[UR24][R72.64], R78 ;  /* 0x0000004e48003986 */ /* 0x0003e2000c101118 */
[----:B0-----:R-:W-:Y:S01]  /*2e8f0*/  VIADD R74, R76, UR60 ;  /* 0x0000003c4c4a7c36 */ /* 0x001fe20008000000 */
[----:B------:R-:W-:Y:S02]  /*2e900*/  PRMT R76, R77, 0x9910, RZ ;  /* 0x000099104d4c7816 */ /* 0x000fe400000000ff */
[----:B------:R-:W-:Y:S02]  /*2e910*/  PRMT R77, R78, 0x9910, RZ ;  /* 0x000099104e4d7816 */ /* 0x000fe400000000ff */
[----:B------:R-:W-:Y:S01]  /*2e920*/  ISETP.LT.AND P4, PT, R69, UR10, !P2 ;  /* 0x0000000a45007c0c */ /* 0x000fe2000d781270 */
[----:B------:R-:W0:Y:S01]  /*2e930*/  LDCU UR10, c[0x0][0x398] ;  /* 0x00007300ff0a77ac */ /* 0x000e220008000800 */
[----:B-1----:R-:W-:Y:S01]  /*2e940*/  VIADD R73, R68, 0x45 ;  /* 0x0000004544497836 */ /* 0x002fe20000000000 */
[----:B------:R-:W-:Y:S02]  /*2e950*/  SHF.R.S32.HI R75, RZ, 0x1f, R74 ;  /* 0x0000001fff4b7819 */ /* 0x000fe4000001144a */
[----:B------:R-:W-:-:S02]  /*2e960*/  IADD3 R72, P6, PT, R74, R2, RZ ;  /* 0x000000024a487210 */ /* 0x000fc40007fde0ff */
[----:B------:R-:W-:Y:S01]  /*2e970*/  ISETP.GE.AND P3, PT, R73, UR4, PT ;  /* 0x0000000449007c0c */ /* 0x000fe2000bf66270 */
[----:B------:R-:W1:Y:S01]  /*2e980*/  LDCU UR4, c[0x0][0x39c] ;  /* 0x00007380ff0477ac */ /* 0x000e620008000800 */
[----:B------:R-:W-:Y:S01]  /*2e990*/  SHF.R.S32.HI R76, RZ, 0x8, R76 ;  /* 0x00000008ff4c7819 */ /* 0x000fe2000001144c */
[----:B------:R-:W-:Y:S01]  /*2e9a0*/  IMAD.X R73, R75, 0x1, R0, P6 ;  /* 0x000000014b497824 */ /* 0x000fe200030e0600 */
[----:B------:R-:W-:Y:S01]  /*2e9b0*/  ISETP.LT.AND P2, PT, R70, UR12, !P2 ;  /* 0x0000000c46007c0c */ /* 0x000fe2000d741270 */
[----:B------:R-:W0:Y:S03]  /*2e9c0*/  LDCU UR12, c[0x0][0x398] ;  /* 0x00007300ff0c77ac */ /* 0x000e260008000800 */
[----:B------:R0:W-:Y:S01]  /*2e9d0*/  @P4 STG.E.U8 desc[UR24][R72.64], R76 ;  /* 0x0000004c48004986 */ /* 0x0001e2000c101118 */
[----:B----4-:R-:W-:-:S03]  /*2e9e0*/  F2FP.SATFINITE.E4M3.F32.PACK_AB_MERGE_C R78, R13, R12, RZ ;  /* 0x0000000c0d4e723e */ /* 0x010fc600048070ff */
[----:B------:R-:W4:Y:S04]  /*2e9f0*/  LDL.LU R12, [R1+0x510] ;  /* 0x00051000010c7983 */ /* 0x000f280000300800 */
[----:B------:R-:W4:Y:S01]  /*2ea00*/  LDL.LU R13, [R1+0x514] ;  /* 0x00051400010d7983 */ /* 0x000f220000300800 */
[----:B-----5:R-:W-:-:S03]  /*2ea10*/  F2FP.SATFINITE.E4M3.F32.PACK_AB_MERGE_C R79, R11, R10, RZ ;  /* 0x0000000a0b4f723e */ /* 0x020fc600048070ff */
[----:B------:R-:W5:Y:S04]  /*2ea20*/  LDL.LU R10, [R1+0x110] ;  /* 0x00011000010a7983 */ /* 0x000f680000300800 */
[----:B------:R-:W5:Y:S01]  /*2ea30*/  LDL.LU R11, [R1+0x114] ;  /* 0x00011400010b7983 */ /* 0x000f620000300800 */
[----:B0-----:R-:W-:Y:S01]  /*2ea40*/  IADD3 R72, P4, PT, R74, R3, RZ ;  /* 0x000000034a487210 */ /* 0x001fe20007f9e0ff */
[----:B------:R-:W-:-:S04]  /*2ea50*/  VIADD R76, R68, 0x46 ;  /* 0x00000046444c7836 */ /* 0x000fc80000000000 */
[----:B------:R-:W-:Y:S01]  /*2ea60*/  IMAD.X R73, R75, 0x1, R71, P4 ;  /* 0x000000014b497824 */ /* 0x000fe200020e0647 */
[----:B------:R-:W-:Y:S02]  /*2ea70*/  SHF.R.S32.HI R75, RZ, 0x8, R77 ;  /* 0x00000008ff4b7819 */ /* 0x000fe4000001144d */
[----:B------:R-:W-:Y:S01]  /*2ea80*/  ISETP.GE.AND P4, PT, R76, UR6, PT ;  /* 0x000000064c007c0c */ /* 0x000fe2000bf86270 */
[----:B------:R-:W-:Y:S01]  /*2ea90*/  VIADD R76, R74, UR60 ;  /* 0x0000003c4a4c7c36 */ /* 0x000fe20008000000 */
[----:B------:R-:W0:Y:S01]  /*2eaa0*/  LDCU UR6, c[0x0][0x39c] ;  /* 0x00007380ff0677ac */ /* 0x000e220008000800 */
[----:B------:R1:W-:Y:S01]  /*2eab0*/  @P2 STG.E.U8 desc[UR24][R72.64], R75 ;  /* 0x0000004b48002986 */ /* 0x0003e2000c101118 */
[----:B------:R-:W-:Y:S02]  /*2eac0*/  ISETP.LT.AND P2, PT, R69, UR18, !P5 ;  /* 0x0000001245007c0c */ /* 0x000fe4000ef41270 */
[----:B------:R-:W-:Y:S01]  /*2ead0*/  IADD3 R74, P6, PT, R76, R2, RZ ;  /* 0x000000024c4a7210 */ /* 0x000fe20007fde0ff */
[----:B------:R-:W-:Y:S01]  /*2eae0*/  VIADD R77, R68, 0x47 ;  /* 0x00000047444d7836 */ /* 0x000fe20000000000 */
[----:B------:R-:W-:Y:S01]  /*2eaf0*/  ISETP.LT.AND P5, PT, R70, UR20, !P5 ;  /* 0x0000001446007c0c */ /* 0x000fe2000efa1270 */
[----:B------:R-:W0:Y:S01]  /*2eb00*/  LDCU UR18, c[0x0][0x398] ;  /* 0x00007300ff1277ac */ /* 0x000e220008000800 */
[----:B------:R-:W0:Y:S01]  /*2eb10*/  LDCU UR20, c[0x0][0x398] ;  /* 0x00007300ff1477ac */ /* 0x000e220008000800 */
[----:B-1----:R-:W-:-:S05]  /*2eb20*/  SHF.R.S32.HI R73, RZ, 0x1f, R76 ;  /* 0x0000001fff497819 */ /* 0x002fca000001144c */
[----:B------:R-:W-:Y:S01]  /*2eb30*/  IMAD.X R75, R73, 0x1, R0, P6 ;  /* 0x00000001494b7824 */ /* 0x000fe200030e0600 */
[C---:B------:R-:W-:Y:S01]  /*2eb40*/  IADD3 R72, P6, PT, R76.reuse, R3, RZ ;  /* 0x000000034c487210 */ /* 0x040fe20007fde0ff */
[----:B------:R-:W-:-:S04]  /*2eb50*/  VIADD R76, R76, UR60 ;  /* 0x0000003c4c4c7c36 */ /* 0x000fc80008000000 */
[----:B------:R-:W-:Y:S01]  /*2eb60*/  IMAD.X R73, R73, 0x1, R71, P6 ;  /* 0x0000000149497824 */ /* 0x000fe200030e0647 */
[----:B------:R1:W-:Y:S04]  /*2eb70*/  @P2 STG.E.U8 desc[UR24][R74.64], R78 ;  /* 0x0000004e4a002986 */ /* 0x0003e8000c101118 */
[----:B------:R0:W-:Y:S01]  /*2eb80*/  @P5 STG.E.U8 desc[UR24][R72.64], R79 ;  /* 0x0000004f48005986 */ /* 0x0001e2000c101118 */
[----:B------:R-:W-:Y:S01]  /*2eb90*/  ISETP.LT.AND P5, PT, R69, UR9, !P1 ;  /* 0x0000000945007c0c */ /* 0x000fe2000cfa1270 */
[----:B------:R-:W2:Y:S01]  /*2eba0*/  LDCU UR9, c[0x0][0x39c] ;  /* 0x00007380ff0977ac */ /* 0x000ea20008000800 */
[----:B------:R-:W-:Y:S02]  /*2ebb0*/  ISETP.LT.AND P1, PT, R70, UR14, !P1 ;  /* 0x0000000e46007c0c */ /* 0x000fe4000cf21270 */
[----:B-1----:R-:W-:Y:S01]  /*2ebc0*/  IADD3 R74, P6, PT, R76, R2, RZ ;  /* 0x000000024c4a7210 */ /* 0x002fe20007fde0ff */
[----:B------:R-:W1:Y:S01]  /*2ebd0*/  LDCU UR14, c[0x0][0x398] ;  /* 0x00007300ff0e77ac */ /* 0x000e620008000800 */
[----:B0-----:R-:W-:-:S02]  /*2ebe0*/  SHF.R.S32.HI R73, RZ, 0x1f, R76 ;  /* 0x0000001fff497819 */ /* 0x001fc4000001144c */
[----:B------:R-:W-:Y:S01]  /*2ebf0*/  ISETP.GE.AND P2, PT, R77, UR4, PT ;  /* 0x000000044d007c0c */ /* 0x000fe2000bf46270 */
[----:B------:R-:W0:Y:S01]  /*2ec00*/  LDCU UR4, c[0x0][0x39c] ;  /* 0x00007380ff0477ac */ /* 0x000e220008000800 */
[----:B------:R-:W-:Y:S01]  /*2ec10*/  PRMT R78, R78, 0x9910, RZ ;  /* 0x000099104e4e7816 */ /* 0x000fe200000000ff */
[----:B------:R-:W-:Y:S01]  /*2ec20*/  IMAD.X R75, R73, 0x1, R0, P6 ;  /* 0x00000001494b7824 */ /* 0x000fe200030e0600 */
[C---:B------:R-:W-:Y:S02]  /*2ec30*/  IADD3 R72, P6, PT, R76.reuse, R3, RZ ;  /* 0x000000034c487210 */ /* 0x040fe40007fde0ff */
[----:B------:R-:W-:Y:S02]  /*2ec40*/  PRMT R77, R79, 0x9910, RZ ;  /* 0x000099104f4d7816 */ /* 0x000fe400000000ff */
[----:B------:R-:W-:Y:S01]  /*2ec50*/  SHF.R.S32.HI R78, RZ, 0x8, R78 ;  /* 0x00000008ff4e7819 */ /* 0x000fe2000001144e */
[----:B------:R-:W-:Y:S01]  /*2ec60*/  IMAD.X R73, R73, 0x1, R71, P6 ;  /* 0x0000000149497824 */ /* 0x000fe200030e0647 */
[----:B------:R-:W-:Y:S01]  /*2ec70*/  SHF.R.S32.HI R77, RZ, 0x8, R77 ;  /* 0x00000008ff4d7819 */ /* 0x000fe2000001144d */
[----:B------:R-:W-:-:S02]  /*2ec80*/  VIADD R76, R76, UR60 ;  /* 0x0000003c4c4c7c36 */ /* 0x000fc40008000000 */
[----:B------:R0:W-:Y:S01]  /*2ec90*/  @P5 STG.E.U8 desc[UR24][R74.64], R78 ;  /* 0x0000004e4a005986 */ /* 0x0001e2000c101118 */
[----:B--2---:R-:W-:Y:S01]  /*2eca0*/  ISETP.LT.AND P5, PT, R69, UR16, !P0 ;  /* 0x0000001045007c0c */ /* 0x004fe2000c7a1270 */
[----:B------:R-:W2:Y:S02]  /*2ecb0*/  LDCU UR16, c[0x0][0x398] ;  /* 0x00007300ff1077ac */ /* 0x000ea40008000800 */
[----:B------:R1:W-:Y:S01]  /*2ecc0*/  @P1 STG.E.U8 desc[UR24][R72.64], R77 ;  /* 0x0000004d48001986 */ /* 0x0003e2000c101118 */
[----:B------:R-:W-:Y:S01]  /*2ecd0*/  ISETP.LT.AND P1, PT, R70, UR22, !P0 ;  /* 0x0000001646007c0c */ /* 0x000fe2000c721270 */
[----:B------:R-:W2:Y:S01]  /*2ece0*/  LDCU UR22, c[0x0][0x398] ;  /* 0x00007300ff1677ac */ /* 0x000ea20008000800 */
[----:B0-----:R-:W-:Y:S02]  /*2ecf0*/  IADD3 R74, P0, PT, R76, R2, RZ ;  /* 0x000000024c4a7210 */ /* 0x001fe40007f1e0ff */
[----:B-1----:R-:W-:Y:S01]  /*2ed00*/  SHF.R.S32.HI R73, RZ, 0x1f, R76 ;  /* 0x0000001fff497819 */ /* 0x002fe2000001144c */
[----:B------:R-:W-:-:S04]  /*2ed10*/  VIADD R77, R68, 0x48 ;  /* 0x00000048444d7836 */ /* 0x000fc80000000000 */
[----:B------:R-:W-:Y:S01]  /*2ed20*/  IMAD.X R75, R73, 0x1, R0, P0 ;  /* 0x00000001494b7824 */ /* 0x000fe200000e0600 */
[----:B------:R-:W-:Y:S01]  /*2ed30*/  ISETP.GE.AND P0, PT, R77, UR6, PT ;  /* 0x000000064d007c0c */ /* 0x000fe2000bf06270 */
[----:B------:R-:W0:Y:S01]  /*2ed40*/  LDCU UR6, c[0x0][0x39c] ;  /* 0x00007380ff0677ac */ /* 0x000e220008000800 */
[----:B----4-:R-:W-:Y:S02]  /*2ed50*/  F2FP.SATFINITE.E4M3.F32.PACK_AB_MERGE_C R77, R13, R12, RZ ;  /* 0x0000000c0d4d723e */ /* 0x010fe400048070ff */
[----:B------:R-:W4:Y:S04]  /*2ed60*/  LDL.LU R12, [R1+0x518] ;  /* 0x00051800010c7983 */ /* 0x000f280000300800 */
[----:B------:R-:W4:Y:S01]  /*2ed70*/  LDL.LU R13, [R1+0x51c] ;  /* 0x00051c00010d7983 */ /* 0x000f220000300800 */
[----:B-----5:R-:W-:-:S03]  /*2ed80*/  F2FP.SATFINITE.E4M3.F32.PACK_AB_MERGE_C R78, R11, R10, RZ ;  /* 0x0000000a0b4e723e */ /* 0x020fc600048070ff */
[----:B------:R-:W5:Y:S04]  /*2ed90*/  LDL.LU R10, [R1+0x118] ;  /* 0x00011800010a7983 */ /* 0x000f680000300800 */
[----:B------:R-:W5:Y:S01]  /*2eda0*/  LDL.LU R11, [R1+0x11c] ;  /* 0x00011c00010b7983 */ /* 0x000f620000300800 */
[----:B------:R-:W-:-:S03]  /*2edb0*/  IADD3 R72, P6, PT, R76, R3, RZ ;  /* 0x000000034c487210 */ /* 0x000fc60007fde0ff */
[----:B------:R1:W-:Y:S02]  /*2edc0*/  @P5 STG.E.U8 desc[UR24][R74.64], R77 ;  /* 0x0000004d4a005986 */ /* 0x0003e4000c101118 */
[----:B------:R-:W-:-:S05]  /*2edd0*/  IMAD.X R73, R73, 0x1, R71, P6 ;  /* 0x0000000149497824 */ /* 0x000fca00030e0647 */
[----:B------:R0:W-:Y:S01]  /*2ede0*/  @P1 STG.E.U8 desc[UR24][R72.64], R78 ;  /* 0x0000004e48001986 */ /* 0x0001e2000c101118 */
[----:B-1----:R-:W-:Y:S01]  /*2edf0*/  VIADD R74, R76, UR60 ;  /* 0x0000003c4c4a7c36 */ /* 0x002fe20008000000 */
[----:B------:R-:W-:Y:S02]  /*2ee00*/  PRMT R76, R77, 0x9910, RZ ;  /* 0x000099104d4c7816 */ /* 0x000fe400000000ff */
[----:B------:R-:W-:Y:S02]  /*2ee10*/  PRMT R77, R78, 0x9910, RZ ;  /* 0x000099104e4d7816 */ /* 0x000fe400000000ff */
[----:B------:R-:W-:Y:S01]  /*2ee20*/  ISETP.LT.AND P5, PT, R69, UR10, !P3 ;  /* 0x0000000a45007c0c */ /* 0x000fe2000dfa1270 */
[----:B------:R-:W1:Y:S01]  /*2ee30*/  LDCU UR10, c[0x0][0x39c] ;  /* 0x00007380ff0a77ac */ /* 0x000e620008000800 */
[----:B0-----:R-:W-:Y:S01]  /*2ee40*/  VIADD R73, R68, 0x49 ;  /* 0x0000004944497836 */ /* 0x001fe20000000000 */
[----:B------:R-:W-:Y:S02]  /*2ee50*/  SHF.R.S32.HI R75, RZ, 0x1f, R74 ;  /* 0x0000001fff4b7819 */ /* 0x000fe4000001144a */
[----:B------:R-:W-:-:S02]  /*2ee60*/  IADD3 R72, P6, PT, R74, R2, RZ ;  /* 0x000000024a487210 */ /* 0x000fc40007fde0ff */
[----:B------:R-:W-:Y:S01]  /*2ee70*/  ISETP.GE.AND P1, PT, R73, UR4, PT ;  /* 0x0000000449007c0c */ /* 0x000fe2000bf26270 */
[----:B------:R-:W0:Y:S01]  /*2ee80*/  LDCU UR4, c[0x0][0x39c] ;  /* 0x00007380ff0477ac */ /* 0x000e220008000800 */
        /* <DEDUP_REMOVED lines=49> */
[----:B------:R-:W-:Y:S01]  /*2f1a0*/  ISETP.LT.AND P4, PT, R69, UR30, !P0 ;  /* 0x0000001e45007c0c */ /* 0x000fe2000c781270 */
[----:B------:R-:W1:Y:S02]  /*2f1b0*/  LDCU UR30, c[0x0][0x398] ;  /* 0x00007300ff1e77ac */ /* 0x000e640008000800 */
[----:B------:R2:W-:Y:S01]  /*2f1c0*/  @P2 STG.E.U8 desc[UR24][R72.64], R77 ;  /* 0x0000004d48002986 */ /* 0x0005e2000c101118 */
[----:B------:R-:W-:Y:S01]  /*2f1d0*/  ISETP.LT.AND P2, PT, R70, UR31, !P0 ;  /* 0x0000001f46007c0c */ /* 0x000fe2000c741270 */
[----:B------:R-:W1:Y:S01]  /*2f1e0*/  LDCU UR31, c[0x0][0x398] ;  /* 0x00007300ff1f77ac */ /* 0x000e620008000800 */
[----:B0-----:R-:W-:Y:S02]  /*2f1f0*/  IADD3 R74, P0, PT, R76, R2, RZ ;  /* 0x000000024c4a7210 */ /* 0x001fe40007f1e0ff */
[----:B--2---:R-:W-:Y:S01]  /*2f200*/  SHF.R.S32.HI R73, RZ, 0x1f, R76 ;  /* 0x0000001fff497819 */ /* 0x004fe2000001144c */
[----:B------:R-:W-:-:S04]  /*2f210*/  VIADD R77, R68, 0x4c ;  /* 0x0000004c444d7836 */ /* 0x000fc80000000000 */
[----:B------:R-:W-:Y:S01]  /*2f220*/  IMAD.X R75, R73, 0x1, R0, P0 ;  /* 0x00000001494b7824 */ /* 0x000fe200000e0600 */
[----:B------:R-:W-:Y:S01]  /*2f230*/  ISETP.GE.AND P0, PT, R77, UR4, PT ;  /* 0x000000044d007c0c */ /* 0x000fe2000bf06270 */
[----:B------:R-:W0:Y:S01]  /*2f240*/  LDCU UR4, c[0x0][0x39c] ;  /* 0x00007380ff0477ac */ /* 0x000e220008000800 */
[----:B----4-:R-:W-:Y:S02]  /*2f250*/  F2FP.SATFINITE.E4M3.F32.PACK_AB_MERGE_C R77, R13, R12, RZ ;  /* 0x0000000c0d4d723e */ /* 0x010fe400048070ff */
[----:B------:R-:W2:Y:S04]  /*2f260*/  LDL.LU R12, [R1+0x528] ;  /* 0x00052800010c7983 */ /* 0x000ea80000300800 */
[----:B------:R-:W2:Y:S01]  /*2f270*/  LDL.LU R13, [R1+0x52c] ;  /* 0x00052c00010d7983 */ /* 0x000ea20000300800 */
[----:B-----5:R-:W-:-:S03]  /*2f280*/  F2FP.SATFINITE.E4M3.F32.PACK_AB_MERGE_C R78, R11, R10, RZ ;  /* 0x0000000a0b4e723e */ /* 0x020fc600048070ff */
[----:B------:R-:W4:Y:S04]  /*2f290*/  LDL.LU R10, [R1+0x128] ;  /* 0x00012800010a7983 */ /* 0x000f280000300800 */
[----:B------:R-:W4:Y:S01]  /*2f2a0*/  LDL.LU R11, [R1+0x12c] ;  /* 0x00012c00010b7983 */ /* 0x000f220000300800 */
[----:B------:R-:W-:-:S03]  /*2f2b0*/  IADD3 R72, P6, PT, R76, R3, RZ ;  /* 0x000000034c487210 */ /* 0x000fc60007fde0ff */
[----:B------:R5:W-:Y:S02]  /*2f2c0*/  @P4 STG.E.U8 desc[UR24][R74.64], R77 ;  /* 0x0000004d4a004986 */ /* 0x000be4000c101118 */
[----:B------:R-:W-:-:S05]  /*2f2d0*/  IMAD.X R73, R73, 0x1, R71, P6 ;  /* 0x0000000149497824 */ /* 0x000fca00030e0647 */
[----:B------:R0:W-:Y:S01]  /*2f2e0*/  @P2 STG.E.U8 desc[UR24][R72.64], R78 ;  /* 0x0000004e48002986 */ /* 0x0001e2000c101118 */
[----:B-----5:R-:W-:Y:S01]  /*2f2f0*/  VIADD R74, R76, UR60 ;  /* 0x0000003c4c4a7c36 */ /* 0x020fe20008000000 */
[----:B------:R-:W-:Y:S02]  /*2f300*/  PRMT R76, R77, 0x9910, RZ ;  /* 0x000099104d4c7816 */ /* 0x000fe400000000ff */
[----:B------:R-:W-:Y:S02]  /*2f310*/  PRMT R77, R78, 0x9910, RZ ;  /* 0x000099104e4d7816 */ /* 0x000fe400000000ff */
[----:B------:R-:W-:Y:S01]  /*2f320*/  ISETP.LT.AND P4, PT, R69, UR14, !P1 ;  /* 0x0000000e45007c0c */ /* 0x000fe2000cf81270 */
[----:B------:R-:W5:Y:S01]  /*2f330*/  LDCU UR14, c[0x0][0x398] ;  /* 0x00007300ff0e77ac */ /* 0x000f620008000800 */
        /* <DEDUP_REMOVED lines=10> */
[----:B--2---:R-:W-:-:S03]  /*2f3e0*/  F2FP.SATFINITE.E4M3.F32.PACK_AB_MERGE_C R78, R13, R12, RZ ;  /* 0x0000000c0d4e723e */ /* 0x004fc600048070ff */
[----:B------:R-:W2:Y:S04]  /*2f3f0*/  LDL.LU R12, [R1+0x530] ;  /* 0x00053000010c7983 */ /* 0x000ea80000300800 */
[----:B------:R-:W2:Y:S01]  /*2f400*/  LDL.LU R13, [R1+0x534] ;  /* 0x00053400010d7983 */ /* 0x000ea20000300800 */
[----:B----4-:R-:W-:-:S03]  /*2f410*/  F2FP.SATFINITE.E4M3.F32.PACK_AB_MERGE_C R79, R11, R10, RZ ;  /* 0x0000000a0b4f723e */ /* 0x010fc600048070ff */
[----:B------:R-:W4:Y:S04]  /*2f420*/  LDL.LU R10, [R1+0x130] ;  /* 0x00013000010a7983 */ /* 0x000f280000300800 */
[----:B------:R-:W4:Y:S01]  /*2f430*/  LDL.LU R11, [R1+0x134] ;  /* 0x00013400010b7983 */ /* 0x000f220000300800 */
        /* <DEDUP_REMOVED lines=44> */
[----:B---3--:R-:W-:Y:S01]  /*2f700*/  SHF.R.S32.HI R73, RZ, 0x1f, R76 ;  /* 0x0000001fff497819 */ /* 0x008fe2000001144c */
[----:B------:R-:W-:-:S04]  /*2f710*/  VIADD R77, R68, 0x50 ;  /* 0x00000050444d7836 */ /* 0x000fc80000000000 */
[----:B------:R-:W-:Y:S01]  /*2f720*/  IMAD.X R75, R73, 0x1, R0, P0 ;  /* 0x00000001494b7824 */ /* 0x000fe200000e0600 */
[----:B------:R-:W-:Y:S01]  /*2f730*/  ISETP.GE.AND P0, PT, R77, UR4, PT ;  /* 0x000000044d007c0c */ /* 0x000fe2000bf06270 */
[----:B------:R-:W0:Y:S01]  /*2f740*/  LDCU UR4, c[0x0][0x398] ;  /* 0x00007300ff0477ac */ /* 0x000e220008000800 */
[----:B--2---:R-:W-:Y:S02]  /*2f750*/  F2FP.SATFINITE.E4M3.F32.PACK_AB_MERGE_C R77, R13, R12, RZ ;  /* 0x0000000c0d4d723e */ /* 0x004fe400048070ff */
[----:B------:R-:W2:Y:S04]  /*2f760*/  LDL.LU R12, [R1+0x538] ;  /* 0x00053800010c7983 */ /* 0x000ea80000300800 */
[----:B------:R-:W2:Y:S01]  /*2f770*/  LDL.LU R13, [R1+0x53c] ;  /* 0x00053c00010d7983 */ /* 0x000ea20000300800 */
[----:B----4-:R-:W-:-:S03]  /*2f780*/  F2FP.SATFINITE.E4M3.F32.PACK_AB_MERGE_C R78, R11, R10, RZ ;  /* 0x0000000a0b4e723e */ /* 0x010fc600048070ff */
[----:B------:R-:W3:Y:S04]  /*2f790*/  LDL.LU R10, [R1+0x138] ;  /* 0x00013800010a7983 */ /* 0x000ee80000300800 */
[----:B------:R-:W3:Y:S01]  /*2f7a0*/  LDL.LU R11, [R1+0x13c] ;  /* 0x00013c00010b7983 */ /* 0x000ee20000300800 */
[----:B------:R-:W-:-:S03]  /*2f7b0*/  IADD3 R72, P6, PT, R76, R3, RZ ;  /* 0x000000034c487210 */ /* 0x000fc60007fde0ff */
[----:B------:R4:W-:Y:S02]  /*2f7c0*/  @P5 STG.E.U8 desc[UR24][R74.64], R77 ;  /* 0x0000004d4a005986 */ /* 0x0009e4000c101118 */
[----:B------:R-:W-:-:S05]  /*2f7d0*/  IMAD.X R73, R73, 0x1, R71, P6 ;  /* 0x0000000149497824 */ /* 0x000fca00030e0647 */
[----:B------:R0:W-:Y:S01]  /*2f7e0*/  @P3 STG.E.U8 desc[UR24][R72.64], R78 ;  /* 0x0000004e48003986 */ /* 0x0001e2000c101118 */
[----:B----4-:R-:W-:Y:S01]  /*2f7f0*/  VIADD R74, R76, UR60 ;  /* 0x0000003c4c4a7c36 */ /* 0x010fe20008000000 */
[----:B------:R-:W-:Y:S02]  /*2f800*/  PRMT R76, R77, 0x9910, RZ ;  /* 0x000099104d4c7816 */ /* 0x000fe400000000ff */
[----:B------:R-:W-:Y:S02]  /*2f810*/  PRMT R77, R78, 0x9910, RZ ;  /* 0x000099104e4d7816 */ /* 0x000fe400000000ff */
[----:B------:R-:W-:Y:S01]  /*2f820*/  ISETP.LT.AND P5, PT, R69, UR36, !P2 ;  /* 0x0000002445007c0c */ /* 0x000fe2000d7a1270 */
[----:B------:R-:W4:Y:S01]  /*2f830*/  LDCU UR36, c[0x0][0x39c] ;  /* 0x00007380ff2477ac */ /* 0x000f220008000800 */
        /* <DEDUP_REMOVED lines=13> */
[----:B---3--:R-:W-:-:S03]  /*2f910*/  F2FP.SATFINITE.E4M3.F32.PACK_AB_MERGE_C R79, R11, R10, RZ ;  /* 0x0000000a0b4f723e */ /* 0x008fc600048070ff */
[----:B------:R-:W3:Y:S04]  /*2f920*/  LDL.LU R10, [R1+0x140] ;  /* 0x00014000010a7983 */ /* 0x000ee80000300800 */
[----:B------:R-:W3:Y:S01]  /*2f930*/  LDL.LU R11, [R1+0x144] ;  /* 0x00014400010b7983 */ /* 0x000ee20000300800 */
        /* <DEDUP_REMOVED lines=44> */
[----:B----4-:R-:W-:Y:S01]  /*2fc00*/  SHF.R.S32.HI R73, RZ, 0x1f, R76 ;  /* 0x0000001fff497819 */ /* 0x010fe2000001144c */
[----:B------:R-:W-:-:S04]  /*2fc10*/  VIADD R77, R68, 0x54 ;  /* 0x00000054444d7836 */ /* 0x000fc80000000000 */
[----:B------:R-:W-:Y:S01]  /*2fc20*/  IMAD.X R75, R73, 0x1, R0, P0 ;  /* 0x00000001494b7824 */ /* 0x000fe200000e0600 */
[----:B------:R-:W-:Y:S01]  /*2fc30*/  ISETP.GE.AND P0, PT, R77, UR10, PT ;  /* 0x0000000a4d007c0c */ /* 0x000fe2000bf06270 */
[----:B------:R-:W0:Y:S01]  /*2fc40*/  LDCU UR10, c[0x0][0x398] ;  /* 0x00007300ff0a77ac */ /* 0x000e220008000800 */
[----:B--2---:R-:W-:Y:S02]  /*2fc50*/  F2FP.SATFINITE.E4M3.F32.PACK_AB_MERGE_C R77, R13, R12, RZ ;  /* 0x0000000c0d4d723e */ /* 0x004fe400048070ff */
[----:B------:R-:W2:Y:S04]  /*2fc60*/  LDL.LU R12, [R1+0x548] ;  /* 0x00054800010c7983 */ /* 0x000ea80000300800 */
[----:B------:R-:W2:Y:S01]  /*2fc70*/  LDL.LU R13, [R1+0x54c] ;  /* 0x00054c00010d7983 */ /* 0x000ea20000300800 */
[----:B---3--:R-:W-:-:S03]  /*2fc80*/  F2FP.SATFINITE.E4M3.F32.PACK_AB_MERGE_C R78, R11, R10, RZ ;  /* 0x0000000a0b4e723e */ /* 0x008fc600048070ff */
        /* <DEDUP_REMOVED lines=169> */
[----:B-----5:R-:W-:Y:S01]  /*30720*/  ISETP.LT.AND P3, PT, R69, UR14, !P2 ;  /* 0x0000000e45007c0c */ /* 0x020fe2000d761270 */
        /* <DEDUP_REMOVED lines=9> */
[----:B------:R-:W5:Y:S03]  /*307c0*/  LDCU UR9, c[0x0][0x39c] ;  /* 0x00007380ff0977ac */ /* 0x000f660008000800 */
        /* <DEDUP_REMOVED lines=44> */
[----:B------:R0:W-:Y:S04]  /*30a90*/  @P5 STG.E.U8 desc[UR24][R74.64], R78 ;  /* 0x0000004e4a005986 */ /* 0x0001e8000c101118 */
[----:B------:R1:W-:Y:S01]  /*30aa0*/  @P1 STG.E.U8 desc[UR24][R72.64], R77 ;  /* 0x0000004d48001986 */ /* 0x0003e2000c101118 */
[----:B0-----:R-:W-:Y:S02]  /*30ab0*/  IADD3 R74, P1, PT, R76, R2, RZ ;  /* 0x000000024c4a7210 */ /* 0x001fe40007f3e0ff */
[----:B-1----:R-:W-:Y:S01]  /*30ac0*/  SHF.R.S32.HI R73, RZ, 0x1f, R76 ;  /* 0x0000001fff497819 */ /* 0x002fe2000001144c */
        /* <DEDUP_REMOVED lines=10> */
[----:B------:R-:W-:Y:S01]  /*30b70*/  ISETP.LT.AND P5, PT, R69, UR16, !P0 ;  /* 0x0000001045007c0c */ /* 0x000fe2000c7a1270 */
[----:B------:R-:W1:Y:S01]  /*30b80*/  LDCU UR16, c[0x0][0x39c] ;  /* 0x00007380ff1077ac */ /* 0x000e620008000800 */
[----:B------:R-:W-:Y:S02]  /*30b90*/  ISETP.LT.AND P0, PT, R70, UR18, !P0 ;  /* 0x0000001246007c0c */ /* 0x000fe4000c701270 */
[C---:B------:R-:W-:Y:S01]  /*30ba0*/  IADD3 R72, P6, PT, R76.reuse, R3, RZ ;  /* 0x000000034c487210 */ /* 0x040fe20007fde0ff */
[----:B------:R-:W0:Y:S04]  /*30bb0*/  LDCU UR18, c[0x0][0x39c] ;  /* 0x00007380ff1277ac */ /* 0x000e280008000800 */
[----:B------:R-:W-:Y:S01]  /*30bc0*/  IMAD.X R73, R73, 0x1, R71, P6 ;  /* 0x0000000149497824 */ /* 0x000fe200030e0647 */
[----:B------:R-:W-:Y:S01]  /*30bd0*/  ISETP.LT.AND P6, PT, R69, UR26, !P4 ;  /* 0x0000001a45007c0c */ /* 0x000fe2000e7c1270 */
[----:B------:R-:W0:Y:S02]  /*30be0*/  LDCU UR26, c[0x0][0x39c] ;  /* 0x00007380ff1a77ac */ /* 0x000e240008000800 */
[----:B------:R1:W-:Y:S04]  /*30bf0*/  @P5 STG.E.U8 desc[UR24][R74.64], R77 ;  /* 0x0000004d4a005986 */ /* 0x0003e8000c101118 */
[----:B------:R0:W-:Y:S01]  /*30c00*/  @P0 STG.E.U8 desc[UR24][R72.64], R78 ;  /* 0x0000004e48000986 */ /* 0x0001e2000c101118 */
[----:B-1----:R-:W-:Y:S01]  /*30c10*/  VIADD R74, R76, UR60 ;  /* 0x0000003c4c4a7c36 */ /* 0x002fe20008000000 */
[----:B------:R-:W-:Y:S01]  /*30c20*/  PRMT R76, R77, 0x9910, RZ ;  /* 0x000099104d4c7816 */ /* 0x000fe200000000ff */
[----:B0-----:R-:W-:-:S03]  /*30c30*/  VIADD R73, R68, 0xfc ;  /* 0x000000fc44497836 */ /* 0x001fc60000000000 */
[----:B------:R-:W-:Y:S02]  /*30c40*/  SHF.R.S32.HI R75, RZ, 0x1f, R74 ;  /* 0x0000001fff4b7819 */ /* 0x000fe4000001144a */
[C---:B------:R-:W-:Y:S02]  /*30c50*/  IADD3 R72, P5, PT, R74.reuse, R2, RZ ;  /* 0x000000024a487210 */ /* 0x040fe40007fbe0ff */
[----:B------:R-:W-:Y:S01]  /*30c60*/  ISETP.GE.AND P0, PT, R73, UR27, PT ;  /* 0x0000001b49007c0c */ /* 0x000fe2000bf06270 */
[----:B------:R-:W-:Y:S01]  /*30c70*/  VIADD R80, R74, UR60 ;  /* 0x0000003c4a507c36 */ /* 0x000fe20008000000 */
[----:B------:R-:W-:Y:S01]  /*30c80*/  SHF.R.S32.HI R76, RZ, 0x8, R76 ;  /* 0x00000008ff4c7819 */ /* 0x000fe2000001144c */
[----:B------:R-:W-:Y:S01]  /*30c90*/  IMAD.X R73, R75, 0x1, R0, P5 ;  /* 0x000000014b497824 */ /* 0x000fe200028e0600 */
[----:B------:R-:W-:Y:S01]  /*30ca0*/  ISETP.LT.AND P5, PT, R70, UR28, !P4 ;  /* 0x0000001c46007c0c */ /* 0x000fe2000e7a1270 */
[----:B------:R-:W0:Y:S03]  /*30cb0*/  LDCU UR27, c[0x0][0x39c] ;  /* 0x00007380ff1b77ac */ /* 0x000e260008000800 */
[----:B------:R1:W-:Y:S01]  /*30cc0*/  @P6 STG.E.U8 desc[UR24][R72.64], R76 ;  /* 0x0000004c48006986 */ /* 0x0003e2000c101118 */
[----:B------:R-:W-:Y:S01]  /*30cd0*/  PRMT R77, R78, 0x9910, RZ ;  /* 0x000099104e4d7816 */ /* 0x000fe200000000ff */
[----:B------:R-:W0:Y:S01]  /*30ce0*/  LDCU UR28, c[0x0][0x39c] ;  /* 0x00007380ff1c77ac */ /* 0x000e220008000800 */
[----:B-1----:R-:W-:-:S02]  /*30cf0*/  IADD3 R72, P4, PT, R74, R3, RZ ;  /* 0x000000034a487210 */ /* 0x002fc40007f9e0ff */
[----:B--2---:R-:W-:Y:S02]  /*30d00*/  F2FP.SATFINITE.E4M3.F32.PACK_AB_MERGE_C R84, R13, R12, RZ ;  /* 0x0000000c0d54723e */ /* 0x004fe400048070ff */
[----:B------:R-:W2:Y:S04]  /*30d10*/  LDL.LU R12, [R1+0x580] ;  /* 0x00058000010c7983 */ /* 0x000ea80000300800 */
[----:B------:R-:W2:Y:S01]  /*30d20*/  LDL.LU R13, [R1+0x584] ;  /* 0x00058400010d7983 */ /* 0x000ea20000300800 */
[----:B---3--:R-:W-:-:S03]  /*30d30*/  F2FP.SATFINITE.E4M3.F32.PACK_AB_MERGE_C R90, R11, R10, RZ ;  /* 0x0000000a0b5a723e */ /* 0x008fc600048070ff */
[----:B------:R-:W3:Y:S04]  /*30d40*/  LDL.LU R10, [R1+0x180] ;  /* 0x00018000010a7983 */ /* 0x000ee80000300800 */
[----:B------:R-:W3:Y:S01]  /*30d50*/  LDL.LU R11, [R1+0x184] ;  /* 0x00018400010b7983 */ /* 0x000ee20000300800 */
[----:B------:R-:W-:Y:S01]  /*30d60*/  IMAD.X R73, R75, 0x1, R71, P4 ;  /* 0x000000014b497824 */ /* 0x000fe200020e0647 */
[----:B------:R-:W-:Y:S02]  /*30d70*/  SHF.R.S32.HI R75, RZ, 0x8, R77 ;  /* 0x00000008ff4b7819 */ /* 0x000fe4000001144d */
[----:B------:R-:W-:-:S03]  /*30d80*/  IADD3 R74, P6, PT, R80, R2, RZ ;  /* 0x00000002504a7210 */ /* 0x000fc60007fde0ff */
[----:B------:R1:W-:Y:S01]  /*30d90*/  @P5 STG.E.U8 desc[UR24][R72.64], R75 ;  /* 0x0000004b48005986 */ /* 0x0003e2000c101118 */
[----:B------:R-:W-:Y:S01]  /*30da0*/  ISETP.LT.AND P5, PT, R69, UR30, !P3 ;  /* 0x0000001e45007c0c */ /* 0x000fe2000dfa1270 */
[----:B------:R-:W-:Y:S01]  /*30db0*/  VIADD R76, R68, 0x5f ;  /* 0x0000005f444c7836 */ /* 0x000fe20000000000 */
[----:B------:R-:W-:Y:S01]  /*30dc0*/  ISETP.LT.AND P3, PT, R70, UR31, !P3 ;  /* 0x0000001f46007c0c */ /* 0x000fe2000df61270 */
[----:B------:R-:W0:Y:S01]  /*30dd0*/  LDCU UR30, c[0x0][0x39c] ;  /* 0x00007380ff1e77ac */ /* 0x000e220008000800 */
[----:B-1----:R-:W-:Y:S01]  /*30de0*/  SHF.R.S32.HI R73, RZ, 0x1f, R80 ;  /* 0x0000001fff497819 */ /* 0x002fe20000011450 */
[----:B------:R-:W1:Y:S04]  /*30df0*/  LDCU UR31, c[0x0][0x39c] ;  /* 0x00007380ff1f77ac */ /* 0x000e680008000800 */
[----:B------:R-:W-:Y:S01]  /*30e00*/  IMAD.X R75, R73, 0x1, R0, P6 ;  /* 0x00000001494b7824 */ /* 0x000fe200030e0600 */
[----:B------:R-:W-:-:S02]  /*30e10*/  IADD3 R72, P6, PT, R80, R3, RZ ;  /* 0x0000000350487210 */ /* 0x000fc40007fde0ff */
[----:B------:R-:W-:Y:S01]  /*30e20*/  ISETP.GE.AND P4, PT, R76, UR33, PT ;  /* 0x000000214c007c0c */ /* 0x000fe2000bf86270 */
[----:B------:R-:W-:Y:S01]  /*30e30*/  VIADD R76, R68, 0x60 ;  /* 0x00000060444c7836 */ /* 0x000fe20000000000 */
[----:B------:R0:W-:Y:S01]  /*30e40*/  @P5 STG.E.U8 desc[UR24][R74.64], R84 ;  /* 0x000000544a005986 */ /* 0x0001e2000c101118 */
[----:B------:R-:W-:Y:S01]  /*30e50*/  IMAD.X R73, R73, 0x1, R71, P6 ;  /* 0x0000000149497824 */ /* 0x000fe200030e0647 */
[----:B------:R-:W-:Y:S01]  /*30e60*/  PRMT R89, R84, 0x9910, RZ ;  /* 0x0000991054597816 */ /* 0x000fe200000000ff */
[----:B------:R-:W-:Y:S01]  /*30e70*/  VIADD R80, R80, UR60 ;  /* 0x0000003c50507c36 */ /* 0x000fe20008000000 */
[----:B------:R-:W-:Y:S01]  /*30e80*/  ISETP.GE.AND P5, PT, R76, UR32, PT ;  /* 0x000000204c007c0c */ /* 0x000fe2000bfa6270 */
[----:B------:R-:W1:Y:S01]  /*30e90*/  LDCU UR32, c[0x0][0x39c] ;  /* 0x00007380ff2077ac */ /* 0x000e620008000800 */
[----:B------:R4:W-:Y:S01]  /*30ea0*/  @P3 STG.E.U8 desc[UR24][R72.64], R90 ;  /* 0x0000005a48003986 */ /* 0x0009e2000c101118 */
[C---:B------:R-:W-:Y:S01]  /*30eb0*/  VIADD R76, R80.reuse, UR60 ;  /* 0x0000003c504c7c36 */ /* 0x040fe20008000000 */
[----:B------:R-:W-:Y:S01]  /*30ec0*/  IADD3 R82, P3, PT, R80, R2, RZ ;  /* 0x0000000250527210 */ /* 0x000fe20007f7e0ff */
[----:B------:R-:W1:Y:S03]  /*30ed0*/  LDCU UR33, c[0x0][0x39c] ;  /* 0x00007380ff2177ac */ /* 0x000e660008000800 */
[----:B0-----:R-:W-:-:S02]  /*30ee0*/  SHF.R.S32.HI R74, RZ, 0x1f, R76 ;  /* 0x0000001fff4a7819 */ /* 0x001fc4000001144c */
[----:B----4-:R-:W-:Y:S02]  /*30ef0*/  SHF.R.S32.HI R73, RZ, 0x1f, R80 ;  /* 0x0000001fff497819 */ /* 0x010fe40000011450 */
[-C--:B------:R-:W-:Y:S01]  /*30f00*/  IADD3 R80, P6, PT, R80, R3.reuse, RZ ;  /* 0x0000000350507210 */ /* 0x080fe20007fde0ff */
[C---:B------:R-:W-:Y:S02]  /*30f10*/  VIADD R72, R76.reuse, UR60 ;  /* 0x0000003c4c487c36 */ /* 0x040fe40008000000 */
[C---:B------:R-:W-:Y:S01]  /*30f20*/  IMAD.X R83, R73.reuse, 0x1, R0, P3 ;  /* 0x0000000149537824 */ /* 0x040fe200018e0600 */
[C---:B------:R-:W-:Y:S01]  /*30f30*/  IADD3 R78, P3, PT, R76.reuse, R2, RZ ;  /* 0x000000024c4e7210 */ /* 0x040fe20007f7e0ff */
[----:B------:R-:W-:Y:S01]  /*30f40*/  IMAD.X R81, R73, 0x1, R71, P6 ;  /* 0x0000000149517824 */ /* 0x000fe200030e0647 */
[----:B------:R-:W-:Y:S02]  /*30f50*/  IADD3 R76, P6, PT, R76, R3, RZ ;  /* 0x000000034c4c7210 */ /* 0x000fe40007fde0ff */
[----:B------:R-:W-:Y:S01]  /*30f60*/  SHF.R.S32.HI R73, RZ, 0x1f, R72 ;  /* 0x0000001fff497819 */ /* 0x000fe20000011448 */
[----:B------:R-:W-:-:S02]  /*30f70*/  IMAD.X R79, R74, 0x1, R0, P3 ;  /* 0x000000014a4f7824 */ /* 0x000fc400018e0600 */
[----:B------:R-:W-:Y:S01]  /*30f80*/  IMAD.X R77, R74, 0x1, R71, P6 ;  /* 0x000000014a4d7824 */ /* 0x000fe200030e0647 */
[C---:B------:R-:W-:Y:S01]  /*30f90*/  IADD3 R74, P6, PT, R72.reuse, R2, RZ ;  /* 0x00000002484a7210 */ /* 0x040fe20007fde0ff */
[C---:B------:R-:W-:Y:S01]  /*30fa0*/  VIADD R84, R72.reuse, UR60 ;  /* 0x0000003c48547c36 */ /* 0x040fe20008000000 */
[----:B------:R-:W-:Y:S01]  /*30fb0*/  ISETP.LT.AND P3, PT, R69, UR38, !P4 ;  /* 0x0000002645007c0c */ /* 0x000fe2000e761270 */
[----:B------:R-:W0:Y:S02]  /*30fc0*/  LDCU UR38, c[0x0][0x398] ;  /* 0x00007300ff2677ac */ /* 0x000e240008000800 */
[----:B------:R-:W-:Y:S01]  /*30fd0*/  IMAD.X R75, R73, 0x1, R0, P6 ;  /* 0x00000001494b7824 */ /* 0x000fe200030e0600 */
[----:B------:R-:W-:Y:S02]  /*30fe0*/  IADD3 R72, P6, PT, R72, R3, RZ ;  /* 0x0000000348487210 */ /* 0x000fe40007fde0ff */
[----:B------:R-:W-:-:S03]  /*30ff0*/  SHF.R.S32.HI R85, RZ, 0x1f, R84 ;  /* 0x0000001fff557819 */ /* 0x000fc60000011454 */
[----:B------:R-:W-:Y:S01]  /*31000*/  IMAD.X R73, R73, 0x1, R71, P6 ;  /* 0x0000000149497824 */ /* 0x000fe200030e0647 */
[C---:B------:R-:W-:Y:S01]  /*31010*/  IADD3 R86, P6, PT, R84.reuse, R2, RZ ;  /* 0x0000000254567210 */ /* 0x040fe20007fde0ff */
[----:B------:R-:W-:Y:S01]  /*31020*/  VIADD R88, R84, UR60 ;  /* 0x0000003c54587c36 */ /* 0x000fe20008000000 */
[----:B------:R-:W-:Y:S01]  /*31030*/  ISETP.LT.AND P4, PT, R70, UR40, !P4 ;  /* 0x0000002846007c0c */ /* 0x000fe2000e781270 */
[----:B------:R-:W4:Y:S02]  /*31040*/  LDCU UR40, c[0x0][0x398] ;  /* 0x00007300ff2877ac */ /* 0x000f240008000800 */
[C---:B------:R-:W-:Y:S01]  /*31050*/  IMAD.X R87, R85.reuse, 0x1, R0, P6 ;  /* 0x0000000155577824 */ /* 0x040fe200030e0600 */
[----:B------:R-:W-:Y:S02]  /*31060*/  IADD3 R84, P6, PT, R84, R3, RZ ;  /* 0x0000000354547210 */ /* 0x000fe40007fde0ff */
[----:B------:R-:W-:Y:S02]  /*31070*/  PRMT R91, R90, 0x9910, RZ ;  /* 0x000099105a5b7816 */ /* 0x000fe400000000ff */
[----:B------:R-:W-:Y:S01]  /*31080*/  SHF.R.S32.HI R89, RZ, 0x8, R89 ;  /* 0x00000008ff597819 */ /* 0x000fe20000011459 */
[----:B------:R-:W-:Y:S01]  /*31090*/  IMAD.X R85, R85, 0x1, R71, P6 ;  /* 0x0000000155557824 */ /* 0x000fe200030e0647 */
[----:B0-----:R-:W-:Y:S01]  /*310a0*/  ISETP.LT.AND P6, PT, R69, UR38, !P5 ;  /* 0x0000002645007c0c */ /* 0x001fe2000efc1270 */
[----:B------:R-:W-:Y:S01]  /*310b0*/  VIADD R90, R68, 0x61 ;  /* 0x00000061445a7836 */ /* 0x000fe20000000000 */
[----:B------:R-:W-:Y:S01]  /*310c0*/  SHF.R.S32.HI R91, RZ, 0x8, R91 ;  /* 0x00000008ff5b7819 */ /* 0x000fe2000001145b */
[----:B------:R0:W-:Y:S01]  /*310d0*/  @P3 STG.E.U8 desc[UR24][R82.64], R89 ;  /* 0x0000005952003986 */ /* 0x0001e2000c101118 */
[----:B------:R-:W-:Y:S01]  /*310e0*/  ISETP.LT.AND P5, PT, R70, UR41, !P5 ;  /* 0x0000002946007c0c */ /* 0x000fe2000efa1270 */
[----:B------:R-:W1:Y:S02]  /*310f0*/  LDCU UR38, c[0x0][0x398] ;  /* 0x00007300ff2677ac */ /* 0x000e640008000800 */
[----:B------:R3:W-:Y:S01]  /*31100*/  @P4 STG.E.U8 desc[UR24][R80.64], R91 ;  /* 0x0000005b50004986 */ /* 0x0007e2000c101118 */
[----:B------:R-:W1:Y:S01]  /*31110*/  LDCU UR41, c[0x0][0x398] ;  /* 0x00007300ff2977ac */ /* 0x000e620008000800 */
[----:B0-----:R-:W-:-:S02]  /*31120*/  SHF.R.S32.HI R89, RZ, 0x1f, R88 ;  /* 0x0000001fff597819 */ /* 0x001fc40000011458 */
[----:B------:R-:W-:-:S05]  /*31130*/  IADD3 R82, P3, PT, R88, R2, RZ ;  /* 0x0000000258527210 */ /* 0x000fca0007f7e0ff */
[----:B------:R-:W-:Y:S01]  /*31140*/  IMAD.X R83, R89, 0x1, R0, P3 ;  /* 0x0000000159537824 */ /* 0x000fe200018e0600 */
[----:B------:R-:W-:Y:S02]  /*31150*/  ISETP.GE.AND P3, PT, R90, UR34, PT ;  /* 0x000000225a007c0c */ /* 0x000fe4000bf66270 */
[----:B--2---:R-:W-:Y:S02]  /*31160*/  F2FP.SATFINITE.E4M3.F32.PACK_AB_MERGE_C R92, R13, R12, RZ ;  /* 0x0000000c0d5c723e */ /* 0x004fe400048070ff */
[----:B---3--:R-:W-:Y:S01]  /*31170*/  F2FP.SATFINITE.E4M3.F32.PACK_AB_MERGE_C R80, R11, R10, RZ ;  /* 0x0000000a0b50723e */ /* 0x008fe200048070ff */
[----:B------:R-:W-:Y:S01]  /*31180*/  VIADD R90, R68, 0x62 ;  /* 0x00000062445a7836 */ /* 0x000fe20000000000 */
[----:B------:R-:W2:Y:S01]  /*31190*/  LDL.LU R10, [R1+0x188] ;  /* 0x00018800010a7983 */ /* 0x000ea20000300800 */
[----:B------:R-:W0:Y:S03]  /*311a0*/  LDCU UR34, c[0x0][0x39c] ;  /* 0x00007380ff2277ac */ /* 0x000e260008000800 */
[----:B------:R-:W2:Y:S04]  /*311b0*/  LDL.LU R11, [R1+0x18c] ;  /* 0x00018c00010b7983 */ /* 0x000ea80000300800 */
[----:B------:R3:W-:Y:S01]  /*311c0*/  @P6 STG.E.U8 desc[UR24][R78.64], R92 ;  /* 0x0000005c4e006986 */ /* 0x0007e2000c101118 */
[----:B------:R-:W-:Y:S01]  /*311d0*/  ISETP.LT.AND P6, PT, R69, UR43, !P3 ;  /* 0x0000002b45007c0c */ /* 0x000fe2000dfc1270 */
[----:B------:R-:W0:Y:S02]  /*311e0*/  LDCU UR43, c[0x0][0x398] ;  /* 0x00007300ff2b77ac */ /* 0x000e240008000800 */
[----:B------:R1:W-:Y:S01]  /*311f0*/  @P5 STG.E.U8 desc[UR24][R76.64], R80 ;  /* 0x000000504c005986 */ /* 0x0003e2000c101118 */
[----:B---3--:R-:W-:-:S05]  /*31200*/  PRMT R92, R92, 0x9910, RZ ;  /* 0x000099105c5c7816 */ /* 0x008fca00000000ff */
[----:B-1----:R-:W-:-:S05]  /*31210*/  IMAD.MOV.U32 R77, RZ, RZ, R92 ;  /* 0x000000ffff4d7224 */ /* 0x002fca00078e005c */
[----:B------:R-:W-:-:S05]  /*31220*/  SHF.R.S32.HI R77, RZ, 0x8, R77 ;  /* 0x00000008ff4d7819 */ /* 0x000fca000001144d */
[----:B------:R1:W-:Y:S02]  /*31230*/  @P6 STG.E.U8 desc[UR24][R74.64], R77 ;  /* 0x0000004d4a006986 */ /* 0x0003e4000c101118 */
[----:B-1----:R-:W-:Y:S02]  /*31240*/  F2FP.SATFINITE.E4M3.F32.PACK_AB_MERGE_C R74, R9, R8, RZ ;  /* 0x00000008094a723e */ /* 0x002fe400048070ff */
[----:B------:R-:W3:Y:S04]  /*31250*/  LDL.LU R8, [R1+0x590] ;  /* 0x0005900001087983 */ /* 0x000ee80000300800 */
[----:B------:R-:W3:Y:S01]  /*31260*/  LDL.LU R9, [R1+0x594] ;  /* 0x0005940001097983 */ /* 0x000ee20000300800 */
[----:B------:R-:W-:Y:S02]  /*31270*/  ISETP.GE.AND P4, PT, R90, UR35, PT ;  /* 0x000000235a007c0c */ /* 0x000fe4000bf86270 */
[----:B------:R-:W-:Y:S01]  /*31280*/  ISETP.LT.AND P3, PT, R70, UR38, !P3 ;  /* 0x0000002646007c0c */ /* 0x000fe2000df61270 */
[----:B------:R-:W1:Y:S01]  /*31290*/  LDCU UR38, c[0x0][0x398] ;  /* 0x00007300ff2677ac */ /* 0x000e620008000800 */
[----:B----4-:R-:W-:-:S02]  /*312a0*/  ISETP.LT.AND P5, PT, R69, UR40, !P4 ;  /* 0x0000002845007c0c */ /* 0x010fc4000e7a1270 */
[----:B------:R-:W-:Y:S01]  /*312b0*/  PRMT R78, R80, 0x9910, RZ ;  /* 0x00009910504e7816 */ /* 0x000fe200000000ff */
[----:B------:R-:W-:Y:S01]  /*312c0*/  VIADD R76, R68, 0x63 ;  /* 0x00000063444c7836 */ /* 0x000fe20000000000 */
[----:B------:R-:W4:Y:S02]  /*312d0*/  LDCU UR40, c[0x0][0x398] ;  /* 0x00007300ff2877ac */ /* 0x000f240008000800 */
[----:B------:R-:W-:Y:S02]  /*312e0*/  SHF.R.S32.HI R75, RZ, 0x8, R78 ;  /* 0x00000008ff4b7819 */ /* 0x000fe4000001144e */
[----:B------:R-:W-:Y:S01]  /*312f0*/  ISETP.GE.AND P6, PT, R76, UR36, PT ;  /* 0x000000244c007c0c */ /* 0x000fe2000bfc6270 */
[----:B------:R-:W-:Y:S01]  /*31300*/  VIADD R79, R68, 0x65 ;  /* 0x00000065444f7836 */ /* 0x000fe20000000000 */
[----:B------:R-:W-:Y:S01]  /*31310*/  ISETP.LT.AND P4, PT, R70, UR41, !P4 ;  /* 0x0000002946007c0c */ /* 0x000fe2000e781270 */
[----:B------:R0:W-:Y:S01]  /*31320*/  @P3 STG.E.U8 desc[UR24][R72.64], R75 ;  /* 0x0000004b48003986 */ /* 0x0001e2000c101118 */
[C---:B------:R-:W-:Y:S01]  /*31330*/  IADD3 R76, P3, PT, R88.reuse, R3, RZ ;  /* 0x00000003584c7210 */ /* 0x040fe20007f7e0ff */
[----:B------:R-:W2:Y:S02]  /*31340*/  LDCU UR41, c[0x0][0x398] ;  /* 0x00007300ff2977ac */ /* 0x000ea40008000800 */
[----:B------:R4:W-:Y:S01]  /*31350*/  @P5 STG.E.U8 desc[UR24][R86.64], R74 ;  /* 0x0000004a56005986 */ /* 0x0009e2000c101118 */
[----:B-1----:R-:W-:Y:S01]  /*31360*/  ISETP.LT.AND P5, PT, R69, UR38, !P6 ;  /* 0x0000002645007c0c */ /* 0x002fe2000f7a1270 */
[----:B------:R-:W-:Y:S01]  /*31370*/  IMAD.X R77, R89, 0x1, R71, P3 ;  /* 0x00000001594d7824 */ /* 0x000fe200018e0647 */
[----:B------:R-:W-:Y:S01]  /*31380*/  F2FP.SATFINITE.E4M3.F32.PACK_AB_MERGE_C R92, R5, R4, RZ ;  /* 0x00000004055c723e */ /* 0x000fe200048070ff */
[----:B------:R-:W-:Y:S01]  /*31390*/  VIADD R78, R88, UR60 ;  /* 0x0000003c584e7c36 */ /* 0x000fe20008000000 */
[----:B------:R-:W-:Y:S01]  /*313a0*/  F2FP.SATFINITE.E4M3.F32.PACK_AB_MERGE_C R90, R7, R6, RZ ;  /* 0x00000006075a723e */ /* 0x000fe200048070ff */
[----:B------:R-:W1:Y:S01]  /*313b0*/  LDCU UR35, c[0x0][0x39c] ;  /* 0x00007380ff2377ac */ /* 0x000e620008000800 */
[----:B0-----:R-:W-:Y:S01]  /*313c0*/  VIADD R72, R68, 0x64 ;  /* 0x0000006444487836 */ /* 0x001fe20000000000 */
[----:B------:R-:W0:Y:S01]  /*313d0*/  LDCU UR36, c[0x0][0x39c] ;  /* 0x00007380ff2477ac */ /* 0x000e220008000800 */
[----:B----4-:R-:W-:-:S03]  /*313e0*/  PRMT R74, R74, 0x9910, RZ ;  /* 0x000099104a4a7816 */ /* 0x010fc600000000ff */
[----:B------:R-:W-:Y:S01]  /*313f0*/  ISETP.GE.AND P3, PT, R72, UR37, PT ;  /* 0x0000002548007c0c */ /* 0x000fe2000bf66270 */
[----:B------:R-:W4:Y:S01]  /*31400*/  LDCU UR37, c[0x0][0x39c] ;  /* 0x00007380ff2577ac */ /* 0x000f220008000800 */
[----:B------:R-:W-:Y:S01]  /*31410*/  IMAD.MOV.U32 R72, RZ, RZ, R74 ;  /* 0x000000ffff487224 */ /* 0x000fe200078e004a */
[----:B------:R-:W0:Y:S04]  /*31420*/  LDCU UR38, c[0x0][0x39c] ;  /* 0x00007380ff2677ac */ /* 0x000e280008000800 */
[----:B------:R-:W-:Y:S02]  /*31430*/  SHF.R.S32.HI R72, RZ, 0x8, R72 ;  /* 0x00000008ff487819 */ /* 0x000fe40000011448 */
[----:B------:R-:W-:Y:S02]  /*31440*/  SHF.R.S32.HI R73, RZ, 0x1f, R78 ;  /* 0x0000001fff497819 */ /* 0x000fe4000001144e */
[----:B--2---:R-:W-:-:S05]  /*31450*/  F2FP.SATFINITE.E4M3.F32.PACK_AB_MERGE_C R80, R11, R10, RZ ;  /* 0x0000000a0b50723e */ /* 0x004fca00048070ff */
[----:B------:R2:W-:Y:S01]  /*31460*/  @P4 STG.E.U8 desc[UR24][R84.64], R80 ;  /* 0x0000005054004986 */ /* 0x0005e2000c101118 */
[----:B------:R-:W-:-:S03]  /*31470*/  IADD3 R74, P4, PT, R78, R2, RZ ;  /* 0x000000024e4a7210 */ /* 0x000fc60007f9e0ff */
[----:B------:R0:W-:Y:S02]  /*31480*/  @P5 STG.E.U8 desc[UR24][R82.64], R72 ;  /* 0x0000004852005986 */ /* 0x0001e4000c101118 */
[----:B------:R-:W-:Y:S01]  /*31490*/  IMAD.X R75, R73, 0x1, R0, P4 ;  /* 0x00000001494b7824 */ /* 0x000fe200020e0600 */
[----:B------:R-:W-:Y:S01]  /*314a0*/  ISETP.LT.AND P4, PT, R70, UR40, !P6 ;  /* 0x0000002846007c0c */ /* 0x000fe2000f781270 */
[----:B------:R-:W1:Y:S01]  /*314b0*/  LDCU UR40, c[0x0][0x39c] ;  /* 0x00007380ff2877ac */ /* 0x000e620008000800 */
[----:B--2---:R-:W-:Y:S02]  /*314c0*/  PRMT R80, R80, 0x9910, RZ ;  /* 0x0000991050507816 */ /* 0x004fe400000000ff */
[----:B0-----:R-:W-:Y:S02]  /*314d0*/  IADD3 R72, P5, PT, R78, R3, RZ ;  /* 0x000000034e487210 */ /* 0x001fe40007fbe0ff */
[----:B------:R-:W-:-:S03]  /*314e0*/  ISETP.GE.AND P6, PT, R79, UR39, PT ;  /* 0x000000274f007c0c */ /* 0x000fc6000bfc6270 */
[----:B------:R-:W-:Y:S01]  /*314f0*/  IMAD.X R73, R73, 0x1, R71, P5 ;  /* 0x0000000149497824 */ /* 0x000fe200028e0647 */
[----:B------:R-:W-:Y:S01]  /*31500*/  ISETP.LT.AND P5, PT, R69, UR41, !P3 ;  /* 0x0000002945007c0c */ /* 0x000fe2000dfa1270 */
[----:B------:R-:W-:Y:S01]  /*31510*/  IMAD.MOV.U32 R79, RZ, RZ, R80 ;  /* 0x000000ffff4f7224 */ /* 0x000fe200078e0050 */
[----:B------:R-:W-:Y:S01]  /*31520*/  ISETP.LT.AND P3, PT, R70, UR43, !P3 ;  /* 0x0000002b46007c0c */ /* 0x000fe2000df61270 */
[----:B------:R-:W0:Y:S03]  /*31530*/  LDCU UR43, c[0x0][0x398] ;  /* 0x00007300ff2b77ac */ /* 0x000e260008000800 */
[----:B------:R-:W-:Y:S01]  /*31540*/  SHF.R.S32.HI R79, RZ, 0x8, R79 ;  /* 0x00000008ff4f7819 */ /* 0x000fe2000001144f */
[----:B------:R-:W2:Y:S04]  /*31550*/  LDCU UR39, c[0x0][0x39c] ;  /* 0x00007380ff2777ac */ /* 0x000ea80008000800 */
[----:B------:R-:W-:Y:S01]  /*31560*/  @P4 STG.E.U8 desc[UR24][R76.64], R79 ;  /* 0x0000004f4c004986 */ /* 0x000fe2000c101118 */
[----:B------:R-:W0:Y:S01]  /*31570*/  LDCU UR41, c[0x0][0x39c] ;  /* 0x00007380ff2977ac */ /* 0x000e220008000800 */
[----:B---3--:R-:W-:-:S05]  /*31580*/  F2FP.SATFINITE.E4M3.F32.PACK_AB_MERGE_C R87, R9, R8, RZ ;  /* 0x000000080957723e */ /* 0x008fca00048070ff */
[----:B------:R3:W-:Y:S04]  /*31590*/  @P5 STG.E.U8 desc[UR24][R74.64], R87 ;  /* 0x000000574a005986 */ /* 0x0007e8000c101118 */
[----:B------:R0:W-:Y:S01]  /*315a0*/  @P3 STG.E.U8 desc[UR24][R72.64], R92 ;  /* 0x0000005c48003986 */ /* 0x0001e2000c101118 */
[----:B---3--:R-:W-:-:S04]  /*315b0*/  VIADD R74, R78, UR60 ;  /* 0x0000003c4e4a7c36 */ /* 0x008fc80008000000 */
[C---:B0-----:R-:W-:Y:S01]  /*315c0*/  VIADD R72, R74.reuse, UR60 ;  /* 0x0000003c4a487c36 */ /* 0x041fe20008000000 */
[----:B------:R-:W-:Y:S02]  /*315d0*/  SHF.R.S32.HI R75, RZ, 0x1f, R74 ;  /* 0x0000001fff4b7819 */ /* 0x000fe4000001144a */
[CC--:B------:R-:W-:Y:S02]  /*315e0*/  IADD3 R64, P4, PT, R74.reuse, R3.reuse, RZ ;  /* 0x000000034a407210 */ /* 0x0c0fe40007f9e0ff */
[-C--:B------:R-:W-:Y:S01]  /*315f0*/  IADD3 R88, P3, PT, R74, R2.reuse, RZ ;  /* 0x000000024a587210 */ /* 0x080fe20007f7e0ff */
[C---:B------:R-:W-:Y:S01]  /*31600*/  VIADD R73, R72.reuse, UR60 ;  /* 0x0000003c48497c36 */ /* 0x040fe20008000000 */
[----:B------:R-:W-:Y:S01]  /*31610*/  SHF.R.S32.HI R76, RZ, 0x1f, R72 ;  /* 0x0000001fff4c7819 */ /* 0x000fe20000011448 */
[C---:B------:R-:W-:Y:S01]  /*31620*/  IMAD.X R65, R75.reuse, 0x1, R71, P4 ;  /* 0x000000014b417824 */ /* 0x040fe200020e0647 */
[CC--:B------:R-:W-:Y:S01]  /*31630*/  IADD3 R82, P4, PT, R72.reuse, R3.reuse, RZ ;  /* 0x0000000348527210 */ /* 0x0c0fe20007f9e0ff */
[--C-:B------:R-:W-:Y:S01]  /*31640*/  IMAD.X R89, R75, 0x1, R0.reuse, P3 ;  /* 0x000000014b597824 */ /* 0x100fe200018e0600 */
[-C--:B------:R-:W-:Y:S01]  /*31650*/  IADD3 R66, P3, PT, R72, R2.reuse, RZ ;  /* 0x0000000248427210 */ /* 0x080fe20007f7e0ff */
[C---:B------:R-:W-:Y:S01]  /*31660*/  VIADD R72, R73.reuse, UR60 ;  /* 0x0000003c49487c36 */ /* 0x040fe20008000000 */
[----:B------:R-:W-:Y:S01]  /*31670*/  SHF.R.S32.HI R74, RZ, 0x1f, R73 ;  /* 0x0000001fff4a7819 */ /* 0x000fe20000011449 */
[C-C-:B------:R-:W-:Y:S01]  /*31680*/  IMAD.X R83, R76.reuse, 0x1, R71.reuse, P4 ;  /* 0x000000014c537824 */ /* 0x140fe200020e0647 */
[CC--:B------:R-:W-:Y:S01]  /*31690*/  IADD3 R60, P4, PT, R73.reuse, R3.reuse, RZ ;  /* 0x00000003493c7210 */ /* 0x0c0fe20007f9e0ff */
[----:B------:R-:W-:Y:S01]  /*316a0*/  IMAD.X R67, R76, 0x1, R0, P3 ;  /* 0x000000014c437824 */ /* 0x000fe200018e0600 */
[-C--:B------:R-:W-:Y:S01]  /*316b0*/  IADD3 R84, P3, PT, R73, R2.reuse, RZ ;  /* 0x0000000249547210 */ /* 0x080fe20007f7e0ff */
[----:B------:R-:W-:Y:S01]  /*316c0*/  VIADD R73, R72, UR60 ;  /* 0x0000003c48497c36 */ /* 0x000fe20008000000 */
[----:B------:R-:W-:Y:S01]  /*316d0*/  SHF.R.S32.HI R75, RZ, 0x1f, R72 ;  /* 0x0000001fff4b7819 */ /* 0x000fe20000011448 */
[----:B------:R-:W-:Y:S01]  /*316e0*/  IMAD.X R61, R74, 0x1, R71, P4 ;  /* 0x000000014a3d7824 */ /* 0x000fe200020e0647 */
[----:B------:R-:W-:Y:S01]  /*316f0*/  IADD3 R62, P4, PT, R72, R3, RZ ;  /* 0x00000003483e7210 */ /* 0x000fe20007f9e0ff */
[----:B------:R-:W-:Y:S01]  /*31700*/  IMAD.X R85, R74, 0x1, R0, P3 ;  /* 0x000000014a557824 */ /* 0x000fe200018e0600 */
[----:B------:R-:W-:-:S02]  /*31710*/  IADD3 R58, P3, PT, R72, R2, RZ ;  /* 0x00000002483a7210 */ /* 0x000fc40007f7e0ff */
[----:B------:R-:W-:Y:S01]  /*31720*/  SHF.R.S32.HI R74, RZ, 0x1f, R73 ;  /* 0x0000001fff4a7819 */ /* 0x000fe20000011449 */
[--C-:B------:R-:W-:Y:S01]  /*31730*/  IMAD.X R63, R75, 0x1, R71.reuse, P4 ;  /* 0x000000014b3f7824 */ /* 0x100fe200020e0647 */
[----:B------:R-:W-:Y:S01]  /*31740*/  IADD3 R4, P4, PT, R73, R3, RZ ;  /* 0x0000000349047210 */ /* 0x000fe20007f9e0ff */
[--C-:B------:R-:W-:Y:S01]  /*31750*/  IMAD.X R59, R75, 0x1, R0.reuse, P3 ;  /* 0x000000014b3b7824 */ /* 0x100fe200018e0600 */
[C---:B------:R-:W-:Y:S01]  /*31760*/  IADD3 R6, P3, PT, R73.reuse, R2, RZ ;  /* 0x0000000249067210 */ /* 0x040fe20007f7e0ff */
[----:B------:R-:W-:Y:S02]  /*31770*/  VIADD R72, R73, UR60 ;  /* 0x0000003c49487c36 */ /* 0x000fe40008000000 */
[C---:B------:R-:W-:Y:S02]  /*31780*/  IMAD.X R5, R74.reuse, 0x1, R71, P4 ;  /* 0x000000014a057824 */ /* 0x040fe400020e0647 */
[----:B------:R-:W-:Y:S01]  /*31790*/  IMAD.X R7, R74, 0x1, R0, P3 ;  /* 0x000000014a077824 */ /* 0x000fe200018e0600 */
[----:B------:R-:W-:-:S02]  /*317a0*/  SHF.R.S32.HI R75, RZ, 0x1f, R72 ;  /* 0x0000001fff4b7819 */ /* 0x000fc40000011448 */
[----:B------:R0:W-:Y:S01]  /*317b0*/  STL.64 [R1+0xcb0], R4 ;  /* 0x000cb00401007387 */ /* 0x0001e20000100a00 */
[C---:B------:R-:W-:Y:S01]  /*317c0*/  IADD3 R78, P4, PT, R72.reuse, R3, RZ ;  /* 0x00000003484e7210 */ /* 0x040fe20007f9e0ff */
[C---:B------:R-:W-:Y:S01]  /*317d0*/  VIADD R73, R72.reuse, UR60 ;  /* 0x0000003c48497c36 */ /* 0x040fe20008000000 */
[----:B0-----:R-:W-:Y:S01]  /*317e0*/  IADD3 R4, P3, PT, R72, R2, RZ ;  /* 0x0000000248047210 */ /* 0x001fe20007f7e0ff */
[----:B------:R-:W-:Y:S04]  /*317f0*/  STL.64 [R1+0xcb8], R6 ;  /* 0x000cb80601007387 */ /* 0x000fe80000100a00 */
[C---:B------:R-:W-:Y:S01]  /*31800*/  IMAD.X R5, R75.reuse, 0x1, R0, P3 ;  /* 0x000000014b057824 */ /* 0x040fe200018e0600 */
[----:B------:R-:W-:Y:S01]  /*31810*/  SHF.R.S32.HI R74, RZ, 0x1f, R73 ;  /* 0x0000001fff4a7819 */ /* 0x000fe20000011449 */
[----:B------:R-:W-:-:S03]  /*31820*/  IMAD.X R79, R75, 0x1, R71, P4 ;  /* 0x000000014b4f7824 */ /* 0x000fc600020e0647 */
[----:B------:R0:W-:Y:S01]  /*31830*/  STL.64 [R1+0xca8], R4 ;  /* 0x000ca80401007387 */ /* 0x0001e20000100a00 */
[C---:B------:R-:W-:Y:S01]  /*31840*/  IADD3 R80, P3, PT, R73.reuse, R2, RZ ;  /* 0x0000000249507210 */ /* 0x040fe20007f7e0ff */
[C---:B------:R-:W-:Y:S01]  /*31850*/  VIADD R72, R73.reuse, UR60 ;  /* 0x0000003c49487c36 */ /* 0x040fe20008000000 */
[----:B0-----:R-:W-:-:S03]  /*31860*/  IADD3 R4, P4, PT, R73, R3, RZ ;  /* 0x0000000349047210 */ /* 0x001fc60007f9e0ff */
[C---:B------:R-:W-:Y:S02]  /*31870*/  IMAD.X R81, R74.reuse, 0x1, R0, P3 ;  /* 0x000000014a517824 */ /* 0x040fe400018e0600 */
[----:B------:R-:W-:Y:S01]  /*31880*/  IMAD.X R5, R74, 0x1, R71, P4 ;  /* 0x000000014a057824 */ /* 0x000fe200020e0647 */
[----:B------:R-:W-:Y:S02]  /*31890*/  SHF.R.S32.HI R75, RZ, 0x1f, R72 ;  /* 0x0000001fff4b7819 */ /* 0x000fe40000011448 */
        /* <DEDUP_REMOVED lines=14> */
[----:B------:R-:W-:-:S03]  /*31980*/  IMAD.X R7, R74, 0x1, R0, P3 ;  /* 0x000000014a077824 */ /* 0x000fc600018e0600 */
[----:B------:R0:W-:Y:S01]  /*31990*/  STL.64 [R1+0xc80], R4 ;  /* 0x000c800401007387 */ /* 0x0001e20000100a00 */
[C---:B------:R-:W-:Y:S01]  /*319a0*/  VIADD R73, R72.reuse, UR60 ;  /* 0x0000003c48497c36 */ /* 0x040fe20008000000 */
[C---:B------:R-:W-:Y:S02]  /*319b0*/  IADD3 R76, P4, PT, R72.reuse, R3, RZ ;  /* 0x00000003484c7210 */ /* 0x040fe40007f9e0ff */
[----:B0-----:R-:W-:Y:S01]  /*319c0*/  IADD3 R4, P3, PT, R72, R2, RZ ;  /* 0x0000000248047210 */ /* 0x001fe20007f7e0ff */
[----:B------:R0:W-:Y:S04]  /*319d0*/  STL.64 [R1+0xc88], R6 ;  /* 0x000c880601007387 */ /* 0x0001e80000100a00 */
[C---:B------:R-:W-:Y:S01]  /*319e0*/  IMAD.X R5, R75.reuse, 0x1, R0, P3 ;  /* 0x000000014b057824 */ /* 0x040fe200018e0600 */
[----:B------:R-:W-:Y:S01]  /*319f0*/  SHF.R.S32.HI R74, RZ, 0x1f, R73 ;  /* 0x0000001fff4a7819 */ /* 0x000fe20000011449 */
[----:B------:R-:W-:-:S03]  /*31a00*/  IMAD.X R77, R75, 0x1, R71, P4 ;  /* 0x000000014b4d7824 */ /* 0x000fc600020e0647 */
        /* <DEDUP_REMOVED lines=634> */
[C---:B------:R-:W-:Y:S01]  /*341b0*/  VIADD R73, R72.reuse, UR60 ;  /* 0x0000003c48497c36 */ /* 0x040fe20008000000 */
[----:B---3--:R-:W-:-:S03]  /*341c0*/  IADD3 R4, P4, PT, R72, R3, RZ ;  /* 0x0000000348047210 */ /* 0x008fc60007f9e0ff */
[C---:B------:R-:W-:Y:S02]  /*341d0*/  IMAD.X R7, R75.reuse, 0x1, R0, P3 ;  /* 0x000000014b077824 */ /* 0x040fe400018e0600 */
[----:B------:R-:W-:Y:S01]  /*341e0*/  IMAD.X R5, R75, 0x1, R71, P4 ;  /* 0x000000014b057824 */ /* 0x000fe200020e0647 */
[----:B------:R-:W-:-:S04]  /*341f0*/  SHF.R.S32.HI R74, RZ, 0x1f, R73 ;  /* 0x0000001fff4a7819 */ /* 0x000fc80000011449 */
[----:B------:R0:W-:Y:S04]  /*34200*/  STL.64 [R1+0x570], R4 ;  /* 0x0005700401007387 */ /* 0x0001e80000100a00 */
[----:B------:R3:W-:Y:S01]  /*34210*/  STL.64 [R1+0x578], R6 ;  /* 0x0005780601007387 */ /* 0x0007e20000100a00 */
[C---:B------:R-:W-:Y:S01]  /*34220*/  VIADD R72, R73.reuse, UR60 ;  /* 0x0000003c49487c36 */ /* 0x040fe20008000000 */
[C---:B0-----:R-:W-:Y:S02]  /*34230*/  IADD3 R4, P3, PT, R73.reuse, R2, RZ ;  /* 0x0000000249047210 */ /* 0x041fe40007f7e0ff */
[----:B---3--:R-:W-:-:S03]  /*34240*/  IADD3 R6, P4, PT, R73, R3, RZ ;  /* 0x0000000349067210 */ /* 0x008fc60007f9e0ff */
[C---:B------:R-:W-:Y:S02]  /*34250*/  IMAD.X R5, R74.reuse, 0x1, R0, P3 ;  /* 0x000000014a057824 */ /* 0x040fe400018e0600 */
[----:B------:R-:W-:-:S03]  /*34260*/  IMAD.X R7, R74, 0x1, R71, P4 ;  /* 0x000000014a077824 */ /* 0x000fc600020e0647 */
[----:B------:R0:W-:Y:S01]  /*34270*/  STL.64 [R1+0xe10], R4 ;  /* 0x000e100401007387 */ /* 0x0001e20000100a00 */
[----:B------:R-:W-:-:S03]  /*34280*/  SHF.R.S32.HI R75, RZ, 0x1f, R72 ;  /* 0x0000001fff4b7819 */ /* 0x000fc60000011448 */
[----:B------:R3:W-:Y:S01]  /*34290*/  STL.64 [R1+0x560], R6 ;  /* 0x0005600601007387 */ /* 0x0007e20000100a00 */
[C---:B------:R-:W-:Y:S01]  /*342a0*/  VIADD R73, R72.reuse, UR60 ;  /* 0x0000003c48497c36 */ /* 0x040fe20008000000 */
[C---:B0-----:R-:W-:Y:S02]  /*342b0*/  IADD3 R4, P4, PT, R72.reuse, R3, RZ ;  /* 0x0000000348047210 */ /* 0x041fe40007f9e0ff */
        /* <DEDUP_REMOVED lines=17> */
[C-C-:B------:R-:W-:Y:S02]  /*343d0*/  IMAD.X R7, R75.reuse, 0x1, R0.reuse, P3 ;  /* 0x000000014b077824 */ /* 0x140fe400018e0600 */
[----:B------:R-:W-:Y:S01]  /*343e0*/  IMAD.X R5, R75, 0x1, R71, P4 ;  /* 0x000000014b057824 */ /* 0x000fe200020e0647 */
[----:B------:R-:W-:Y:S02]  /*343f0*/  SHF.R.S32.HI R74, RZ, 0x1f, R73 ;  /* 0x0000001fff4a7819 */ /* 0x000fe40000011449 */
[C---:B------:R-:W-:Y:S02]  /*34400*/  IADD3 R8, P3, PT, R73.reuse, R2, RZ ;  /* 0x0000000249087210 */ /* 0x040fe40007f7e0ff */
[----:B------:R0:W-:Y:S01]  /*34410*/  STL.64 [R1+0x530], R4 ;  /* 0x0005300401007387 */ /* 0x0001e20000100a00 */
[C---:B------:R-:W-:Y:S02]  /*34420*/  VIADD R72, R73.reuse, UR60 ;  /* 0x0000003c49487c36 */ /* 0x040fe40008000000 */
[----:B------:R-:W-:Y:S01]  /*34430*/  IMAD.X R9, R74, 0x1, R0, P3 ;  /* 0x000000014a097824 */ /* 0x000fe200018e0600 */
[----:B------:R3:W-:Y:S01]  /*34440*/  STL.64 [R1+0x538], R6 ;  /* 0x0005380601007387 */ /* 0x0007e20000100a00 */
[----:B0-----:R-:W-:-:S03]  /*34450*/  IADD3 R4, P4, PT, R73, R3, RZ ;  /* 0x0000000349047210 */ /* 0x001fc60007f9e0ff */
[----:B------:R-:W-:Y:S02]  /*34460*/  STL.64 [R1+0xdf8], R8 ;  /* 0x000df80801007387 */ /* 0x000fe40000100a00 */
[----:B------:R-:W-:Y:S01]  /*34470*/  IMAD.X R5, R74, 0x1, R71, P4 ;  /* 0x000000014a057824 */ /* 0x000fe200020e0647 */
[----:B------:R-:W-:-:S04]  /*34480*/  SHF.R.S32.HI R75, RZ, 0x1f, R72 ;  /* 0x0000001fff4b7819 */ /* 0x000fc80000011448 */
[----:B------:R0:W-:Y:S01]  /*34490*/  STL.64 [R1+0x510], R4 ;  /* 0x0005100401007387 */ /* 0x0001e20000100a00 */
[C---:B---3--:R-:W-:Y:S01]  /*344a0*/  IADD3 R6, P3, PT, R72.reuse, R2, RZ ;  /* 0x0000000248067210 */ /* 0x048fe20007f7e0ff */
[C---:B------:R-:W-:Y:S01]  /*344b0*/  VIADD R73, R72.reuse, UR60 ;  /* 0x0000003c48497c36 */ /* 0x040fe20008000000 */
[----:B0-----:R-:W-:-:S03]  /*344c0*/  IADD3 R4, P4, PT, R72, R3, RZ ;  /* 0x0000000348047210 */ /* 0x001fc60007f9e0ff */
        /* <DEDUP_REMOVED lines=109> */
[C---:B------:R-:W-:Y:S01]  /*34ba0*/  VIADD R73, R72.reuse, UR60 ;  /* 0x0000003c48497c36 */ /* 0x040fe20008000000 */
[C---:B---3--:R-:W-:Y:S02]  /*34bb0*/  IADD3 R6, P3, PT, R72.reuse, R2, RZ ;  /* 0x0000000248067210 */ /* 0x048fe40007f7e0ff */
[----:B0-----:R-:W-:-:S05]  /*34bc0*/  IADD3 R4, P4, PT, R72, R3, RZ ;  /* 0x0000000348047210 */ /* 0x001fca0007f9e0ff */
[----:B------:R-:W-:Y:S01]  /*34bd0*/  IMAD.X R5, R75, 0x1, R71, P4 ;  /* 0x000000014b057824 */ /* 0x000fe200020e0647 */
[----:B------:R-:W-:-:S04]  /*34be0*/  SHF.R.S32.HI R74, RZ, 0x1f, R73 ;  /* 0x0000001fff4a7819 */ /* 0x000fc80000011449 */
[----:B------:R0:W-:Y:S01]  /*34bf0*/  STL.64 [R1+0x160], R4 ;  /* 0x0001600401007387 */ /* 0x0001e20000100a00 */
[----:B------:R-:W-:Y:S02]  /*34c00*/  IMAD.X R7, R75, 0x1, R0, P3 ;  /* 0x000000014b077824 */ /* 0x000fe400018e0600 */
[C---:B------:R-:W-:Y:S01]  /*34c10*/  VIADD R72, R73.reuse, UR60 ;  /* 0x0000003c49487c36 */ /* 0x040fe20008000000 */
[----:B0-----:R-:W-:Y:S02]  /*34c20*/  IADD3 R4, P4, PT, R73, R3, RZ ;  /* 0x0000000349047210 */ /* 0x001fe40007f9e0ff */
[----:B------:R-:W-:Y:S03]  /*34c30*/  STL.64 [R1+0x200], R6 ;  /* 0x0002000601007387 */ /* 0x000fe60000100a00 */
[----:B------:R-:W-:Y:S01]  /*34c40*/  IMAD.X R5, R74, 0x1, R71, P4 ;  /* 0x000000014a057824 */ /* 0x000fe200020e0647 */
[----:B------:R-:W-:-:S04]  /*34c50*/  SHF.R.S32.HI R75, RZ, 0x1f, R72 ;  /* 0x0000001fff4b7819 */ /* 0x000fc80000011448 */
[----:B------:R0:W-:Y:S01]  /*34c60*/  STL.64 [R1+0x150], R4 ;  /* 0x0001500401007387 */ /* 0x0001e20000100a00 */
[----:B------:R-:W-:Y:S01]  /*34c70*/  IADD3 R24, P3, PT, R73, R2, RZ ;  /* 0x0000000249187210 */ /* 0x000fe20007f7e0ff */
[C---:B------:R-:W-:Y:S01]  /*34c80*/  VIADD R73, R72.reuse, UR60 ;  /* 0x0000003c48497c36 */ /* 0x040fe20008000000 */
[----:B0-----:R-:W-:-:S03]  /*34c90*/  IADD3 R4, P4, PT, R72, R3, RZ ;  /* 0x0000000348047210 */ /* 0x001fc60007f9e0ff */
[--C-:B------:R-:W-:Y:S02]  /*34ca0*/  IMAD.X R25, R74, 0x1, R0.reuse, P3 ;  /* 0x000000014a197824 */ /* 0x100fe400018e0600 */
[C---:B------:R-:W-:Y:S01]  /*34cb0*/  IMAD.X R5, R75.reuse, 0x1, R71, P4 ;  /* 0x000000014b057824 */ /* 0x040fe200020e0647 */
[----:B------:R-:W-:Y:S02]  /*34cc0*/  IADD3 R6, P3, PT, R72, R2, RZ ;  /* 0x0000000248067210 */ /* 0x000fe40007f7e0ff */
[----:B------:R-:W-:Y:S02]  /*34cd0*/  SHF.R.S32.HI R74, RZ, 0x1f, R73 ;  /* 0x0000001fff4a7819 */ /* 0x000fe40000011449 */
[----:B------:R0:W-:Y:S01]  /*34ce0*/  STL.64 [R1+0x148], R4 ;  /* 0x0001480401007387 */ /* 0x0001e20000100a00 */
[----:B------:R-:W-:Y:S02]  /*34cf0*/  IMAD.X R7, R75, 0x1, R0, P3 ;  /* 0x000000014b077824 */ /* 0x000fe400018e0600 */
[C---:B------:R-:W-:Y:S01]  /*34d00*/  VIADD R72, R73.reuse, UR60 ;  /* 0x0000003c49487c36 */ /* 0x040fe20008000000 */
[----:B0-----:R-:W-:-:S02]  /*34d10*/  IADD3 R4, P4, PT, R73, R3, RZ ;  /* 0x0000000349047210 */ /* 0x001fc40007f9e0ff */
        /* <DEDUP_REMOVED lines=174> */
[-C--:B------:R-:W-:Y:S02]  /*35800*/  IADD3 R6, P3, PT, R72, R2.reuse, RZ ;  /* 0x0000000248067210 */ /* 0x080fe40007f7e0ff */
[----:B------:R-:W-:Y:S02]  /*35810*/  SHF.R.S32.HI R74, RZ, 0x1f, R73 ;  /* 0x0000001fff4a7819 */ /* 0x000fe40000011449 */
[----:B------:R0:W-:Y:S01]  /*35820*/  STL.64 [R1+0x8d0], R4 ;  /* 0x0008d00401007387 */ /* 0x0001e20000100a00 */
[----:B------:R-:W-:Y:S01]  /*35830*/  IMAD.X R7, R75, 0x1, R0, P3 ;  /* 0x000000014b077824 */ /* 0x000fe200018e0600 */
[C---:B------:R-:W-:Y:S01]  /*35840*/  IADD3 R50, P3, PT, R73.reuse, R2, RZ ;  /* 0x0000000249327210 */ /* 0x040fe20007f7e0ff */
[C---:B------:R-:W-:Y:S01]  /*35850*/  VIADD R72, R73.reuse, UR60 ;  /* 0x0000003c49487c36 */ /* 0x040fe20008000000 */
[----:B0-----:R-:W-:-:S02]  /*35860*/  IADD3 R4, P4, PT, R73, R3, RZ ;  /* 0x0000000349047210 */ /* 0x001fc40007f9e0ff */
[----:B------:R-:W-:Y:S03]  /*35870*/  STL.64 [R1+0x8d8], R6 ;  /* 0x0008d80601007387 */ /* 0x000fe60000100a00 */
[C---:B------:R-:W-:Y:S01]  /*35880*/  IMAD.X R5, R74.reuse, 0x1, R71, P4 ;  /* 0x000000014a057824 */ /* 0x040fe200020e0647 */
[----:B------:R-:W-:Y:S01]  /*35890*/  SHF.R.S32.HI R75, RZ, 0x1f, R72 ;  /* 0x0000001fff4b7819 */ /* 0x000fe20000011448 */
[----:B------:R-:W-:-:S03]  /*358a0*/  IMAD.X R51, R74, 0x1, R0, P3 ;  /* 0x000000014a337824 */ /* 0x000fc600018e0600 */
[----:B------:R0:W-:Y:S01]  /*358b0*/  STL.64 [R1+0x920], R4 ;  /* 0x0009200401007387 */ /* 0x0001e20000100a00 */
[C---:B------:R-:W-:Y:S01]  /*358c0*/  VIADD R73, R72.reuse, UR60 ;  /* 0x0000003c48497c36 */ /* 0x040fe20008000000 */
[C---:B------:R-:W-:Y:S02]  /*358d0*/  IADD3 R52, P4, PT, R72.reuse, R3, RZ ;  /* 0x0000000348347210 */ /* 0x040fe40007f9e0ff */
[----:B0-----:R-:W-:-:S05]  /*358e0*/  IADD3 R4, P3, PT, R72, R2, RZ ;  /* 0x0000000248047210 */ /* 0x001fca0007f7e0ff */
[C-C-:B------:R-:W-:Y:S01]  /*358f0*/  IMAD.X R5, R75.reuse, 0x1, R0.reuse, P3 ;  /* 0x000000014b057824 */ /* 0x140fe200018e0600 */
[----:B------:R-:W-:Y:S01]  /*35900*/  SHF.R.S32.HI R74, RZ, 0x1f, R73 ;  /* 0x0000001fff4a7819 */ /* 0x000fe20000011449 */
[----:B------:R-:W-:Y:S01]  /*35910*/  IMAD.X R53, R75, 0x1, R71, P4 ;  /* 0x000000014b357824 */ /* 0x000fe200020e0647 */
[C---:B------:R-:W-:Y:S02]  /*35920*/  IADD3 R6, P3, PT, R73.reuse, R2, RZ ;  /* 0x0000000249067210 */ /* 0x040fe40007f7e0ff */
[----:B------:R0:W-:Y:S01]  /*35930*/  STL.64 [R1+0x940], R4 ;  /* 0x0009400401007387 */ /* 0x0001e20000100a00 */
[C---:B------:R-:W-:Y:S02]  /*35940*/  VIADD R72, R73.reuse, UR60 ;  /* 0x0000003c49487c36 */ /* 0x040fe40008000000 */
[----:B------:R-:W-:Y:S01]  /*35950*/  IMAD.X R7, R74, 0x1, R0, P3 ;  /* 0x000000014a077824 */ /* 0x000fe200018e0600 */
[----:B0-----:R-:W-:-:S04]  /*35960*/  IADD3 R4, P4, PT, R73, R3, RZ ;  /* 0x0000000349047210 */ /* 0x001fc80007f9e0ff */
[----:B------:R-:W-:Y:S01]  /*35970*/  STL.64 [R1+0x968], R6 ;  /* 0x0009680601007387 */ /* 0x000fe20000100a00 */
[----:B------:R-:W-:Y:S01]  /*35980*/  IMAD.X R5, R74, 0x1, R71, P4 ;  /* 0x000000014a057824 */ /* 0x000fe200020e0647 */
[----:B------:R-:W-:-:S04]  /*35990*/  SHF.R.S32.HI R75, RZ, 0x1f, R72 ;  /* 0x0000001fff4b7819 */ /* 0x000fc80000011448 */
[----:B------:R0:W-:Y:S01]  /*359a0*/  STL.64 [R1+0x990], R4 ;  /* 0x0009900401007387 */ /* 0x0001e20000100a00 */
[C---:B------:R-:W-:Y:S01]  /*359b0*/  VIADD R73, R72.reuse, UR60 ;  /* 0x0000003c48497c36 */ /* 0x040fe20008000000 */
[----:B0-----:R-:W-:-:S05]  /*359c0*/  IADD3 R4, P4, PT, R72, R3, RZ ;  /* 0x0000000348047210 */ /* 0x001fca0007f9e0ff */
[C---:B------:R-:W-:Y:S01]  /*359d0*/  IMAD.X R5, R75.reuse, 0x1, R71, P4 ;  /* 0x000000014b057824 */ /* 0x040fe200020e0647 */
[-C--:B------:R-:W-:Y:S02]  /*359e0*/  IADD3 R6, P3, PT, R72, R2.reuse, RZ ;  /* 0x0000000248067210 */ /* 0x080fe40007f7e0ff */
[----:B------:R-:W-:Y:S02]  /*359f0*/  SHF.R.S32.HI R74, RZ, 0x1f, R73 ;  /* 0x0000001fff4a7819 */ /* 0x000fe40000011449 */
[----:B------:R0:W-:Y:S01]  /*35a00*/  STL.64 [R1+0x9b0], R4 ;  /* 0x0009b00401007387 */ /* 0x0001e20000100a00 */
[----:B------:R-:W-:Y:S02]  /*35a10*/  IMAD.X R7, R75, 0x1, R0, P3 ;  /* 0x000000014b077824 */ /* 0x000fe400018e0600 */
[C---:B------:R-:W-:Y:S01]  /*35a20*/  VIADD R72, R73.reuse, UR60 ;  /* 0x0000003c49487c36 */ /* 0x040fe20008000000 */
[C---:B0-----:R-:W-:Y:S02]  /*35a30*/  IADD3 R4, P4, PT, R73.reuse, R3, RZ ;  /* 0x0000000349047210 */ /* 0x041fe40007f9e0ff */
[----:B------:R0:W-:Y:S03]  /*35a40*/  STL.64 [R1+0x9b8], R6 ;  /* 0x0009b80601007387 */ /* 0x0001e60000100a00 */
[----:B------:R-:W-:Y:S01]  /*35a50*/  IMAD.X R5, R74, 0x1, R71, P4 ;  /* 0x000000014a057824 */ /* 0x000fe200020e0647 */
[----:B------:R-:W-:-:S02]  /*35a60*/  IADD3 R54, P3, PT, R73, R2, RZ ;  /* 0x0000000249367210 */ /* 0x000fc40007f7e0ff */
[----:B------:R-:W-:Y:S02]  /*35a70*/  SHF.R.S32.HI R75, RZ, 0x1f, R72 ;  /* 0x0000001fff4b7819 */ /* 0x000fe40000011448 */
[----:B------:R3:W-:Y:S01]  /*35a80*/  STL.64 [R1+0x950], R4 ;  /* 0x0009500401007387 */ /* 0x0007e20000100a00 */
[----:B------:R-:W-:Y:S01]  /*35a90*/  IMAD.X R55, R74, 0x1, R0, P3 ;  /* 0x000000014a377824 */ /* 0x000fe200018e0600 */
[C---:B0-----:R-:W-:Y:S01]  /*35aa0*/  IADD3 R6, P3, PT, R72.reuse, R2, RZ ;  /* 0x0000000248067210 */ /* 0x041fe20007f7e0ff */
[C---:B------:R-:W-:Y:S01]  /*35ab0*/  VIADD R73, R72.reuse, UR60 ;  /* 0x0000003c48497c36 */ /* 0x040fe20008000000 */
[----:B---3--:R-:W-:-:S05]  /*35ac0*/  IADD3 R4, P4, PT, R72, R3, RZ ;  /* 0x0000000348047210 */ /* 0x008fca0007f9e0ff */
[C---:B------:R-:W-:Y:S01]  /*35ad0*/  IMAD.X R5, R75.reuse, 0x1, R71, P4 ;  /* 0x000000014b057824 */ /* 0x040fe200020e0647 */
[----:B------:R-:W-:Y:S01]  /*35ae0*/  SHF.R.S32.HI R74, RZ, 0x1f, R73 ;  /* 0x0000001fff4a7819 */ /* 0x000fe20000011449 */
[----:B------:R-:W-:-:S03]  /*35af0*/  IMAD.X R7, R75, 0x1, R0, P3 ;  /* 0x000000014b077824 */ /* 0x000fc600018e0600 */
        /* <DEDUP_REMOVED lines=9> */
[C---:B------:R-:W-:Y:S01]  /*35b90*/  VIADD R73, R72.reuse, UR60 ;  /* 0x0000003c48497c36 */ /* 0x040fe20008000000 */
[C---:B------:R-:W-:Y:S02]  /*35ba0*/  IADD3 R10, P3, PT, R72.reuse, R2, RZ ;  /* 0x00000002480a7210 */ /* 0x040fe40007f7e0ff */
[----:B0-----:R-:W-:-:S05]  /*35bb0*/  IADD3 R4, P4, PT, R72, R3, RZ ;  /* 0x0000000348047210 */ /* 0x001fca0007f9e0ff */
[----:B------:R-:W-:Y:S01]  /*35bc0*/  IMAD.X R5, R75, 0x1, R71, P4 ;  /* 0x000000014b057824 */ /* 0x000fe200020e0647 */
[----:B------:R-:W-:-:S04]  /*35bd0*/  SHF.R.S32.HI R86, RZ, 0x1f, R73 ;  /* 0x0000001fff567819 */ /* 0x000fc80000011449 */
[----:B------:R0:W-:Y:S01]  /*35be0*/  STL.64 [R1+0x7a0], R4 ;  /* 0x0007a00401007387 */ /* 0x0001e20000100a00 */
[----:B------:R-:W-:Y:S02]  /*35bf0*/  IMAD.X R11, R75, 0x1, R0, P3 ;  /* 0x000000014b0b7824 */ /* 0x000fe400018e0600 */
[----:B------:R-:W-:Y:S01]  /*35c00*/  IMAD.MOV.U32 R6, RZ, RZ, R58 ;  /* 0x000000ffff067224 */ /* 0x000fe200078e003a */
[C---:B------:R-:W-:Y:S01]  /*35c10*/  IADD3 R58, P3, PT, R73.reuse, R2, RZ ;  /* 0x00000002493a7210 */ /* 0x040fe20007f7e0ff */
[C---:B------:R-:W-:Y:S01]  /*35c20*/  VIADD R72, R73.reuse, UR60 ;  /* 0x0000003c49487c36 */ /* 0x040fe20008000000 */
[----:B0-----:R-:W-:Y:S01]  /*35c30*/  IADD3 R4, P4, PT, R73, R3, RZ ;  /* 0x0000000349047210 */ /* 0x001fe20007f9e0ff */
[----:B------:R0:W-:Y:S04]  /*35c40*/  STL.64 [R1+0x7f0], R10 ;  /* 0x0007f00a01007387 */ /* 0x0001e80000100a00 */
[----:B------:R-:W-:Y:S01]  /*35c50*/  IMAD.X R5, R86, 0x1, R71, P4 ;  /* 0x0000000156057824 */ /* 0x000fe200020e0647 */
[----:B------:R-:W-:Y:S01]  /*35c60*/  SHF.R.S32.HI R75, RZ, 0x1f, R72 ;  /* 0x0000001fff4b7819 */ /* 0x000fe20000011448 */
[----:B------:R-:W-:-:S02]  /*35c70*/  IMAD.MOV.U32 R7, RZ, RZ, R59 ;  /* 0x000000ffff077224 */ /* 0x000fc400078e003b */
[----:B------:R-:W-:Y:S01]  /*35c80*/  IMAD.X R59, R86, 0x1, R0, P3 ;  /* 0x00000001563b7824 */ /* 0x000fe200018e0600 */
[----:B------:R3:W-:Y:S01]  /*35c90*/  STL.64 [R1+0x728], R4 ;  /* 0x0007280401007387 */ /* 0x0007e20000100a00 */
[C---:B0-----:R-:W-:Y:S02]  /*35ca0*/  IADD3 R10, P3, PT, R72.reuse, R2, RZ ;  /* 0x00000002480a7210 */ /* 0x041fe40007f7e0ff */
[----:B---3--:R-:W-:-:S03]  /*35cb0*/  IADD3 R4, P4, PT, R72, R3, RZ ;  /* 0x0000000348047210 */ /* 0x008fc60007f9e0ff */
[C---:B------:R-:W-:Y:S02]  /*35cc0*/  IMAD.X R11, R75.reuse, 0x1, R0, P3 ;  /* 0x000000014b0b7824 */ /* 0x040fe400018e0600 */
[----:B------:R-:W-:-:S05]  /*35cd0*/  IMAD.X R5, R75, 0x1, R71, P4 ;  /* 0x000000014b057824 */ /* 0x000fca00020e0647 */
[----:B------:R0:W-:Y:S04]  /*35ce0*/  STL.64 [R1+0x6a0], R4 ;  /* 0x0006a00401007387 */ /* 0x0001e80000100a00 */
[----:B------:R3:W-:Y:S04]  /*35cf0*/  STL.64 [R1+0x6d8], R10 ;  /* 0x0006d80a01007387 */ /* 0x0007e80000100a00 */
[----:B------:R-:W2:Y:S04]  /*35d00*/  LDL.LU R17, [R1+0x198] ;  /* 0x0001980001117983 */ /* 0x000ea80000300800 */
[----:B------:R-:W2:Y:S01]  /*35d10*/  LDL.LU R91, [R1+0x19c] ;  /* 0x00019c00015b7983 */ /* 0x000ea20000300800 */
[----:B------:R-:W-:-:S02]  /*35d20*/  VIADD R74, R72, UR60 ;  /* 0x0000003c484a7c36 */ /* 0x000fc40008000000 */
[----:B0-----:R-:W-:Y:S02]  /*35d30*/  IMAD.MOV.U32 R4, RZ, RZ, R60 ;  /* 0x000000ffff047224 */ /* 0x001fe400078e003c */
[C---:B------:R-:W-:Y:S01]  /*35d40*/  VIADD R73, R74.reuse, UR60 ;  /* 0x0000003c4a497c36 */ /* 0x040fe20008000000 */
[----:B------:R-:W-:Y:S02]  /*35d50*/  SHF.R.S32.HI R86, RZ, 0x1f, R74 ;  /* 0x0000001fff567819 */ /* 0x000fe4000001144a */
[CC--:B------:R-:W-:Y:S01]  /*35d60*/  IADD3 R60, P3, PT, R74.reuse, R2.reuse, RZ ;  /* 0x000000024a3c7210 */ /* 0x0c0fe20007f7e0ff */
[----:B------:R-:W-:Y:S01]  /*35d70*/  IMAD.MOV.U32 R5, RZ, RZ, R61 ;  /* 0x000000ffff057224 */ /* 0x000fe200078e003d */
[----:B------:R-:W-:Y:S01]  /*35d80*/  IADD3 R12, P4, PT, R74, R3, RZ ;  /* 0x000000034a0c7210 */ /* 0x000fe20007f9e0ff */
[C---:B------:R-:W-:Y:S01]  /*35d90*/  VIADD R72, R73.reuse, UR60 ;  /* 0x0000003c49487c36 */ /* 0x040fe20008000000 */
[----:B------:R-:W-:Y:S01]  /*35da0*/  SHF.R.S32.HI R74, RZ, 0x1f, R73 ;  /* 0x0000001fff4a7819 */ /* 0x000fe20000011449 */
[----:B------:R-:W-:Y:S01]  /*35db0*/  IMAD.X R61, R86, 0x1, R0, P3 ;  /* 0x00000001563d7824 */ /* 0x000fe200018e0600 */
[----:B---3--:R-:W-:Y:S01]  /*35dc0*/  IADD3 R10, P3, PT, R73, R2, RZ ;  /* 0x00000002490a7210 */ /* 0x008fe20007f7e0ff */
[----:B------:R-:W-:-:S02]  /*35dd0*/  IMAD.MOV.U32 R8, RZ, RZ, R62 ;  /* 0x000000ffff087224 */ /* 0x000fc400078e003e */
[----:B------:R-:W-:Y:S01]  /*35de0*/  IMAD.X R13, R86, 0x1, R71, P4 ;  /* 0x00000001560d7824 */ /* 0x000fe200020e0647 */
[-C--:B------:R-:W-:Y:S01]  /*35df0*/  IADD3 R62, P4, PT, R73, R3.reuse, RZ ;  /* 0x00000003493e7210 */ /* 0x080fe20007f9e0ff */
[----:B------:R-:W-:Y:S01]  /*35e00*/  IMAD.X R11, R74, 0x1, R0, P3 ;  /* 0x000000014a0b7824 */ /* 0x000fe200018e0600 */
[----:B------:R-:W-:Y:S01]  /*35e10*/  SHF.R.S32.HI R73, RZ, 0x1f, R72 ;  /* 0x0000001fff497819 */ /* 0x000fe20000011448 */
[----:B------:R-:W-:Y:S01]  /*35e20*/  IMAD.MOV.U32 R14, RZ, RZ, R64 ;  /* 0x000000ffff0e7224 */ /* 0x000fe200078e0040 */
[----:B------:R-:W-:Y:S01]  /*35e30*/  IADD3 R64, P3, PT, R72, R2, RZ ;  /* 0x0000000248407210 */ /* 0x000fe20007f7e0ff */
[----:B------:R-:W-:Y:S01]  /*35e40*/  IMAD.MOV.U32 R15, RZ, RZ, R65 ;  /* 0x000000ffff0f7224 */ /* 0x000fe200078e0041 */
[----:B------:R0:W-:Y:S01]  /*35e50*/  STL.64 [R1+0x600], R12 ;  /* 0x0006000c01007387 */ /* 0x0001e20000100a00 */
[----:B------:R-:W-:Y:S02]  /*35e60*/  IMAD.MOV.U32 R9, RZ, RZ, R63 ;  /* 0x000000ffff097224 */ /* 0x000fe400078e003f */
[----:B------:R-:W-:Y:S01]  /*35e70*/  IMAD.X R65, R73, 0x1, R0, P3 ;  /* 0x0000000149417824 */ /* 0x000fe200018e0600 */
[----:B------:R3:W-:Y:S01]  /*35e80*/  STL.64 [R1+0x518], R10 ;  /* 0x0005180a01007387 */ /* 0x0007e20000100a00 */
[----:B------:R-:W-:Y:S01]  /*35e90*/  IMAD.X R63, R74, 0x1, R71, P4 ;  /* 0x000000014a3f7824 */ /* 0x000fe200020e0647 */
[----:B------:R-:W-:Y:S01]  /*35ea0*/  ISETP.LT.AND P3, PT, R69, UR43, !P6 ;  /* 0x0000002b45007c0c */ /* 0x000fe2000f761270 */
[----:B------:R-:W1:Y:S01]  /*35eb0*/  LDCU UR43, c[0x0][0x398] ;  /* 0x00007300ff2b77ac */ /* 0x000e620008000800 */
[----:B------:R-:W4:Y:S01]  /*35ec0*/  LDL.LU R20, [R1+0x5a0] ;  /* 0x0005a00001147983 */ /* 0x000f220000300800 */
[----:B0-----:R-:W-:Y:S01]  /*35ed0*/  IMAD.MOV.U32 R12, RZ, RZ, R66 ;  /* 0x000000ffff0c7224 */ /* 0x001fe200078e0042 */
[----:B------:R-:W-:Y:S01]  /*35ee0*/  IADD3 R66, P4, PT, R72, R3, RZ ;  /* 0x0000000348427210 */ /* 0x000fe20007f9e0ff */
[----:B------:R-:W-:Y:S01]  /*35ef0*/  IMAD.MOV.U32 R13, RZ, RZ, R67 ;  /* 0x000000ffff0d7224 */ /* 0x000fe200078e0043 */
[----:B------:R-:W4:Y:S01]  /*35f00*/  LDL.LU R21, [R1+0x5a4] ;  /* 0x0005a40001157983 */ /* 0x000f220000300800 */
[----:B---3--:R-:W-:-:S02]  /*35f10*/  IMAD.MOV.U32 R11, RZ, RZ, R90 ;  /* 0x000000ffff0b7224 */ /* 0x008fc400078e005a */
[----:B------:R-:W-:Y:S02]  /*35f20*/  VIADD R90, R72, UR60 ;  /* 0x0000003c485a7c36 */ /* 0x000fe40008000000 */
[----:B------:R-:W-:Y:S01]  /*35f30*/  IMAD.MOV.U32 R10, RZ, RZ, R92 ;  /* 0x000000ffff0a7224 */ /* 0x000fe200078e005c */
[----:B------:R-:W-:Y:S01]  /*35f40*/  PRMT R74, R87, 0x9910, RZ ;  /* 0x00009910574a7816 */ /* 0x000fe200000000ff */
[----:B------:R-:W-:Y:S01]  /*35f50*/  IMAD.X R67, R73, 0x1, R71, P4 ;  /* 0x0000000149437824 */ /* 0x000fe200020e0647 */
[----:B------:R-:W-:Y:S01]  /*35f60*/  SHF.R.S32.HI R72, RZ, 0x1f, R90 ;  /* 0x0000001fff487819 */ /* 0x000fe2000001145a */
[----:B------:R-:W3:Y:S01]  /*35f70*/  LDL.LU R16, [R1+0x1a0] ;  /* 0x0001a00001107983 */ /* 0x000ee20000300800 */
[----:B------:R-:W-:Y:S01]  /*35f80*/  IADD3 R92, P4, PT, R90, R2, RZ ;  /* 0x000000025a5c7210 */ /* 0x000fe20007f9e0ff */
[----:B------:R-:W-:Y:S02]  /*35f90*/  VIADD R73, R68, 0x66 ;  /* 0x0000006644497836 */ /* 0x000fe40000000000 */
[----:B------:R-:W-:-:S02]  /*35fa0*/  VIADD R86, R90, UR60 ;  /* 0x0000003c5a567c36 */ /* 0x000fc40008000000 */
[----:B------:R-:W-:Y:S01]  /*35fb0*/  IMAD.X R93, R72, 0x1, R0, P4 ;  /* 0x00000001485d7824 */ /* 0x000fe200020e0600 */
[----:B------:R-:W-:Y:S02]  /*35fc0*/  IADD3 R90, P4, PT, R90, R3, RZ ;  /* 0x000000035a5a7210 */ /* 0x000fe40007f9e0ff */
[----:B------:R-:W-:Y:S01]  /*35fd0*/  ISETP.GE.AND P5, PT, R73, UR42, PT ;  /* 0x0000002a49007c0c */ /* 0x000fe2000bfa6270 */
[----:B------:R-:W-:Y:S01]  /*35fe0*/  IMAD.MOV.U32 R18, RZ, RZ, R6 ;  /* 0x000000ffff127224 */ /* 0x000fe200078e0006 */
[----:B------:R-:W-:Y:S01]  /*35ff0*/  ISETP.LT.AND P6, PT, R70, UR50, !P6 ;  /* 0x0000003246007c0c */ /* 0x000fe2000f7c1270 */
[----:B------:R-:W0:Y:S01]  /*36000*/  LDCU UR50, c[0x0][0x398] ;  /* 0x00007300ff3277ac */ /* 0x000e220008000800 */
[----:B------:R-:W-:Y:S02]  /*36010*/  SHF.R.S32.HI R73, RZ, 0x8, R74 ;  /* 0x00000008ff497819 */ /* 0x000fe4000001144a */
[----:B------:R-:W-:Y:S01]  /*36020*/  PRMT R74, R10, 0x9910, RZ ;  /* 0x000099100a4a7816 */ /* 0x000fe200000000ff */
[----:B------:R-:W-:Y:S01]  /*36030*/  IMAD.MOV.U32 R19, RZ, RZ, R7 ;  /* 0x000000ffff137224 */ /* 0x000fe200078e0007 */
[----:B------:R-:W0:Y:S02]  /*36040*/  LDCU UR42, c[0x0][0x39c] ;  /* 0x00007380ff2a77ac */ /* 0x000e240008000800 */
[----:B------:R-:W-:Y:S01]  /*36050*/  SHF.R.S32.HI R74, RZ, 0x8, R74 ;  /* 0x00000008ff4a7819 */ /* 0x000fe2000001144a */
[----:B------:R1:W-:Y:S04]  /*36060*/  @P3 STG.E.U8 desc[UR24][R88.64], R73 ;  /* 0x0000004958003986 */ /* 0x0003e8000c101118 */
[----:B------:R0:W-:Y:S01]  /*36070*/  @P6 STG.E.U8 desc[UR24][R14.64], R74 ;  /* 0x0000004a0e006986 */ /* 0x0001e2000c101118 */
[----:B-1----:R-:W-:-:S02]  /*36080*/  SHF.R.S32.HI R73, RZ, 0x1f, R86 ;  /* 0x0000001fff497819 */ /* 0x002fc40000011456 */
[----:B------:R-:W-:Y:S02]  /*36090*/  IADD3 R88, P3, PT, R86, R2, RZ ;  /* 0x0000000256587210 */ /* 0x000fe40007f7e0ff */
[----:B0-----:R-:W-:Y:S01]  /*360a0*/  PRMT R74, R11, 0x9910, RZ ;  /* 0x000099100b4a7816 */ /* 0x001fe200000000ff */
[----:B------:R-:W-:Y:S02]  /*360b0*/  IMAD.MOV.U32 R14, RZ, RZ, R8 ;  /* 0x000000ffff0e7224 */ /* 0x000fe400078e0008 */
[----:B------:R-:W-:Y:S02]  /*360c0*/  IMAD.X R89, R73, 0x1, R0, P3 ;  /* 0x0000000149597824 */ /* 0x000fe400018e0600 */
[----:B------:R-:W-:Y:S01]  /*360d0*/  IMAD.MOV.U32 R15, RZ, RZ, R9 ;  /* 0x000000ffff0f7224 */ /* 0x000fe200078e0009 */
[----:B--2---:R-:W-:Y:S01]  /*360e0*/  F2FP.SATFINITE.E4M3.F32.PACK_AB_MERGE_C R75, R91, R17, RZ ;  /* 0x000000115b4b723e */ /* 0x004fe200048070ff */
[----:B------:R-:W-:Y:S01]  /*360f0*/  IMAD.X R91, R72, 0x1, R71, P4 ;  /* 0x00000001485b7824 */ /* 0x000fe200020e0647 */
[C---:B------:R-:W-:Y:S01]  /*36100*/  ISETP.LT.AND P4, PT, R69.reuse, UR43, !P5 ;  /* 0x0000002b45007c0c */ /* 0x040fe2000ef81270 */
[----:B------:R-:W3:Y:S01]  /*36110*/  LDL.LU R17, [R1+0x1a4] ;  /* 0x0001a40001117983 */ /* 0x000ee20000300800 */
[----:B------:R-:W-:Y:S01]  /*36120*/  VIADD R72, R68, 0x67 ;  /* 0x0000006744487836 */ /* 0x000fe20000000000 */
[----:B------:R-:W-:Y:S01]  /*36130*/  ISETP.LT.AND P5, PT, R70, UR55, !P5 ;  /* 0x0000003746007c0c */ /* 0x000fe2000efa1270 */
[----:B------:R-:W0:Y:S01]  /*36140*/  LDCU UR55, c[0x0][0x398] ;  /* 0x00007300ff3777ac */ /* 0x000e220008000800 */
[----:B------:R-:W1:Y:S08]  /*36150*/  LDCU UR43, c[0x0][0x39c] ;  /* 0x00007380ff2b77ac */ /* 0x000e700008000800 */
[----:B------:R2:W-:Y:S01]  /*36160*/  @P4 STG.E.U8 desc[UR24][R12.64], R11 ;  /* 0x0000000b0c004986 */ /* 0x0005e2000c101118 */
[----:B------:R-:W-:Y:S01]  /*36170*/  ISETP.GE.AND P3, PT, R72, UR44, PT ;  /* 0x0000002c48007c0c */ /* 0x000fe2000bf66270 */
[----:B------:R-:W-:Y:S01]  /*36180*/  VIADD R72, R68, 0x68 ;  /* 0x0000006844487836 */ /* 0x000fe20000000000 */
[----:B------:R-:W0:Y:S01]  /*36190*/  LDCU UR44, c[0x0][0x39c] ;  /* 0x00007380ff2c77ac */ /* 0x000e220008000800 */
[----:B--2---:R-:W2:Y:S04]  /*361a0*/  LDL.LU.64 R12, [R1+0xcb8] ;  /* 0x000cb800010c7983 */ /* 0x004ea80000300a00 */
[----:B------:R-:W5:Y:S04]  /*361b0*/  LDL.LU R10, [R1+0x5a8] ;  /* 0x0005a800010a7983 */ /* 0x000f680000300800 */
[----:B------:R-:W5:Y:S04]  /*361c0*/  LDL.LU R11, [R1+0x5ac] ;  /* 0x0005ac00010b7983 */ /* 0x000f680000300800 */
[----:B------:R-:W5:Y:S01]  /*361d0*/  LDL.LU R8, [R1+0x1a8] ;  /* 0x0001a80001087983 */ /* 0x000f620000300800 */
[----:B------:R-:W-:Y:S01]  /*361e0*/  ISETP.LT.AND P6, PT, R69, UR65, !P3 ;  /* 0x0000004145007c0c */ /* 0x000fe2000dfc1270 */
[----:B------:R-:W0:Y:S02]  /*361f0*/  LDCU UR65, c[0x0][0x398] ;  /* 0x00007300ff4177ac */ /* 0x000e240008000800 */
[----:B------:R-:W5:Y:S01]  /*36200*/  LDL.LU R9, [R1+0x1ac] ;  /* 0x0001ac0001097983 */ /* 0x000f620000300800 */
[----:B------:R-:W-:Y:S01]  /*36210*/  ISETP.LT.AND P3, PT, R70, UR50, !P3 ;  /* 0x0000003246007c0c */ /* 0x000fe2000df61270 */
[----:B------:R-:W0:Y:S01]  /*36220*/  LDCU UR50, c[0x0][0x398] ;  /* 0x00007300ff3277ac */ /* 0x000e220008000800 */
[----:B------:R-:W-:Y:S01]  /*36230*/  ISETP.GE.AND P4, PT, R72, UR45, PT ;  /* 0x0000002d48007c0c */ /* 0x000fe2000bf86270 */
[----:B------:R-:W-:Y:S01]  /*36240*/  IMAD.MOV.U32 R72, RZ, RZ, R74 ;  /* 0x000000ffff487224 */ /* 0x000fe200078e004a */
[----:B------:R1:W-:Y:S01]  /*36250*/  @P5 STG.E.U8 desc[UR24][R82.64], R75 ;  /* 0x0000004b52005986 */ /* 0x0003e2000c101118 */
[----:B------:R-:W0:Y:S03]  /*36260*/  LDCU UR45, c[0x0][0x39c] ;  /* 0x00007380ff2d77ac */ /* 0x000e260008000800 */
[----:B------:R-:W-:Y:S01]  /*36270*/  SHF.R.S32.HI R72, RZ, 0x8, R72 ;  /* 0x00000008ff487819 */ /* 0x000fe20000011448 */
[----:B------:R-:W5:Y:S01]  /*36280*/  LDL.LU.64 R6, [R1+0xcb0] ;  /* 0x000cb00001067983 */ /* 0x000f620000300a00 */
[----:B-1----:R-:W-:-:S04]  /*36290*/  PRMT R75, R75, 0x9910, RZ ;  /* 0x000099104b4b7816 */ /* 0x002fc800000000ff */
[----:B------:R-:W-:Y:S01]  /*362a0*/  SHF.R.S32.HI R75, RZ, 0x8, R75 ;  /* 0x00000008ff4b7819 */ /* 0x000fe2000001144b */
[----:B------:R-:W-:Y:S04]  /*362b0*/  @P6 STG.E.U8 desc[UR24][R84.64], R72 ;  /* 0x0000004854006986 */ /* 0x000fe8000c101118 */
[----:B------:R1:W-:Y:S04]  /*362c0*/  @P3 STG.E.U8 desc[UR24][R4.64], R75 ;  /* 0x0000004b04003986 */ /* 0x0003e8000c101118 */
[----:B-1----:R-:W5:Y:S01]  /*362d0*/  LDL.LU.64 R4, [R1+0xca8] ;  /* 0x000ca80001047983 */ /* 0x002f620000300a00 */
[C---:B------:R-:W-:Y:S01]  /*362e0*/  VIADD R82, R86.reuse, UR60 ;  /* 0x0000003c56527c36 */ /* 0x040fe20008000000 */
[----:B------:R-:W-:-:S04]  /*362f0*/  IADD3 R86, P5, PT, R86, R3, RZ ;  /* 0x0000000356567210 */ /* 0x000fc80007fbe0ff */
[----:B------:R-:W-:Y:S01]  /*36300*/  SHF.R.S32.HI R72, RZ, 0x1f, R82 ;  /* 0x0000001fff487819 */ /* 0x000fe20000011452 */
[----:B------:R-:W-:Y:S01]  /*36310*/  IMAD.X R87, R73, 0x1, R71, P5 ;  /* 0x0000000149577824 */ /* 0x000fe200028e0647 */
[----:B------:R-:W-:-:S05]  /*36320*/  IADD3 R84, P5, PT, R82, R2, RZ ;  /* 0x0000000252547210 */ /* 0x000fca0007fbe0ff */
[----:B------:R-:W-:Y:S01]  /*36330*/  IMAD.X R85, R72, 0x1, R0, P5 ;  /* 0x0000000148557824 */ /* 0x000fe200028e0600 */
[----:B0-----:R-:W-:Y:S01]  /*36340*/  ISETP.LT.AND P5, PT, R69, UR55, !P4 ;  /* 0x0000003745007c0c */ /* 0x001fe2000e7a1270 */
[----:B------:R-:W-:Y:S01]  /*36350*/  VIADD R73, R68, 0x69 ;  /* 0x0000006944497836 */ /* 0x000fe20000000000 */
[----:B------:R-:W-:Y:S01]  /*36360*/  ISETP.LT.AND P4, PT, R70, UR65, !P4 ;  /* 0x0000004146007c0c */ /* 0x000fe2000e781270 */
[----:B------:R-:W0:Y:S01]  /*36370*/  LDCU UR55, c[0x0][0x398] ;  /* 0x00007300ff3777ac */ /* 0x000e220008000800 */
[----:B----4-:R-:W-:Y:S02]  /*36380*/  F2FP.SATFINITE.E4M3.F32.PACK_AB_MERGE_C R74, R21, R20, RZ ;  /* 0x00000014154a723e */ /* 0x010fe400048070ff */
[----:B------:R-:W-:Y:S01]  /*36390*/  ISETP.GE.AND P6, PT, R73, UR46, PT ;  /* 0x0000002e49007c0c */ /* 0x000fe2000bfc6270 */
[----:B------:R-:W-:Y:S01]  /*363a0*/  VIADD R73, R68, 0x6a ;  /* 0x0000006a44497836 */ /* 0x000fe20000000000 */
[----:B------:R-:W-:Y:S01]  /*363b0*/  PRMT R75, R74, 0x9910, RZ ;  /* 0x000099104a4b7816 */ /* 0x000fe200000000ff */
[----:B------:R-:W4:Y:S01]  /*363c0*/  LDL.LU R20, [R1+0x5b0] ;  /* 0x0005b00001147983 */ /* 0x000f220000300800 */
[----:B------:R-:W1:Y:S03]  /*363d0*/  LDCU UR65, c[0x0][0x398] ;  /* 0x00007300ff4177ac */ /* 0x000e660008000800 */
[----:B------:R0:W-:Y:S01]  /*363e0*/  @P5 STG.E.U8 desc[UR24][R18.64], R74 ;  /* 0x0000004a12005986 */ /* 0x0001e2000c101118 */
[----:B------:R-:W-:Y:S01]  /*363f0*/  ISETP.LT.AND P5, PT, R69, UR69, !P6 ;  /* 0x0000004545007c0c */ /* 0x000fe2000f7a1270 */
[----:B------:R-:W1:Y:S01]  /*36400*/  LDCU UR69, c[0x0][0x398] ;  /* 0x00007300ff4577ac */ /* 0x000e620008000800 */
[----:B------:R-:W-:Y:S01]  /*36410*/  ISETP.GE.AND P3, PT, R73, UR47, PT ;  /* 0x0000002f49007c0c */ /* 0x000fe2000bf66270 */
[----:B------:R-:W-:Y:S01]  /*36420*/  VIADD R73, R68, 0x6b ;  /* 0x0000006b44497836 */ /* 0x000fe20000000000 */
[----:B------:R-:W4:Y:S01]  /*36430*/  LDL.LU R21, [R1+0x5b4] ;  /* 0x0005b40001157983 */ /* 0x000f220000300800 */
[----:B------:R-:W-:Y:S01]  /*36440*/  ISETP.LT.AND P6, PT, R70, UR50, !P6 ;  /* 0x0000003246007c0c */ /* 0x000fe2000f7c1270 */
[----:B------:R-:W1:Y:S01]  /*36450*/  LDCU UR50, c[0x0][0x398] ;  /* 0x00007300ff3277ac */ /* 0x000e620008000800 */
[----:B------:R-:W1:Y:S01]  /*36460*/  LDCU UR46, c[0x0][0x39c] ;  /* 0x00007380ff2e77ac */ /* 0x000e620008000800 */
[----:B0-----:R-:W4:Y:S01]  /*36470*/  LDL.LU.64 R18, [R1+0xca0] ;  /* 0x000ca00001127983 */ /* 0x001f220000300a00 */
[----:B------:R-:W0:Y:S01]  /*36480*/  LDCU UR47, c[0x0][0x39c] ;  /* 0x00007380ff2f77ac */ /* 0x000e220008000800 */
[----:B---3--:R-:W-:-:S05]  /*36490*/  F2FP.SATFINITE.E4M3.F32.PACK_AB_MERGE_C R74, R17, R16, RZ ;  /* 0x00000010114a723e */ /* 0x008fca00048070ff */
[----:B------:R3:W-:Y:S01]  /*364a0*/  @P4 STG.E.U8 desc[UR24][R14.64], R74 ;  /* 0x0000004a0e004986 */ /* 0x0007e2000c101118 */
[----:B------:R-:W-:Y:S01]  /*364b0*/  ISETP.GE.AND P4, PT, R73, UR48, PT ;  /* 0x0000003049007c0c */ /* 0x000fe2000bf86270 */
[----:B------:R-:W0:Y:S01]  /*364c0*/  LDCU UR48, c[0x0][0x39c] ;  /* 0x00007380ff3077ac */ /* 0x000e220008000800 */
[----:B------:R-:W-:Y:S02]  /*364d0*/  SHF.R.S32.HI R73, RZ, 0x8, R75 ;  /* 0x00000008ff497819 */ /* 0x000fe4000001144b */
[----:B---3--:R-:W-:-:S03]  /*364e0*/  PRMT R74, R74, 0x9910, RZ ;  /* 0x000099104a4a7816 */ /* 0x008fc600000000ff */
[----:B--2---:R2:W-:Y:S02]  /*364f0*/  @P5 STG.E.U8 desc[UR24][R12.64], R73 ;  /* 0x000000490c005986 */ /* 0x0045e4000c101118 */
[----:B--2---:R-:W-:Y:S01]  /*36500*/  IMAD.MOV.U32 R73, RZ, RZ, R74 ;  /* 0x000000ffff497224 */ /* 0x004fe200078e004a */
[----:B-----5:R-:W-:Y:S02]  /*36510*/  F2FP.SATFINITE.E4M3.F32.PACK_AB_MERGE_C R74, R11, R10, RZ ;  /* 0x0000000a0b4a723e */ /* 0x020fe400048070ff */
[----:B------:R-:W2:Y:S04]  /*36520*/  LDL.LU.64 R10, [R1+0xc98] ;  /* 0x000c9800010a7983 */ /* 0x000ea80000300a00 */
[----:B------:R-:W3:Y:S04]  /*36530*/  LDL.LU R16, [R1+0x1b0] ;  /* 0x0001b00001107983 */ /* 0x000ee80000300800 */
[----:B------:R-:W3:Y:S01]  /*36540*/  LDL.LU R17, [R1+0x1b4] ;  /* 0x0001b40001117983 */ /* 0x000ee20000300800 */
[----:B------:R-:W-:-:S03]  /*36550*/  F2FP.SATFINITE.E4M3.F32.PACK_AB_MERGE_C R75, R9, R8, RZ ;  /* 0x00000008094b723e */ /* 0x000fc600048070ff */
[----:B------:R-:W5:Y:S01]  /*36560*/  LDL.LU.64 R8, [R1+0xc90] ;  /* 0x000c900001087983 */ /* 0x000f620000300a00 */
[----:B------:R-:W-:Y:S01]  /*36570*/  ISETP.LT.AND P5, PT, R69, UR55, !P3 ;  /* 0x0000003745007c0c */ /* 0x000fe2000dfa1270 */
[----:B------:R-:W0:Y:S02]  /*36580*/  LDCU UR55, c[0x0][0x398] ;  /* 0x00007300ff3777ac */ /* 0x000e240008000800 */
[----:B------:R-:W5:Y:S01]  /*36590*/  LDL.LU.64 R14, [R1+0xc88] ;  /* 0x000c8800010e7983 */ /* 0x000f620000300a00 */
[----:B------:R-:W-:-:S03]  /*365a0*/  SHF.R.S32.HI R73, RZ, 0x8, R73 ;  /* 0x00000008ff497819 */ /* 0x000fc60000011449 */
[----:B------:R-:W5:Y:S04]  /*365b0*/  LDL.LU R12, [R1+0x5b8] ;  /* 0x0005b800010c7983 */ /* 0x000f680000300800 */
[----:B------:R0:W-:Y:S04]  /*365c0*/  @P6 STG.E.U8 desc[UR24][R6.64], R73 ;  /* 0x0000004906006986 */ /* 0x0001e8000c101118 */
[----:B------:R-:W5:Y:S04]  /*365d0*/  LDL.LU R13, [R1+0x5bc] ;  /* 0x0005bc00010d7983 */ /* 0x000f680000300800 */
[----:B0-----:R-:W5:Y:S04]  /*365e0*/  LDL.LU R6, [R1+0x1b8] ;  /* 0x0001b80001067983 */ /* 0x001f680000300800 */
[----:B------:R0:W-:Y:S04]  /*365f0*/  @P5 STG.E.U8 desc[UR24][R4.64], R74 ;  /* 0x0000004a04005986 */ /* 0x0001e8000c101118 */
[----:B------:R-:W5:Y:S04]  /*36600*/  LDL.LU R7, [R1+0x1bc] ;  /* 0x0001bc0001077983 */ /* 0x000f680000300800 */
[----:B0-----:R-:W5:Y:S01]  /*36610*/  LDL.LU.64 R4, [R1+0xc80] ;  /* 0x000c800001047983 */ /* 0x001f620000300a00 */
[----:B-1----:R-:W-:Y:S01]  /*36620*/  ISETP.LT.AND P3, PT, R70, UR65, !P3 ;  /* 0x0000004146007c0c */ /* 0x002fe2000df61270 */
[----:B------:R-:W-:Y:S01]  /*36630*/  VIADD R73, R68, 0x6c ;  /* 0x0000006c44497836 */ /* 0x000fe20000000000 */
[----:B------:R-:W-:Y:S01]  /*36640*/  PRMT R83, R74, 0x9910, RZ ;  /* 0x000099104a537816 */ /* 0x000fe200000000ff */
[----:B------:R-:W0:Y:S01]  /*36650*/  LDCU UR65, c[0x0][0x398] ;  /* 0x00007300ff4177ac */ /* 0x000e220008000800 */
[----:B------:R-:W-:-:S02]  /*36660*/  ISETP.LT.AND P6, PT, R69, UR69, !P4 ;  /* 0x0000004545007c0c */ /* 0x000fc4000e7c1270 */
[----:B------:R-:W-:Y:S01]  /*36670*/  ISETP.GE.AND P5, PT, R73, UR49, PT ;  /* 0x0000003149007c0c */ /* 0x000fe2000bfa6270 */
[----:B------:R-:W-:Y:S01]  /*36680*/  IMAD.MOV.U32 R73, RZ, RZ, R83 ;  /* 0x000000ffff497224 */ /* 0x000fe200078e0053 */
[----:B------:R-:W1:Y:S05]  /*36690*/  LDCU UR69, c[0x0][0x398] ;  /* 0x00007300ff4577ac */ /* 0x000e6a0008000800 */
[----:B------:R0:W-:Y:S01]  /*366a0*/  @P3 STG.E.U8 desc[UR24][R78.64], R75 ;  /* 0x0000004b4e003986 */ /* 0x0001e2000c101118 */
[----:B------:R-:W-:Y:S01]  /*366b0*/  SHF.R.S32.HI R73, RZ, 0x8, R73 ;  /* 0x00000008ff497819 */ /* 0x000fe20000011449 */
[----:B------:R-:W1:Y:S04]  /*366c0*/  LDCU UR49, c[0x0][0x39c] ;  /* 0x00007380ff3177ac */ /* 0x000e680008000800 */
[----:B------:R4:W-:Y:S01]  /*366d0*/  @P6 STG.E.U8 desc[UR24][R80.64], R73 ;  /* 0x0000004950006986 */ /* 0x0009e2000c101118 */
[C---:B0-----:R-:W-:Y:S01]  /*366e0*/  VIADD R78, R82.reuse, UR60 ;  /* 0x0000003c524e7c36 */ /* 0x041fe20008000000 */
[----:B------:R-:W-:-:S05]  /*366f0*/  IADD3 R82, P3, PT, R82, R3, RZ ;  /* 0x0000000352527210 */ /* 0x000fca0007f7e0ff */
[----:B------:R-:W-:Y:S01]  /*36700*/  IMAD.X R83, R72, 0x1, R71, P3 ;  /* 0x0000000148537824 */ /* 0x000fe200018e0647 */
[----:B----4-:R-:W-:Y:S02]  /*36710*/  SHF.R.S32.HI R73, RZ, 0x1f, R78 ;  /* 0x0000001fff497819 */ /* 0x010fe4000001144e */
[----:B------:R-:W-:Y:S02]  /*36720*/  IADD3 R80, P3, PT, R78, R2, RZ ;  /* 0x000000024e507210 */ /* 0x000fe40007f7e0ff */
[----:B------:R-:W-:Y:S01]  /*36730*/  ISETP.LT.AND P4, PT, R70, UR50, !P4 ;  /* 0x0000003246007c0c */ /* 0x000fe2000e781270 */
[----:B------:R-:W-:Y:S01]  /*36740*/  VIADD R72, R68, 0x6d ;  /* 0x0000006d44487836 */ /* 0x000fe20000000000 */
[----:B------:R-:W-:Y:S01]  /*36750*/  PRMT R75, R75, 0x9910, RZ ;  /* 0x000099104b4b7816 */ /* 0x000fe200000000ff */
[----:B------:R-:W-:Y:S01]  /*36760*/  IMAD.X R81, R73, 0x1, R0, P3 ;  /* 0x0000000149517824 */ /* 0x000fe200018e0600 */
[----:B------:R-:W-:Y:S01]  /*36770*/  ISETP.LT.AND P3, PT, R69, UR55, !P5 ;  /* 0x0000003745007c0c */ /* 0x000fe2000ef61270 */
[----:B------:R-:W0:Y:S01]  /*36780*/  LDCU UR55, c[0x0][0x398] ;  /* 0x00007300ff3777ac */ /* 0x000e220008000800 */
[----:B------:R-:W-:-:S02]  /*36790*/  SHF.R.S32.HI R75, RZ, 0x8, R75 ;  /* 0x00000008ff4b7819 */ /* 0x000fc4000001144b */
[----:B------:R-:W-:Y:S01]  /*367a0*/  ISETP.LT.AND P5, PT, R70, UR65, !P5 ;  /* 0x0000004146007c0c */ /* 0x000fe2000efa1270 */
[----:B------:R-:W4:Y:S01]  /*367b0*/  LDCU UR65, c[0x0][0x398] ;  /* 0x00007300ff4177ac */ /* 0x000f220008000800 */
[----:B------:R-:W-:Y:S02]  /*367c0*/  F2FP.SATFINITE.E4M3.F32.PACK_AB_MERGE_C R74, R21, R20, RZ ;  /* 0x00000014154a723e */ /* 0x000fe400048070ff */
[----:B------:R-:W-:Y:S01]  /*367d0*/  ISETP.GE.AND P6, PT, R72, UR51, PT ;  /* 0x0000003348007c0c */ /* 0x000fe2000bfc6270 */
[----:B------:R-:W-:Y:S01]  /*367e0*/  VIADD R72, R68, 0x6e ;  /* 0x0000006e44487836 */ /* 0x000fe20000000000 */
[----:B------:R0:W-:Y:S01]  /*367f0*/  @P4 STG.E.U8 desc[UR24][R18.64], R75 ;  /* 0x0000004b12004986 */ /* 0x0001e2000c101118 */
[----:B------:R-:W1:Y:S03]  /*36800*/  LDCU UR50, c[0x0][0x39c] ;  /* 0x00007380ff3277ac */ /* 0x000e660008000800 */
[----:B------:R-:W-:Y:S01]  /*36810*/  ISETP.GE.AND P4, PT, R72, UR52, PT ;  /* 0x0000003448007c0c */ /* 0x000fe2000bf86270 */
[----:B------:R-:W-:Y:S01]  /*36820*/  VIADD R72, R68, 0x6f ;  /* 0x0000006f44487836 */ /* 0x000fe20000000000 */
[----:B------:R-:W1:Y:S01]  /*36830*/  LDCU UR51, c[0x0][0x39c] ;  /* 0x00007380ff3377ac */ /* 0x000e620008000800 */
[----:B------:R-:W1:Y:S01]  /*36840*/  LDCU UR52, c[0x0][0x39c] ;  /* 0x00007380ff3477ac */ /* 0x000e620008000800 */
[----:B0-----:R-:W-:Y:S01]  /*36850*/  PRMT R75, R74, 0x9910, RZ ;  /* 0x000099104a4b7816 */ /* 0x001fe200000000ff */
[----:B--2---:R0:W-:Y:S01]  /*36860*/  @P3 STG.E.U8 desc[UR24][R10.64], R74 ;  /* 0x0000004a0a003986 */ /* 0x0041e2000c101118 */
[----:B-1----:R-:W-:Y:S01]  /*36870*/  ISETP.LT.AND P3, PT, R69, UR69, !P6 ;  /* 0x0000004545007c0c */ /* 0x002fe2000f761270 */
[----:B------:R-:W1:Y:S02]  /*36880*/  LDCU UR69, c[0x0][0x398] ;  /* 0x00007300ff4577ac */ /* 0x000e640008000800 */
[----:B0-----:R-:W2:Y:S01]  /*36890*/  LDL.LU.64 R10, [R1+0xc78] ;  /* 0x000c7800010a7983 */ /* 0x001ea20000300a00 */
[----:B---3--:R-:W-:-:S05]  /*368a0*/  F2FP.SATFINITE.E4M3.F32.PACK_AB_MERGE_C R74, R17, R16, RZ ;  /* 0x00000010114a723e */ /* 0x008fca00048070ff */
[----:B-----5:R0:W-:Y:S01]  /*368b0*/  @P5 STG.E.U8 desc[UR24][R8.64], R74 ;  /* 0x0000004a08005986 */ /* 0x0201e2000c101118 */
[----:B------:R-:W-:Y:S01]  /*368c0*/  ISETP.GE.AND P5, PT, R72, UR53, PT ;  /* 0x0000003548007c0c */ /* 0x000fe2000bfa6270 */
[----:B------:R-:W3:Y:S01]  /*368d0*/  LDCU UR53, c[0x0][0x39c] ;  /* 0x00007380ff3577ac */ /* 0x000ee20008000800 */
[----:B------:R-:W-:Y:S02]  /*368e0*/  SHF.R.S32.HI R72, RZ, 0x8, R75 ;  /* 0x00000008ff487819 */ /* 0x000fe4000001144b */
[----:B------:R-:W-:Y:S01]  /*368f0*/  ISETP.LT.AND P6, PT, R70, UR55, !P6 ;  /* 0x0000003746007c0c */ /* 0x000fe2000f7c1270 */
[----:B------:R-:W5:Y:S02]  /*36900*/  LDCU UR55, c[0x0][0x398] ;  /* 0x00007300ff3777ac */ /* 0x000f640008000800 */
[----:B------:R1:W-:Y:S01]  /*36910*/  @P3 STG.E.U8 desc[UR24][R14.64], R72 ;  /* 0x000000480e003986 */ /* 0x0003e2000c101118 */
[----:B0-----:R-:W-:-:S03]  /*36920*/  PRMT R74, R74, 0x9910, RZ ;  /* 0x000099104a4a7816 */ /* 0x001fc600000000ff */
[----:B------:R-:W3:Y:S02]  /*36930*/  LDL.LU.64 R8, [R1+0xc70] ;  /* 0x000c700001087983 */ /* 0x000ee40000300a00 */
[----:B-1----:R-:W-:-:S05]  /*36940*/  IMAD.MOV.U32 R72, RZ, RZ, R74 ;  /* 0x000000ffff487224 */ /* 0x002fca00078e004a */
[----:B------:R-:W-:Y:S02]  /*36950*/  SHF.R.S32.HI R72, RZ, 0x8, R72 ;  /* 0x00000008ff487819 */ /* 0x000fe40000011448 */
[----:B------:R-:W-:Y:S02]  /*36960*/  F2FP.SATFINITE.E4M3.F32.PACK_AB_MERGE_C R75, R7, R6, RZ ;  /* 0x00000006074b723e */ /* 0x000fe400048070ff */
[----:B------:R-:W3:Y:S04]  /*36970*/  LDL.LU R7, [R1+0x5c0] ;  /* 0x0005c00001077983 */ /* 0x000ee80000300800 */
[----:B------:R0:W-:Y:S04]  /*36980*/  @P6 STG.E.U8 desc[UR24][R4.64], R72 ;  /* 0x0000004804006986 */ /* 0x0001e8000c101118 */
[----:B0-----:R-:W3:Y:S04]  /*36990*/  LDL.LU R5, [R1+0x5c4] ;  /* 0x0005c40001057983 */ /* 0x001ee80000300800 */
[----:B------:R-:W3:Y:S01]  /*369a0*/  LDL.LU.64 R22, [R1+0xc68] ;  /* 0x000c680001167983 */ /* 0x000ee20000300a00 */
[----:B----4-:R-:W-:-:S02]  /*369b0*/  ISETP.LT.AND P3, PT, R69, UR65, !P4 ;  /* 0x0000004145007c0c */ /* 0x010fc4000e761270 */
[----:B------:R-:W-:Y:S01]  /*369c0*/  F2FP.SATFINITE.E4M3.F32.PACK_AB_MERGE_C R74, R13, R12, RZ ;  /* 0x0000000c0d4a723e */ /* 0x000fe200048070ff */
[----:B------:R-:W-:Y:S01]  /*369d0*/  VIADD R72, R68, 0x70 ;  /* 0x0000007044487836 */ /* 0x000fe20000000000 */
[----:B------:R-:W-:Y:S01]  /*369e0*/  ISETP.LT.AND P4, PT, R70, UR71, !P4 ;  /* 0x0000004746007c0c */ /* 0x000fe2000e781270 */
[----:B------:R-:W0:Y:S01]  /*369f0*/  LDCU UR71, c[0x0][0x398] ;  /* 0x00007300ff4777ac */ /* 0x000e220008000800 */
[----:B------:R-:W-:Y:S02]  /*36a00*/  PRMT R79, R74, 0x9910, RZ ;  /* 0x000099104a4f7816 */ /* 0x000fe400000000ff */
[----:B------:R-:W-:Y:S01]  /*36a10*/  ISETP.LT.AND P6, PT, R69, UR69, !P5 ;  /* 0x0000004545007c0c */ /* 0x000fe2000efc1270 */
[----:B------:R-:W1:Y:S01]  /*36a20*/  LDCU UR69, c[0x0][0x398] ;  /* 0x00007300ff4577ac */ /* 0x000e620008000800 */
[----:B-----5:R-:W-:Y:S01]  /*36a30*/  ISETP.LT.AND P5, PT, R70, UR55, !P5 ;  /* 0x0000003746007c0c */ /* 0x020fe2000efa1270 */
[----:B------:R-:W4:Y:S01]  /*36a40*/  LDCU UR65, c[0x0][0x398] ;  /* 0x00007300ff4177ac */ /* 0x000f220008000800 */
[----:B------:R-:W5:Y:S01]  /*36a50*/  LDCU UR55, c[0x0][0x39c] ;  /* 0x00007380ff3777ac */ /* 0x000f620008000800 */
[----:B--2---:R2:W-:Y:S01]  /*36a60*/  @P3 STG.E.U8 desc[UR24][R10.64], R74 ;  /* 0x0000004a0a003986 */ /* 0x0045e2000c101118 */
[----:B------:R-:W-:Y:S01]  /*36a70*/  ISETP.GE.AND P3, PT, R72, UR54, PT ;  /* 0x0000003648007c0c */ /* 0x000fe2000bf66270 */
[----:B------:R-:W-:Y:S01]  /*36a80*/  IMAD.MOV.U32 R72, RZ, RZ, R79 ;  /* 0x000000ffff487224 */ /* 0x000fe200078e004f */
[----:B------:R-:W0:Y:S01]  /*36a90*/  LDCU UR54, c[0x0][0x39c] ;  /* 0x00007380ff3677ac */ /* 0x000e220008000800 */
[----:B--2---:R-:W2:Y:S04]  /*36aa0*/  LDL.LU.64 R10, [R1+0xc60] ;  /* 0x000c6000010a7983 */ /* 0x004ea80000300a00 */
[----:B------:R-:W5:Y:S04]  /*36ab0*/  LDL.LU R21, [R1+0x1c0] ;  /* 0x0001c00001157983 */ /* 0x000f680000300800 */
[----:B------:R-:W5:Y:S04]  /*36ac0*/  LDL.LU R17, [R1+0x1c4] ;  /* 0x0001c40001117983 */ /* 0x000f680000300800 */
[----:B------:R-:W5:Y:S01]  /*36ad0*/  LDL.LU.64 R18, [R1+0xc58] ;  /* 0x000c580001127983 */ /* 0x000f620000300a00 */
[----:B------:R-:W-:-:S03]  /*36ae0*/  SHF.R.S32.HI R72, RZ, 0x8, R72 ;  /* 0x00000008ff487819 */ /* 0x000fc60000011448 */
[----:B------:R0:W-:Y:S04]  /*36af0*/  @P4 STG.E.U8 desc[UR24][R76.64], R75 ;  /* 0x0000004b4c004986 */ /* 0x0001e8000c101118 */
[----:B------:R-:W5:Y:S01]  /*36b00*/  LDL.LU.64 R14, [R1+0xc50] ;  /* 0x000c5000010e7983 */ /* 0x000f620000300a00 */
[----:B0-----:R-:W-:-:S03]  /*36b10*/  PRMT R75, R75, 0x9910, RZ ;  /* 0x000099104b4b7816 */ /* 0x001fc600000000ff */
[----:B---3--:R0:W-:Y:S02]  /*36b20*/  @P6 STG.E.U8 desc[UR24][R8.64], R72 ;  /* 0x0000004808006986 */ /* 0x0081e4000c101118 */
[----:B------:R-:W-:-:S05]  /*36b30*/  IMAD.MOV.U32 R4, RZ, RZ, R75 ;  /* 0x000000ffff047224 */ /* 0x000fca00078e004b */
[----:B------:R-:W-:Y:S01]  /*36b40*/  SHF.R.S32.HI R12, RZ, 0x8, R4 ;  /* 0x00000008ff0c7819 */ /* 0x000fe20000011404 */
[----:B0-----:R-:W3:Y:S01]  /*36b50*/  LDL.LU R8, [R1+0x5c8] ;  /* 0x0005c80001087983 */ /* 0x001ee20000300800 */
[----:B------:R-:W-:-:S03]  /*36b60*/  F2FP.SATFINITE.E4M3.F32.PACK_AB_MERGE_C R75, R5, R7, RZ ;  /* 0x00000007054b723e */ /* 0x000fc600048070ff */
[----:B------:R-:W3:Y:S04]  /*36b70*/  LDL.LU R9, [R1+0x5cc] ;  /* 0x0005cc0001097983 */ /* 0x000ee80000300800 */
[----:B------:R-:W3:Y:S04]  /*36b80*/  LDL.LU R6, [R1+0x1c8] ;  /* 0x0001c80001067983 */ /* 0x000ee80000300800 */
[----:B------:R-:W3:Y:S04]  /*36b90*/  LDL.LU R7, [R1+0x1cc] ;  /* 0x0001cc0001077983 */ /* 0x000ee80000300800 */
[----:B------:R-:W3:Y:S04]  /*36ba0*/  LDL.LU.64 R4, [R1+0xc48] ;  /* 0x000c480001047983 */ /* 0x000ee80000300a00 */
[----:B------:R0:W-:Y:S04]  /*36bb0*/  @P5 STG.E.U8 desc[UR24][R22.64], R12 ;  /* 0x0000000c16005986 */ /* 0x0001e8000c101118 */
[----:B0-----:R-:W3:Y:S04]  /*36bc0*/  LDL.LU.64 R22, [R1+0xe38] ;  /* 0x000e380001167983 */ /* 0x001ee80000300a00 */
[----:B------:R-:W3:Y:S01]  /*36bd0*/  LDL.LU.64 R12, [R1+0xc40] ;  /* 0x000c4000010c7983 */ /* 0x000ee20000300a00 */
[C---:B------:R-:W-:Y:S01]  /*36be0*/  VIADD R74, R78.reuse, UR60 ;  /* 0x0000003c4e4a7c36 */ /* 0x040fe20008000000 */
[----:B------:R-:W-:-:S04]  /*36bf0*/  IADD3 R78, P4, PT, R78, R3, RZ ;  /* 0x000000034e4e7210 */ /* 0x000fc80007f9e0ff */
[----:B------:R-:W-:Y:S01]  /*36c00*/  SHF.R.S32.HI R72, RZ, 0x1f, R74 ;  /* 0x0000001fff487819 */ /* 0x000fe2000001144a */
[----:B------:R-:W-:Y:S01]  /*36c10*/  IMAD.X R79, R73, 0x1, R71, P4 ;  /* 0x00000001494f7824 */ /* 0x000fe200020e0647 */
[----:B------:R-:W-:-:S05]  /*36c20*/  IADD3 R76, P4, PT, R74, R2, RZ ;  /* 0x000000024a4c7210 */ /* 0x000fca0007f9e0ff */
[----:B------:R-:W-:Y:S01]  /*36c30*/  IMAD.X R77, R72, 0x1, R0, P4 ;  /* 0x00000001484d7824 */ /* 0x000fe200020e0600 */
[----:B-1----:R-:W-:Y:S01]  /*36c40*/  ISETP.LT.AND P4, PT, R69, UR69, !P3 ;  /* 0x0000004545007c0c */ /* 0x002fe2000df81270 */
[----:B------:R-:W-:Y:S01]  /*36c50*/  VIADD R73, R68, 0x71 ;  /* 0x0000007144497836 */ /* 0x000fe20000000000 */
[----:B------:R-:W0:Y:S01]  /*36c60*/  LDCU UR69, c[0x0][0x398] ;  /* 0x00007300ff4577ac */ /* 0x000e220008000800 */
[----:B------:R-:W-:-:S03]  /*36c70*/  ISETP.LT.AND P3, PT, R70, UR71, !P3 ;  /* 0x0000004746007c0c */ /* 0x000fc6000df61270 */
[----:B------:R-:W-:Y:S01]  /*36c80*/  ISETP.GE.AND P6, PT, R73, UR56, PT ;  /* 0x0000003849007c0c */ /* 0x000fe2000bfc6270 */
[----:B------:R-:W-:Y:S01]  /*36c90*/  VIADD R73, R68, 0x72 ;  /* 0x0000007244497836 */ /* 0x000fe20000000000 */
[----:B------:R-:W1:Y:S01]  /*36ca0*/  LDCU UR71, c[0x0][0x398] ;  /* 0x00007300ff4777ac */ /* 0x000e620008000800 */
[----:B------:R-:W-:-:S03]  /*36cb0*/  PRMT R16, R75, 0x9910, RZ ;  /* 0x000099104b107816 */ /* 0x000fc600000000ff */
[----:B------:R-:W-:Y:S01]  /*36cc0*/  ISETP.GE.AND P5, PT, R73, UR57, PT ;  /* 0x0000003949007c0c */ /* 0x000fe2000bfa6270 */
[----:B------:R-:W-:Y:S01]  /*36cd0*/  VIADD R73, R68, 0x73 ;  /* 0x0000007344497836 */ /* 0x000fe20000000000 */
[----:B------:R-:W0:Y:S01]  /*36ce0*/  LDCU UR56, c[0x0][0x39c] ;  /* 0x00007380ff3877ac */ /* 0x000e220008000800 */
[----:B------:R-:W0:Y:S01]  /*36cf0*/  LDCU UR57, c[0x0][0x39c] ;  /* 0x00007380ff3977ac */ /* 0x000e220008000800 */
[----:B--2---:R5:W-:Y:S01]  /*36d00*/  @P4 STG.E.U8 desc[UR24][R10.64], R75 ;  /* 0x0000004b0a004986 */ /* 0x004be2000c101118 */
[----:B----4-:R-:W-:Y:S01]  /*36d10*/  ISETP.LT.AND P4, PT, R69, UR65, !P6 ;  /* 0x0000004145007c0c */ /* 0x010fe2000f781270 */
[----:B------:R-:W2:Y:S01]  /*36d20*/  LDCU UR65, c[0x0][0x398] ;  /* 0x00007300ff4177ac */ /* 0x000ea20008000800 */
[----:B-----5:R-:W-:Y:S01]  /*36d30*/  F2FP.SATFINITE.E4M3.F32.PACK_AB_MERGE_C R75, R17, R21, RZ ;  /* 0x00000015114b723e */ /* 0x020fe200048070ff */
[----:B------:R-:W4:Y:S04]  /*36d40*/  LDL.LU.64 R10, [R1+0xc28] ;  /* 0x000c2800010a7983 */ /* 0x000f280000300a00 */
[----:B------:R5:W-:Y:S01]  /*36d50*/  @P3 STG.E.U8 desc[UR24][R18.64], R75 ;  /* 0x0000004b12003986 */ /* 0x000be2000c101118 */
[----:B------:R-:W-:Y:S01]  /*36d60*/  ISETP.GE.AND P3, PT, R73, UR58, PT ;  /* 0x0000003a49007c0c */ /* 0x000fe2000bf66270 */
[----:B------:R-:W2:Y:S01]  /*36d70*/  LDCU UR58, c[0x0][0x39c] ;  /* 0x00007380ff3a77ac */ /* 0x000ea20008000800 */
[----:B------:R-:W-:-:S02]  /*36d80*/  SHF.R.S32.HI R73, RZ, 0x8, R16 ;  /* 0x00000008ff497819 */ /* 0x000fc40000011410 */
[----:B0-----:R-:W-:Y:S01]  /*36d90*/  ISETP.LT.AND P6, PT, R70, UR69, !P6 ;  /* 0x0000004546007c0c */ /* 0x001fe2000f7c1270 */
[----:B------:R-:W4:Y:S01]  /*36da0*/  LDL.LU.64 R16, [R1+0xc38] ;  /* 0x000c380001107983 */ /* 0x000f220000300a00 */
[----:B------:R-:W0:Y:S01]  /*36db0*/  LDCU UR69, c[0x0][0x398] ;  /* 0x00007300ff4577ac */ /* 0x000e220008000800 */
[----:B-----5:R-:W-:Y:S02]  /*36dc0*/  PRMT R75, R75, 0x9910, RZ ;  /* 0x000099104b4b7816 */ /* 0x020fe400000000ff */
[----:B------:R5:W-:Y:S01]  /*36dd0*/  @P4 STG.E.U8 desc[UR24][R14.64], R73 ;  /* 0x000000490e004986 */ /* 0x000be2000c101118 */
[----:B-1----:R-:W-:Y:S01]  /*36de0*/  ISETP.LT.AND P4, PT, R69, UR71, !P5 ;  /* 0x0000004745007c0c */ /* 0x002fe2000ef81270 */
[----:B------:R-:W1:Y:S01]  /*36df0*/  LDCU UR71, c[0x0][0x398] ;  /* 0x00007300ff4777ac */ /* 0x000e620008000800 */
[----:B-----5:R-:W-:-:S05]  /*36e00*/  IMAD.MOV.U32 R73, RZ, RZ, R75 ;  /* 0x000000ffff497224 */ /* 0x020fca00078e004b */
[----:B------:R-:W-:Y:S02]  /*36e10*/  SHF.R.S32.HI R73, RZ, 0x8, R73 ;  /* 0x00000008ff497819 */ /* 0x000fe40000011449 */
[----:B---3--:R-:W-:Y:S02]  /*36e20*/  F2FP.SATFINITE.E4M3.F32.PACK_AB_MERGE_C R75, R9, R8, RZ ;  /* 0x00000008094b723e */ /* 0x008fe400048070ff */
[----:B------:R-:W3:Y:S04]  /*36e30*/  LDL.LU R9, [R1+0x5d0] ;  /* 0x0005d00001097983 */ /* 0x000ee80000300800 */
[----:B------:R5:W-:Y:S04]  /*36e40*/  @P6 STG.E.U8 desc[UR24][R4.64], R73 ;  /* 0x0000004904006986 */ /* 0x000be8000c101118 */
[----:B-----5:R-:W3:Y:S01]  /*36e50*/  LDL.LU R4, [R1+0x5d4] ;  /* 0x0005d40001047983 */ /* 0x020ee20000300800 */
[----:B------:R-:W-:Y:S01]  /*36e60*/  VIADD R73, R68, 0x74 ;  /* 0x0000007444497836 */ /* 0x000fe20000000000 */
[----:B------:R-:W-:-:S02]  /*36e70*/  PRMT R5, R75, 0x9910, RZ ;  /* 0x000099104b057816 */ /* 0x000fc400000000ff */
[----:B------:R5:W-:Y:S02]  /*36e80*/  @P4 STG.E.U8 desc[UR24][R12.64], R75 ;  /* 0x0000004b0c004986 */ /* 0x000be4000c101118 */
[----:B------:R-:W-:Y:S01]  /*36e90*/  ISETP.GE.AND P4, PT, R73, UR59, PT ;  /* 0x0000003b49007c0c */ /* 0x000fe2000bf86270 */
[----:B------:R-:W-:Y:S01]  /*36ea0*/  IMAD.MOV.U32 R73, RZ, RZ, R5 ;  /* 0x000000ffff497224 */ /* 0x000fe200078e0005 */
[----:B------:R-:W-:Y:S01]  /*36eb0*/  ISETP.LT.AND P5, PT, R70, UR73, !P5 ;  /* 0x0000004946007c0c */ /* 0x000fe2000efa1270 */
[----:B------:R-:W0:Y:S01]  /*36ec0*/  LDCU UR73, c[0x0][0x398] ;  /* 0x00007300ff4977ac */ /* 0x000e220008000800 */
[----:B-----5:R-:W5:Y:S01]  /*36ed0*/  LDL.LU.64 R12, [R1+0xc30] ;  /* 0x000c3000010c7983 */ /* 0x020f620000300a00 */
[----:B------:R-:W-:Y:S01]  /*36ee0*/  F2FP.SATFINITE.E4M3.F32.PACK_AB_MERGE_C R6, R7, R6, RZ ;  /* 0x000000060706723e */ /* 0x000fe200048070ff */
[----:B------:R-:W0:Y:S02]  /*36ef0*/  LDCU UR59, c[0x0][0x39c] ;  /* 0x00007380ff3b77ac */ /* 0x000e240008000800 */
[----:B------:R-:W5:Y:S04]  /*36f00*/  LDL.LU.64 R14, [R1+0xc20] ;  /* 0x000c2000010e7983 */ /* 0x000f680000300a00 */
[----:B------:R-:W5:Y:S04]  /*36f10*/  LDL.LU R21, [R1+0x1d0] ;  /* 0x0001d00001157983 */ /* 0x000f680000300800 */
[----:B------:R-:W5:Y:S04]  /*36f20*/  LDL.LU R5, [R1+0x1d4] ;  /* 0x0001d40001057983 */ /* 0x000f680000300800 */
[----:B------:R-:W5:Y:S01]  /*36f30*/  LDL.LU.64 R18, [R1+0xc18] ;  /* 0x000c180001127983 */ /* 0x000f620000300a00 */
[----:B--2---:R-:W-:Y:S01]  /*36f40*/  ISETP.LT.AND P6, PT, R69, UR65, !P3 ;  /* 0x0000004145007c0c */ /* 0x004fe2000dfc1270 */
[----:B------:R-:W2:Y:S01]  /*36f50*/  LDCU UR65, c[0x0][0x398] ;  /* 0x00007300ff4177ac */ /* 0x000ea20008000800 */
[----:B------:R-:W-:-:S02]  /*36f60*/  SHF.R.S32.HI R73, RZ, 0x8, R73 ;  /* 0x00000008ff497819 */ /* 0x000fc40000011449 */
[----:B0-----:R-:W-:Y:S01]  /*36f70*/  ISETP.LT.AND P3, PT, R70, UR69, !P3 ;  /* 0x0000004546007c0c */ /* 0x001fe2000df61270 */
[----:B------:R-:W0:Y:S01]  /*36f80*/  LDCU UR69, c[0x0][0x398] ;  /* 0x00007300ff4577ac */ /* 0x000e220008000800 */
[----:B----4-:R4:W-:Y:S02]  /*36f90*/  @P5 STG.E.U8 desc[UR24][R10.64], R6 ;  /* 0x000000060a005986 */ /* 0x0109e4000c101118 */
[C---:B----4-:R-:W-:Y:S01]  /*36fa0*/  VIADD R11, R74.reuse, UR60 ;  /* 0x0000003c4a0b7c36 */ /* 0x050fe20008000000 */
[----:B------:R-:W-:Y:S02]  /*36fb0*/  IADD3 R74, P5, PT, R74, R3, RZ ;  /* 0x000000034a4a7210 */ /* 0x000fe40007fbe0ff */
[----:B------:R-:W-:Y:S02]  /*36fc0*/  PRMT R6, R6, 0x9910, RZ ;  /* 0x0000991006067816 */ /* 0x000fe400000000ff */
[----:B------:R4:W-:Y:S01]  /*36fd0*/  @P6 STG.E.U8 desc[UR24][R16.64], R73 ;  /* 0x0000004910006986 */ /* 0x0009e2000c101118 */
[----:B------:R-:W-:Y:S01]  /*36fe0*/  SHF.R.S32.HI R10, RZ, 0x1f, R11 ;  /* 0x0000001fff0a7819 */ /* 0x000fe2000001140b */
[----:B------:R-:W-:Y:S01]  /*36ff0*/  IMAD.X R75, R72, 0x1, R71, P5 ;  /* 0x00000001484b7824 */ /* 0x000fe200028e0647 */
[----:B------:R-:W-:Y:S01]  /*37000*/  IADD3 R72, P5, PT, R11, R2, RZ ;  /* 0x000000020b487210 */ /* 0x000fe20007fbe0ff */
[----:B------:R-:W-:Y:S01]  /*37010*/  VIADD R2, R68, 0x75 ;  /* 0x0000007544027836 */ /* 0x000fe20000000000 */
[----:B-1----:R-:W-:Y:S01]  /*37020*/  ISETP.LT.AND P6, PT, R69, UR71, !P4 ;  /* 0x0000004745007c0c */ /* 0x002fe2000e7c1270 */
[----:B------:R-:W1:Y:S01]  /*37030*/  LDCU UR71, c[0x0][0x398] ;  /* 0x00007300ff4777ac */ /* 0x000e620008000800 */
[----:B------:R-:W0:Y:S01]  /*37040*/  LDCU UR60, c[0x0][0x39c] ;  /* 0x00007380ff3c77ac */ /* 0x000e220008000800 */
[----:B----4-:R-:W-:Y:S01]  /*37050*/  IMAD.X R73, R10, 0x1, R0, P5 ;  /* 0x000000010a497824 */ /* 0x010fe200028e0600 */
[----:B------:R-:W4:Y:S01]  /*37060*/  LDL.LU.64 R16, [R1+0xc10] ;  /* 0x000c100001107983 */ /* 0x000f220000300a00 */
[----:B------:R-:W-:Y:S01]  /*37070*/  IMAD.MOV.U32 R0, RZ, RZ, R6 ;  /* 0x000000ffff007224 */ /* 0x000fe200078e0006 */
[----:B------:R-:W-:Y:S01]  /*37080*/  ISETP.GE.AND P5, PT, R2, UR61, PT ;  /* 0x0000003d02007c0c */ /* 0x000fe2000bfa6270 */
[----:B------:R-:W0:Y:S01]  /*37090*/  LDCU UR61, c[0x0][0x39c] ;  /* 0x00007380ff3d77ac */ /* 0x000e220008000800 */
[----:B------:R-:W4:Y:S04]  /*370a0*/  LDL.LU R6, [R1+0x1d8] ;  /* 0x0001d80001067983 */ /* 0x000f280000300800 */
[----:B------:R-:W4:Y:S04]  /*370b0*/  LDL.LU R7, [R1+0x1dc] ;  /* 0x0001dc0001077983 */ /* 0x000f280000300800 */
[----:B------:R-:W4:Y:S01]  /*370c0*/  LDL.LU R8, [R1+0x5d8] ;  /* 0x0005d80001087983 */ /* 0x000f220000300800 */
[----:B------:R-:W-:Y:S01]  /*370d0*/  ISETP.LT.AND P4, PT, R70, UR73, !P4 ;  /* 0x0000004946007c0c */ /* 0x000fe2000e781270 */
[----:B------:R-:W0:Y:S01]  /*370e0*/  LDCU UR73, c[0x0][0x398] ;  /* 0x00007300ff4977ac */ /* 0x000e220008000800 */
[----:B---3--:R-:W-:-:S02]  /*370f0*/  F2FP.SATFINITE.E4M3.F32.PACK_AB_MERGE_C R2, R4, R9, RZ ;  /* 0x000000090402723e */ /* 0x008fc400048070ff */
[----:B------:R-:W-:Y:S01]  /*37100*/  SHF.R.S32.HI R4, RZ, 0x8, R0 ;  /* 0x00000008ff047819 */ /* 0x000fe20000011400 */
[----:B------:R-:W3:Y:S01]  /*37110*/  LDL.LU R9, [R1+0x5dc] ;  /* 0x0005dc0001097983 */ /* 0x000ee20000300800 */
[----:B------:R-:W-:-:S03]  /*37120*/  VIADD R0, R68, 0x76 ;  /* 0x0000007644007836 */ /* 0x000fc60000000000 */
[----:B-----5:R5:W-:Y:S02]  /*37130*/  @P3 STG.E.U8 desc[UR24][R12.64], R4 ;  /* 0x000000040c003986 */ /* 0x020be4000c101118 */
[----:B------:R-:W-:Y:S01]  /*37140*/  ISETP.GE.AND P3, PT, R0, UR62, PT ;  /* 0x0000003e00007c0c */ /* 0x000fe2000bf66270 */
[----:B------:R-:W-:Y:S01]  /*37150*/  VIADD R0, R68, 0x77 ;  /* 0x0000007744007836 */ /* 0x000fe20000000000 */
[----:B------:R-:W0:Y:S01]  /*37160*/  LDCU UR62, c[0x0][0x39c] ;  /* 0x00007380ff3e77ac */ /* 0x000e220008000800 */
[----:B------:R5:W-:Y:S04]  /*37170*/  @P6 STG.E.U8 desc[UR24][R14.64], R2 ;  /* 0x000000020e006986 */ /* 0x000be8000c101118 */
[----:B-----5:R-:W5:Y:S01]  /*37180*/  LDL.LU.64 R12, [R1+0xc08] ;  /* 0x000c0800010c7983 */ /* 0x020f620000300a00 */
[----:B------:R-:W-:-:S02]  /*37190*/  PRMT R4, R2, 0x9910, RZ ;  /* 0x0000991002047816 */ /* 0x000fc400000000ff */
[----:B------:R-:W-:Y:S01]  /*371a0*/  F2FP.SATFINITE.E4M3.F32.PACK_AB_MERGE_C R2, R5, R21, RZ ;  /* 0x000000150502723e */ /* 0x000fe200048070ff */
[----:B------:R-:W5:Y:S04]  /*371b0*/  LDL.LU.64 R14, [R1+0xc00] ;  /* 0x000c0000010e7983 */ /* 0x000f680000300a00 */
[----:B------:R0:W-:Y:S01]  /*371c0*/  @P4 STG.E.U8 desc[UR24][R18.64], R2 ;  /* 0x0000000212004986 */ /* 0x0001e2000c101118 */
[----:B------:R-:W-:Y:S01]  /*371d0*/  ISETP.GE.AND P4, PT, R0, UR63, PT ;  /* 0x0000003f00007c0c */ /* 0x000fe2000bf86270 */
[----:B------:R-:W1:Y:S01]  /*371e0*/  LDCU UR63, c[0x0][0x39c] ;  /* 0x00007380ff3f77ac */ /* 0x000e620008000800 */
[----:B------:R-:W-:Y:S01]  /*371f0*/  SHF.R.S32.HI R0, RZ, 0x8, R4 ;  /* 0x00000008ff007819 */ /* 0x000fe20000011404 */
[----:B0-----:R-:W5:Y:S04]  /*37200*/  LDL.LU.64 R18, [R1+0xbf8] ;  /* 0x000bf80001127983 */ /* 0x001f680000300a00 */
[----:B------:R-:W5:Y:S01]  /*37210*/  LDL.LU.64 R4, [R1+0xbf0] ;  /* 0x000bf00001047983 */ /* 0x000f620000300a00 */
[----:B--2---:R-:W-:Y:S01]  /*37220*/  ISETP.LT.AND P6, PT, R69, UR65, !P5 ;  /* 0x0000004145007c0c */ /* 0x004fe2000efc1270 */
[----:B------:R-:W0:Y:S01]  /*37230*/  LDCU UR65, c[0x0][0x398] ;  /* 0x00007300ff4177ac */ /* 0x000e220008000800 */
[----:B------:R-:W-:-:S02]  /*37240*/  PRMT R2, R2, 0x9910, RZ ;  /* 0x0000991002027816 */ /* 0x000fc400000000ff */
[----:B------:R-:W-:Y:S01]  /*37250*/  ISETP.LT.AND P5, PT, R70, UR69, !P5 ;  /* 0x0000004546007c0c */ /* 0x000fe2000efa1270 */
[----:B------:R-:W2:Y:S08]  /*37260*/  LDCU UR69, c[0x0][0x398] ;  /* 0x00007300ff4577ac */ /* 0x000eb00008000800 */
[----:B----4-:R4:W-:Y:S01]  /*37270*/  @P6 STG.E.U8 desc[UR24][R16.64], R0 ;  /* 0x0000000010006986 */ /* 0x0109e2000c101118 */
[----:B-1----:R-:W-:Y:S01]  /*37280*/  ISETP.LT.AND P6, PT, R69, UR71, !P3 ;  /* 0x0000004745007c0c */ /* 0x002fe2000dfc1270 */
[----:B------:R-:W1:Y:S01]  /*37290*/  LDCU UR71, c[0x0][0x398] ;  /* 0x00007300ff4777ac */ /* 0x000e620008000800 */
[----:B----4-:R-:W-:-:S05]  /*372a0*/  IMAD.MOV.U32 R0, RZ, RZ, R2 ;  /* 0x000000ffff007224 */ /* 0x010fca00078e0002 */
[----:B------:R-:W-:Y:S02]  /*372b0*/  SHF.R.S32.HI R0, RZ, 0x8, R0 ;  /* 0x00000008ff007819 */ /* 0x000fe40000011400 */
[----:B0-----:R-:W-:Y:S01]  /*372c0*/  ISETP.LT.AND P3, PT, R70, UR65, !P3 ;  /* 0x0000004146007c0c */ /* 0x001fe2000df61270 */
[----:B------:R-:W0:Y:S01]  /*372d0*/  LDCU UR65, c[0x0][0x39c] ;  /* 0x00007380ff4177ac */ /* 0x000e220008000800 */
[----:B---3--:R-:W-:Y:S02]  /*372e0*/  F2FP.SATFINITE.E4M3.F32.PACK_AB_MERGE_C R2, R9, R8, RZ ;  /* 0x000000080902723e */ /* 0x008fe400048070ff */
[----:B------:R-:W-:Y:S01]  /*372f0*/  F2FP.SATFINITE.E4M3.F32.PACK_AB_MERGE_C R8, R7, R6, RZ ;  /* 0x000000060708723e */ /* 0x000fe200048070ff */
[----:B------:R-:W3:Y:S01]  /*37300*/  LDL.LU R9, [R1+0x5e0] ;  /* 0x0005e00001097983 */ /* 0x000ee20000300800 */
[----:B------:R-:W-:-:S03]  /*37310*/  PRMT R7, R2, 0x9910, RZ ;  /* 0x0000991002077816 */ /* 0x000fc600000000ff */
[----:B------:R-:W3:Y:S04]  /*37320*/  LDL.LU R6, [R1+0x5e4] ;  /* 0x0005e40001067983 */ /* 0x000ee80000300800 */
[----:B------:R-:W4:Y:S04]  /*37330*/  LDL.LU.64 R16, [R1+0xbe8] ;  /* 0x000be80001107983 */ /* 0x000f280000300a00 */
[----:B-----5:R5:W-:Y:S01]  /*37340*/  @P5 STG.E.U8 desc[UR24][R12.64], R0 ;  /* 0x000000000c005986 */ /* 0x020be2000c101118 */
[----:B------:R-:W-:Y:S01]  /*37350*/  ISETP.LT.AND P5, PT, R69, UR73, !P4 ;  /* 0x0000004945007c0c */ /* 0x000fe2000e7a1270 */
[----:B------:R-:W0:Y:S02]  /*37360*/  LDCU UR73, c[0x0][0x398] ;  /* 0x00007300ff4977ac */ /* 0x000e240008000800 */
[----:B------:R0:W-:Y:S01]  /*37370*/  @P6 STG.E.U8 desc[UR24][R14.64], R2 ;  /* 0x000000020e006986 */ /* 0x0001e2000c101118 */
[----:B-----5:R-:W-:-:S03]  /*37380*/  VIADD R0, R68, 0x78 ;  /* 0x0000007844007836 */ /* 0x020fc60000000000 */
[----:B------:R-:W5:Y:S01]  /*37390*/  LDL.LU R13, [R1+0x1e0] ;  /* 0x0001e000010d7983 */ /* 0x000f620000300800 */
[----:B------:R-:W-:Y:S01]  /*373a0*/  IMAD.MOV.U32 R12, RZ, RZ, R7 ;  /* 0x000000ffff0c7224 */ /* 0x000fe200078e0007 */
[----:B------:R-:W-:Y:S02]  /*373b0*/  ISETP.GE.AND P6, PT, R0, UR64, PT ;  /* 0x0000004000007c0c */ /* 0x000fe4000bfc6270 */
[----:B------:R-:W5:Y:S02]  /*373c0*/  LDL.LU R7, [R1+0x1e4] ;  /* 0x0001e40001077983 */ /* 0x000f640000300800 */
[----:B------:R-:W-:Y:S01]  /*373d0*/  SHF.R.S32.HI R0, RZ, 0x8, R12 ;  /* 0x00000008ff007819 */ /* 0x000fe2000001140c */
[----:B------:R-:W1:Y:S01]  /*373e0*/  LDCU UR64, c[0x0][0x39c] ;  /* 0x00007380ff4077ac */ /* 0x000e620008000800 */
[----:B0-----:R-:W5:Y:S04]  /*373f0*/  LDL.LU.64 R14, [R1+0xbe0] ;  /* 0x000be000010e7983 */ /* 0x001f680000300a00 */
[----:B------:R-:W-:Y:S04]  /*37400*/  @P3 STG.E.U8 desc[UR24][R18.64], R8 ;  /* 0x0000000812003986 */ /* 0x000fe8000c101118 */
[----:B------:R0:W-:Y:S04]  /*37410*/  @P5 STG.E.U8 desc[UR24][R4.64], R0 ;  /* 0x0000000004005986 */ /* 0x0001e8000c101118 */
[----:B0-----:R-:W5:Y:S01]  /*37420*/  LDL.LU.64 R4, [R1+0xbd8] ;  /* 0x000bd80001047983 */ /* 0x001f620000300a00 */
[----:B------:R-:W-:-:S02]  /*37430*/  IADD3 R2, P3, PT, R11, R3, RZ ;  /* 0x000000030b027210 */ /* 0x000fc40007f7e0ff */
[----:B--2---:R-:W-:Y:S01]  /*37440*/  ISETP.LT.AND P4, PT, R70, UR69, !P4 ;  /* 0x0000004546007c0c */ /* 0x004fe2000e781270 */
[----:B------:R-:W-:Y:S01]  /*37450*/  VIADD R0, R68, 0x79 ;  /* 0x0000007944007836 */ /* 0x000fe20000000000 */
[----:B------:R-:W0:Y:S01]  /*37460*/  LDCU UR69, c[0x0][0x398] ;  /* 0x00007300ff4577ac */ /* 0x000e220008000800 */
[----:B------:R-:W-:Y:S01]  /*37470*/  IMAD.X R3, R10, 0x1, R71, P3 ;  /* 0x000000010a037824 */ /* 0x000fe200018e0647 */
[----:B------:R-:W-:Y:S01]  /*37480*/  PRMT R71, R8, 0x9910, RZ ;  /* 0x0000991008477816 */ /* 0x000fe200000000ff */
[----:B------:R-:W2:Y:S01]  /*37490*/  LDL.LU.64 R10, [R1+0xbd0] ;  /* 0x000bd000010a7983 */ /* 0x000ea20000300a00 */
[----:B-1----:R-:W-:Y:S01]  /*374a0*/  ISETP.LT.AND P3, PT, R69, UR71, !P6 ;  /* 0x0000004745007c0c */ /* 0x002fe2000f761270 */
[----:B------:R-:W1:Y:S02]  /*374b0*/  LDCU UR71, c[0x0][0x398] ;  /* 0x00007300ff4777ac */ /* 0x000e640008000800 */
[----:B------:R-:W2:Y:S01]  /*374c0*/  LDL.LU R8, [R1+0x5e8] ;  /* 0x0005e80001087983 */ /* 0x000ea20000300800 */
[----:B------:R-:W-:-:S02]  /*374d0*/  SHF.R.S32.HI R71, RZ, 0x8, R71 ;  /* 0x00000008ff477819 */ /* 0x000fc40000011447 */
[----:B------:R-:W-:Y:S01]  /*374e0*/  ISETP.LT.AND P6, PT, R70, UR73, !P6 ;  /* 0x0000004946007c0c */ /* 0x000fe2000f7c1270 */
[----:B------:R-:W0:Y:S01]  /*374f0*/  LDCU UR73, c[0x0][0x398] ;  /* 0x00007300ff4977ac */ /* 0x000e220008000800 */
[----:B------:R-:W-:Y:S01]  /*37500*/  ISETP.GE.AND P5, PT, R0, UR66, PT ;  /* 0x0000004200007c0c */ /* 0x000fe2000bfa6270 */
[----:B------:R-:W-:Y:S01]  /*37510*/  VIADD R0, R68, 0x7a ;  /* 0x0000007a44007836 */ /* 0x000fe20000000000 */
[----:B------:R-:W0:Y:S01]  /*37520*/  LDCU UR66, c[0x0][0x39c] ;  /* 0x00007380ff4277ac */ /* 0x000e220008000800 */
[----:B---3--:R-:W-:Y:S02]  /*37530*/  F2FP.SATFINITE.E4M3.F32.PACK_AB_MERGE_C R6, R6, R9, RZ ;  /* 0x000000090606723e */ /* 0x008fe400048070ff */
[----:B------:R-:W3:Y:S04]  /*37540*/  LDL.LU R9, [R1+0x5ec] ;  /* 0x0005ec0001097983 */ /* 0x000ee80000300800 */
[----:B----4-:R4:W-:Y:S01]  /*37550*/  @P4 STG.E.U8 desc[UR24][R16.64], R71 ;  /* 0x0000004710004986 */ /* 0x0109e2000c101118 */
[----:B------:R-:W-:Y:S01]  /*37560*/  ISETP.GE.AND P4, PT, R0, UR67, PT ;  /* 0x0000004300007c0c */ /* 0x000fe2000bf86270 */
[----:B------:R-:W0:Y:S01]  /*37570*/  LDCU UR67, c[0x0][0x39c] ;  /* 0x00007380ff4377ac */ /* 0x000e220008000800 */
[----:B------:R-:W-:Y:S01]  /*37580*/  PRMT R0, R6, 0x9910, RZ ;  /* 0x0000991006007816 */ /* 0x000fe200000000ff */
[----:B----4-:R-:W4:Y:S04]  /*37590*/  LDL.LU.64 R16, [R1+0xbc8] ;  /* 0x000bc80001107983 */ /* 0x010f280000300a00 */
[----:B------:R-:W4:Y:S01]  /*375a0*/  LDL.LU R12, [R1+0x1e8] ;  /* 0x0001e800010c7983 */ /* 0x000f220000300800 */
[----:B-----5:R-:W-:-:S03]  /*375b0*/  F2FP.SATFINITE.E4M3.F32.PACK_AB_MERGE_C R71, R7, R13, RZ ;  /* 0x0000000d0747723e */ /* 0x020fc600048070ff */
[----:B------:R-:W5:Y:S04]  /*375c0*/  LDL.LU R13, [R1+0x1ec] ;  /* 0x0001ec00010d7983 */ /* 0x000f680000300800 */
[----:B------:R0:W-:Y:S01]  /*375d0*/  @P3 STG.E.U8 desc[UR24][R14.64], R6 ;  /* 0x000000060e003986 */ /* 0x0001e2000c101118 */
[----:B------:R-:W-:-:S03]  /*375e0*/  PRMT R18, R71, 0x9910, RZ ;  /* 0x0000991047127816 */ /* 0x000fc600000000ff */
[----:B0-----:R-:W5:Y:S01]  /*375f0*/  LDL.LU.64 R14, [R1+0xbc0] ;  /* 0x000bc000010e7983 */ /* 0x001f620000300a00 */
[----:B------:R-:W-:-:S03]  /*37600*/  IMAD.MOV.U32 R6, RZ, RZ, R0 ;  /* 0x000000ffff067224 */ /* 0x000fc600078e0000 */
[----:B------:R0:W-:Y:S04]  /*37610*/  @P6 STG.E.U8 desc[UR24][R4.64], R71 ;  /* 0x0000004704006986 */ /* 0x0001e8000c101118 */
[----:B0-----:R-:W5:Y:S01]  /*37620*/  LDL.LU.64 R4, [R1+0xbb8] ;  /* 0x000bb80001047983 */ /* 0x001f620000300a00 */
[----:B------:R-:W-:-:S03]  /*37630*/  SHF.R.S32.HI R71, RZ, 0x8, R6 ;  /* 0x00000008ff477819 */ /* 0x000fc60000011406 */
[----:B------:R-:W5:Y:S01]  /*37640*/  LDL.LU.64 R6, [R1+0xbb0] ;  /* 0x000bb00001067983 */ /* 0x000f620000300a00 */
[C---:B------:R-:W-:Y:S01]  /*37650*/  ISETP.LT.AND P3, PT, R69.reuse, UR69, !P5 ;  /* 0x0000004545007c0c */ /* 0x040fe2000ef61270 */
[----:B------:R-:W0:Y:S01]  /*37660*/  LDCU UR69, c[0x0][0x398] ;  /* 0x00007300ff4577ac */ /* 0x000e220008000800 */
[----:B------:R-:W-:Y:S01]  /*37670*/  VIADD R0, R68, 0x7b ;  /* 0x0000007b44007836 */ /* 0x000fe20000000000 */
[----:B------:R-:W-:Y:S01]  /*37680*/  ISETP.LT.AND P5, PT, R70, UR75, !P5 ;  /* 0x0000004b46007c0c */ /* 0x000fe2000efa1270 */
[----:B------:R-:W0:Y:S03]  /*37690*/  LDCU UR75, c[0x0][0x398] ;  /* 0x00007300ff4b77ac */ /* 0x000e260008000800 */
[----:B------:R-:W-:Y:S01]  /*376a0*/  ISETP.GE.AND P6, PT, R0, UR68, PT ;  /* 0x0000004400007c0c */ /* 0x000fe2000bfc6270 */
[----:B------:R-:W-:Y:S01]  /*376b0*/  IMAD.MOV.U32 R0, RZ, RZ, R18 ;  /* 0x000000ffff007224 */ /* 0x000fe200078e0012 */
[----:B------:R-:W0:Y:S04]  /*376c0*/  LDCU UR68, c[0x0][0x39c] ;  /* 0x00007380ff4477ac */ /* 0x000e280008000800 */
[----:B--2---:R3:W-:Y:S01]  /*376d0*/  @P3 STG.E.U8 desc[UR24][R10.64], R71 ;  /* 0x000000470a003986 */ /* 0x0047e2000c101118 */
[----:B------:R-:W-:Y:S01]  /*376e0*/  ISETP.LT.AND P3, PT, R69, UR73, !P4 ;  /* 0x0000004945007c0c */ /* 0x000fe2000e761270 */
[----:B------:R-:W2:Y:S01]  /*376f0*/  LDCU UR73, c[0x0][0x398] ;  /* 0x00007300ff4977ac */ /* 0x000ea20008000800 */
[----:B------:R-:W-:-:S02]  /*37700*/  SHF.R.S32.HI R0, RZ, 0x8, R0 ;  /* 0x00000008ff007819 */ /* 0x000fc40000011400 */
[----:B-1----:R-:W-:Y:S01]  /*37710*/  ISETP.LT.AND P4, PT, R70, UR71, !P4 ;  /* 0x0000004746007c0c */ /* 0x002fe2000e781270 */
[----:B------:R-:W1:Y:S01]  /*37720*/  LDCU UR71, c[0x0][0x398] ;  /* 0x00007300ff4777ac */ /* 0x000e620008000800 */
[----:B---3--:R-:W-:Y:S02]  /*37730*/  F2FP.SATFINITE.E4M3.F32.PACK_AB_MERGE_C R10, R9, R8, RZ ;  /* 0x00000008090a723e */ /* 0x008fe400048070ff */
[----:B------:R-:W3:Y:S04]  /*37740*/  LDL.LU R8, [R1+0x5f0] ;  /* 0x0005f00001087983 */ /* 0x000ee80000300800 */
[----:B------:R-:W3:Y:S01]  /*37750*/  LDL.LU R9, [R1+0x5f4] ;  /* 0x0005f40001097983 */ /* 0x000ee20000300800 */
[----:B------:R-:W-:-:S03]  /*37760*/  PRMT R11, R10, 0x9910, RZ ;  /* 0x000099100a0b7816 */ /* 0x000fc600000000ff */
[----:B------:R-:W3:Y:S04]  /*37770*/  LDL.LU.64 R20, [R1+0xba8] ;  /* 0x000ba80001147983 */ /* 0x000ee80000300a00 */
[----:B----4-:R4:W-:Y:S01]  /*37780*/  @P5 STG.E.U8 desc[UR24][R16.64], R0 ;  /* 0x0000000010005986 */ /* 0x0109e2000c101118 */
[----:B0-----:R-:W-:Y:S01]  /*37790*/  ISETP.LT.AND P5, PT, R69, UR69, !P6 ;  /* 0x0000004545007c0c */ /* 0x001fe2000f7a1270 */
[----:B------:R-:W0:Y:S01]  /*377a0*/  LDCU UR69, c[0x0][0x39c] ;  /* 0x00007380ff4577ac */ /* 0x000e220008000800 */
[----:B----4-:R-:W-:Y:S01]  /*377b0*/  VIADD R0, R68, 0x7c ;  /* 0x0000007c44007836 */ /* 0x010fe20000000000 */
[----:B-----5:R-:W-:Y:S01]  /*377c0*/  F2FP.SATFINITE.E4M3.F32.PACK_AB_MERGE_C R71, R13, R12, RZ ;  /* 0x0000000c0d47723e */ /* 0x020fe200048070ff */
[----:B------:R-:W-:Y:S01]  /*377d0*/  IMAD.MOV.U32 R12, RZ, RZ, R11 ;  /* 0x000000ffff0c7224 */ /* 0x000fe200078e000b */
[----:B------:R4:W-:Y:S02]  /*377e0*/  @P3 STG.E.U8 desc[UR24][R14.64], R10 ;  /* 0x0000000a0e003986 */ /* 0x0009e4000c101118 */
[----:B------:R-:W-:Y:S01]  /*377f0*/  ISETP.GE.AND P3, PT, R0, UR70, PT ;  /* 0x0000004600007c0c */ /* 0x000fe2000bf66270 */
[----:B------:R-:W5:Y:S01]  /*37800*/  LDCU UR70, c[0x0][0x39c] ;  /* 0x00007380ff4677ac */ /* 0x000f620008000800 */
[----:B------:R-:W-:Y:S01]  /*37810*/  SHF.R.S32.HI R0, RZ, 0x8, R12 ;  /* 0x00000008ff007819 */ /* 0x000fe2000001140c */
[----:B----4-:R-:W4:Y:S04]  /*37820*/  LDL.LU.64 R10, [R1+0xba0] ;  /* 0x000ba000010a7983 */ /* 0x010f280000300a00 */
[----:B------:R-:W5:Y:S04]  /*37830*/  LDL.LU R19, [R1+0x1f0] ;  /* 0x0001f00001137983 */ /* 0x000f680000300800 */
[----:B------:R0:W-:Y:S04]  /*37840*/  @P4 STG.E.U8 desc[UR24][R4.64], R71 ;  /* 0x0000004704004986 */ /* 0x0001e8000c101118 */
[----:B------:R1:W-:Y:S04]  /*37850*/  @P5 STG.E.U8 desc[UR24][R6.64], R0 ;  /* 0x0000000006005986 */ /* 0x0003e8000c101118 */
[----:B0-----:R-:W5:Y:S04]  /*37860*/  LDL.LU R5, [R1+0x1f4] ;  /* 0x0001f40001057983 */ /* 0x001f680000300800 */
[----:B-1----:R-:W5:Y:S01]  /*37870*/  LDL.LU.64 R6, [R1+0xb98] ;  /* 0x000b980001067983 */ /* 0x002f620000300a00 */
[----:B------:R-:W-:-:S03]  /*37880*/  PRMT R71, R71, 0x9910, RZ ;  /* 0x0000991047477816 */ /* 0x000fc600000000ff */
[----:B------:R-:W5:Y:S01]  /*37890*/  LDL.LU.64 R16, [R1+0xb90] ;  /* 0x000b900001107983 */ /* 0x000f620000300a00 */
[----:B------:R-:W-:Y:S01]  /*378a0*/  ISETP.LT.AND P6, PT, R70, UR75, !P6 ;  /* 0x0000004b46007c0c */ /* 0x000fe2000f7c1270 */
[----:B------:R-:W-:Y:S01]  /*378b0*/  IMAD.MOV.U32 R4, RZ, RZ, R71 ;  /* 0x000000ffff047224 */ /* 0x000fe200078e0047 */
[----:B------:R-:W-:Y:S01]  /*378c0*/  ISETP.LT.AND P5, PT, R69, UR71, !P3 ;  /* 0x0000004745007c0c */ /* 0x000fe2000dfa1270 */
[----:B------:R-:W5:Y:S01]  /*378d0*/  LDL.LU R14, [R1+0x5f8] ;  /* 0x0005f800010e7983 */ /* 0x000f620000300800 */
[----:B------:R-:W-:Y:S01]  /*378e0*/  VIADD R0, R68, 0x7d ;  /* 0x0000007d44007836 */ /* 0x000fe20000000000 */
[----:B------:R-:W0:Y:S01]  /*378f0*/  LDCU UR75, c[0x0][0x398] ;  /* 0x00007300ff4b77ac */ /* 0x000e220008000800 */
[----:B------:R-:W-:Y:S02]  /*37900*/  SHF.R.S32.HI R4, RZ, 0x8, R4 ;  /* 0x00000008ff047819 */ /* 0x000fe40000011404 */
[----:B--2---:R-:W-:Y:S01]  /*37910*/  ISETP.LT.AND P3, PT, R70, UR73, !P3 ;  /* 0x0000004946007c0c */ /* 0x004fe2000df61270 */
[----:B------:R-:W1:Y:S01]  /*37920*/  LDCU UR71, c[0x0][0x39c] ;  /* 0x00007380ff4777ac */ /* 0x000e620008000800 */
[----:B------:R-:W-:Y:S01]  /*37930*/  ISETP.GE.AND P4, PT, R0, UR72, PT ;  /* 0x0000004800007c0c */ /* 0x000fe2000bf86270 */
[----:B------:R-:W-:Y:S01]  /*37940*/  VIADD R0, R68, 0x7e ;  /* 0x0000007e44007836 */ /* 0x000fe20000000000 */
[----:B------:R-:W2:Y:S01]  /*37950*/  LDCU UR72, c[0x0][0x398] ;  /* 0x00007300ff4877ac */ /* 0x000ea20008000800 */
[----:B------:R-:W0:Y:S01]  /*37960*/  LDCU UR73, c[0x0][0x39c] ;  /* 0x00007380ff4977ac */ /* 0x000e220008000800 */
[----:B---3--:R-:W-:-:S02]  /*37970*/  F2FP.SATFINITE.E4M3.F32.PACK_AB_MERGE_C R71, R9, R8, RZ ;  /* 0x000000080947723e */ /* 0x008fc400048070ff */
[----:B------:R-:W3:Y:S04]  /*37980*/  LDL.LU R9, [R1+0x5fc] ;  /* 0x0005fc0001097983 */ /* 0x000ee80000300800 */
[----:B------:R-:W3:Y:S04]  /*37990*/  LDL.LU R15, [R1+0x1f8] ;  /* 0x0001f800010f7983 */ /* 0x000ee80000300800 */
[----:B------:R-:W3:Y:S04]  /*379a0*/  LDL.LU R8, [R1+0x1fc] ;  /* 0x0001fc0001087983 */ /* 0x000ee80000300800 */
[----:B------:R-:W3:Y:S04]  /*379b0*/  LDL.LU.64 R12, [R1+0xb88] ;  /* 0x000b8800010c7983 */ /* 0x000ee80000300a00 */
[----:B------:R0:W-:Y:S01]  /*379c0*/  @P6 STG.E.U8 desc[UR24][R20.64], R4 ;  /* 0x0000000414006986 */ /* 0x0001e2000c101118 */
[----:B------:R-:W-:Y:S01]  /*379d0*/  ISETP.GE.AND P6, PT, R0, UR74, PT ;  /* 0x0000004a00007c0c */ /* 0x000fe2000bfc6270 */
[----:B------:R-:W-:Y:S01]  /*379e0*/  VIADD R0, R68, 0x7f ;  /* 0x0000007f44007836 */ /* 0x000fe20000000000 */
[----:B------:R-:W1:Y:S01]  /*379f0*/  LDCU UR74, c[0x0][0x398] ;  /* 0x00007300ff4a77ac */ /* 0x000e620008000800 */
[----:B0-----:R-:W-:Y:S01]  /*37a00*/  PRMT R4, R71, 0x9910, RZ ;  /* 0x0000991047047816 */ /* 0x001fe200000000ff */
[----:B----4-:R0:W-:Y:S04]  /*37a10*/  @P5 STG.E.U8 desc[UR24][R10.64], R71 ;  /* 0x000000470a005986 */ /* 0x0101e8000c101118 */
[----:B0-----:R-:W4:Y:S01]  /*37a20*/  LDL.LU.64 R10, [R1+0xb80] ;  /* 0x000b8000010a7983 */ /* 0x001f220000300a00 */
[----:B-----5:R-:W-:-:S05]  /*37a30*/  F2FP.SATFINITE.E4M3.F32.PACK_AB_MERGE_C R71, R5, R19, RZ ;  /* 0x000000130547723e */ /* 0x020fca00048070ff */
[----:B------:R0:W-:Y:S01]  /*37a40*/  @P3 STG.E.U8 desc[UR24][R6.64], R71 ;  /* 0x0000004706003986 */ /* 0x0001e2000c101118 */
[----:B------:R-:W-:Y:S01]  /*37a50*/  ISETP.GE.AND P3, PT, R0, UR76, PT ;  /* 0x0000004c00007c0c */ /* 0x000fe2000bf66270 */
[----:B------:R-:W5:Y:S01]  /*37a60*/  LDCU UR76, c[0x0][0x398] ;  /* 0x00007300ff4c77ac */ /* 0x000f620008000800 */
[----:B------:R-:W-:Y:S01]  /*37a70*/  SHF.R.S32.HI R0, RZ, 0x8, R4 ;  /* 0x00000008ff007819 */ /* 0x000fe20000011404 */
[----:B0-----:R-:W4:Y:S04]  /*37a80*/  LDL.LU.64 R6, [R1+0xb78] ;  /* 0x000b780001067983 */ /* 0x001f280000300a00 */
[----:B------:R-:W4:Y:S01]  /*37a90*/  LDL.LU.64 R4, [R1+0xb70] ;  /* 0x000b700001047983 */ /* 0x000f220000300a00 */
[----:B------:R-:W-:Y:S01]  /*37aa0*/  ISETP.LT.AND P5, PT, R69, UR75, !P4 ;  /* 0x0000004b45007c0c */ /* 0x000fe2000e7a1270 */
[----:B------:R-:W0:Y:S01]  /*37ab0*/  LDCU UR75, c[0x0][0x398] ;  /* 0x00007300ff4b77ac */ /* 0x000e220008000800 */
[----:B------:R-:W-:Y:S01]  /*37ac0*/  PRMT R71, R71, 0x9910, RZ ;  /* 0x0000991047477816 */ /* 0x000fe200000000ff */
[----:B------:R-:W4:Y:S01]  /*37ad0*/  LDL.LU R20, [R1+0x400] ;  /* 0x0004000001147983 */ /* 0x000f220000300800 */
[----:B--2---:R-:W-:Y:S01]  /*37ae0*/  ISETP.LT.AND P4, PT, R70, UR72, !P4 ;  /* 0x0000004846007c0c */ /* 0x004fe2000e781270 */
[----:B------:R-:W2:Y:S08]  /*37af0*/  LDCU UR72, c[0x0][0x398] ;  /* 0x00007300ff4877ac */ /* 0x000eb00008000800 */
[----:B------:R0:W-:Y:S01]  /*37b00*/  @P5 STG.E.U8 desc[UR24][R16.64], R0 ;  /* 0x0000000010005986 */ /* 0x0001e2000c101118 */
[----:B-1----:R-:W-:Y:S01]  /*37b10*/  ISETP.LT.AND P5, PT, R69, UR74, !P6 ;  /* 0x0000004a45007c0c */ /* 0x002fe2000f7a1270 */
[----:B------:R-:W1:Y:S01]  /*37b20*/  LDCU UR74, c[0x0][0x398] ;  /* 0x00007300ff4a77ac */ /* 0x000e620008000800 */
[----:B0-----:R-:W-:-:S05]  /*37b30*/  IMAD.MOV.U32 R0, RZ, RZ, R71 ;  /* 0x000000ffff007224 */ /* 0x001fca00078e0047 */
[----:B------:R-:W-:Y:S02]  /*37b40*/  SHF.R.S32.HI R0, RZ, 0x8, R0 ;  /* 0x00000008ff007819 */ /* 0x000fe40000011400 */
[----:B------:R-:W-:Y:S01]  /*37b50*/  ISETP.LT.AND P6, PT, R70, UR75, !P6 ;  /* 0x0000004b46007c0c */ /* 0x000fe2000f7c1270 */
[----:B------:R-:W0:Y:S01]  /*37b60*/  LDCU UR75, c[0x0][0x398] ;  /* 0x00007300ff4b77ac */ /* 0x000e220008000800 */
[----:B---3--:R-:W-:Y:S02]  /*37b70*/  F2FP.SATFINITE.E4M3.F32.PACK_AB_MERGE_C R9, R9, R14, RZ ;  /* 0x0000000e0909723e */ /* 0x008fe400048070ff */
[----:B------:R-:W-:Y:S01]  /*37b80*/  F2FP.SATFINITE.E4M3.F32.PACK_AB_MERGE_C R71, R8, R15, RZ ;  /* 0x0000000f0847723e */ /* 0x000fe200048070ff */
[----:B------:R3:W-:Y:S01]  /*37b90*/  @P4 STG.E.U8 desc[UR24][R12.64], R0 ;  /* 0x000000000c004986 */ /* 0x0007e2000c101118 */
[----:B------:R-:W-:Y:S02]  /*37ba0*/  PRMT R8, R9, 0x9910, RZ ;  /* 0x0000991009087816 */ /* 0x000fe400000000ff */
[----:B-----5:R-:W-:Y:S01]  /*37bb0*/  ISETP.LT.AND P4, PT, R69, UR76, !P3 ;  /* 0x0000004c45007c0c */ /* 0x020fe2000df81270 */
[----:B------:R-:W5:Y:S01]  /*37bc0*/  LDCU UR76, c[0x0][0x39c] ;  /* 0x00007380ff4c77ac */ /* 0x000f620008000800 */
[----:B---3--:R-:W3:Y:S01]  /*37bd0*/  LDL.LU R12, [R1+0x404] ;  /* 0x00040400010c7983 */ /* 0x008ee20000300800 */
[----:B------:R-:W-:-:S03]  /*37be0*/  VIADD R0, R68, 0x80 ;  /* 0x0000008044007836 */ /* 0x000fc60000000000 */
[----:B------:R-:W5:Y:S04]  /*37bf0*/  LDL.LU R21, [R1] ;  /* 0x0000000001157983 */ /* 0x000f680000300800 */
[----:B------:R-:W5:Y:S04]  /*37c00*/  LDL.LU R13, [R1+0x4] ;  /* 0x00000400010d7983 */ /* 0x000f680000300800 */
[----:B------:R-:W5:Y:S04]  /*37c10*/  LDL.LU.64 R16, [R1+0xb68] ;  /* 0x000b680001107983 */ /* 0x000f680000300a00 */
[----:B------:R-:W5:Y:S04]  /*37c20*/  LDL.LU.64 R18, [R1+0xb60] ;  /* 0x000b600001127983 */ /* 0x000f680000300a00 */
[----:B----4-:R-:W-:Y:S01]  /*37c30*/  @P5 STG.E.U8 desc[UR24][R10.64], R9 ;  /* 0x000000090a005986 */ /* 0x010fe2000c101118 */
[----:B------:R-:W-:Y:S01]  /*37c40*/  ISETP.GE.AND P5, PT, R0, UR4, PT ;  /* 0x0000000400007c0c */ /* 0x000fe2000bfa6270 */
[----:B------:R-:W-:Y:S01]  /*37c50*/  IMAD.MOV.U32 R0, RZ, RZ, R8 ;  /* 0x000000ffff007224 */ /* 0x000fe200078e0008 */
[----:B------:R-:W4:Y:S04]  /*37c60*/  LDCU UR4, c[0x0][0x398] ;  /* 0x00007300ff0477ac */ /* 0x000f280008000800 */
[----:B------:R-:W-:Y:S01]  /*37c70*/  SHF.R.S32.HI R0, RZ, 0x8, R0 ;  /* 0x00000008ff007819 */ /* 0x000fe20000011400 */
[----:B------:R0:W-:Y:S04]  /*37c80*/  @P6 STG.E.U8 desc[UR24][R6.64], R71 ;  /* 0x0000004706006986 */ /* 0x0001e8000c101118 */
[----:B------:R1:W-:Y:S04]  /*37c90*/  @P4 STG.E.U8 desc[UR24][R4.64], R0 ;  /* 0x0000000004004986 */ /* 0x0003e8000c101118 */
[----:B0-----:R-:W5:Y:S04]  /*37ca0*/  LDL.LU.64 R6, [R1+0xb58] ;  /* 0x000b580001067983 */ /* 0x001f680000300a00 */
[----:B-1----:R-:W5:Y:S01]  /*37cb0*/  LDL.LU.64 R4, [R1+0xb50] ;  /* 0x000b500001047983 */ /* 0x002f620000300a00 */
[----:B--2---:R-:W-:Y:S01]  /*37cc0*/  ISETP.LT.AND P3, PT, R70, UR72, !P3 ;  /* 0x0000004846007c0c */ /* 0x004fe2000df61270 */
[----:B------:R-:W-:Y:S01]  /*37cd0*/  VIADD R0, R68, 0x81 ;  /* 0x0000008144007836 */ /* 0x000fe20000000000 */
[----:B------:R-:W-:Y:S01]  /*37ce0*/  PRMT R71, R71, 0x9910, RZ ;  /* 0x0000991047477816 */ /* 0x000fe200000000ff */
[----:B------:R-:W2:Y:S01]  /*37cf0*/  LDL.LU R14, [R1+0x408] ;  /* 0x00040800010e7983 */ /* 0x000ea20000300800 */
[----:B------:R-:W-:Y:S01]  /*37d00*/  ISETP.LT.AND P6, PT, R69, UR74, !P5 ;  /* 0x0000004a45007c0c */ /* 0x000fe2000efc1270 */
[----:B------:R-:W0:Y:S01]  /*37d10*/  LDCU UR72, c[0x0][0x398] ;  /* 0x00007300ff4877ac */ /* 0x000e220008000800 */
[----:B------:R-:W-:Y:S01]  /*37d20*/  ISETP.GE.AND P4, PT, R0, UR6, PT ;  /* 0x0000000600007c0c */ /* 0x000fe2000bf86270 */
[----:B------:R-:W2:Y:S01]  /*37d30*/  LDL.LU R9, [R1+0x40c] ;  /* 0x00040c0001097983 */ /* 0x000ea20000300800 */
[----:B------:R-:W-:Y:S01]  /*37d40*/  SHF.R.S32.HI R0, RZ, 0x8, R71 ;  /* 0x00000008ff007819 */ /* 0x000fe20000011447 */
[----:B------:R-:W1:Y:S02]  /*37d50*/  LDCU UR6, c[0x0][0x398] ;  /* 0x00007300ff0677ac */ /* 0x000e640008000800 */
[----:B------:R-:W2:Y:S01]  /*37d60*/  LDL.LU R15, [R1+0x8] ;  /* 0x00000800010f7983 */ /* 0x000ea20000300800 */
[----:B------:R-:W0:Y:S03]  /*37d70*/  LDCU UR74, c[0x0][0x398] ;  /* 0x00007300ff4a77ac */ /* 0x000e260008000800 */
[----:B------:R-:W2:Y:S04]  /*37d80*/  LDL.LU R8, [R1+0xc] ;  /* 0x00000c0001087983 */ /* 0x000ea80000300800 */
[----:B------:R-:W2:Y:S01]  /*37d90*/  LDL.LU.64 R10, [R1+0xb48] ;  /* 0x000b4800010a7983 */ /* 0x000ea20000300a00 */
[----:B------:R-:W-:-:S02]  /*37da0*/  ISETP.LT.AND P5, PT, R70, UR75, !P5 ;  /* 0x0000004b46007c0c */ /* 0x000fc4000efa1270 */
[----:B---3--:R-:W-:Y:S01]  /*37db0*/  F2FP.SATFINITE.E4M3.F32.PACK_AB_MERGE_C R12, R12, R20, RZ ;  /* 0x000000140c0c723e */ /* 0x008fe200048070ff */
[----:B-----5:R3:W-:Y:S01]  /*37dc0*/  @P3 STG.E.U8 desc[UR24][R16.64], R0 ;  /* 0x0000000010003986 */ /* 0x0207e2000c101118 */
[----:B----4-:R-:W-:Y:S01]  /*37dd0*/  ISETP.LT.AND P3, PT, R69, UR4, !P4 ;  /* 0x0000000445007c0c */ /* 0x010fe2000e761270 */
[----:B------:R-:W4:Y:S01]  /*37de0*/  LDCU UR4, c[0x0][0x39c] ;  /* 0x00007380ff0477ac */ /* 0x000f220008000800 */
[----:B------:R-:W-:Y:S01]  /*37df0*/  F2FP.SATFINITE.E4M3.F32.PACK_AB_MERGE_C R71, R13, R21, RZ ;  /* 0x000000150d47723e */ /* 0x000fe200048070ff */
[----:B------:R5:W-:Y:S01]  /*37e00*/  @P6 STG.E.U8 desc[UR24][R18.64], R12 ;  /* 0x0000000c12006986 */ /* 0x000be2000c101118 */
[----:B---3--:R-:W-:Y:S01]  /*37e10*/  VIADD R0, R68, 0x82 ;  /* 0x0000008244007836 */ /* 0x008fe20000000000 */
[----:B------:R-:W-:Y:S02]  /*37e20*/  PRMT R16, R12, 0x9910, RZ ;  /* 0x000099100c107816 */ /* 0x000fe400000000ff */
[----:B-----5:R-:W3:Y:S02]  /*37e30*/  LDL.LU.64 R12, [R1+0xb40] ;  /* 0x000b4000010c7983 */ /* 0x020ee40000300a00 */
[----:B------:R-:W-:Y:S01]  /*37e40*/  ISETP.GE.AND P6, PT, R0, UR9, PT ;  /* 0x0000000900007c0c */ /* 0x000fe2000bfc6270 */
[----:B------:R-:W-:Y:S01]  /*37e50*/  IMAD.MOV.U32 R0, RZ, RZ, R16 ;  /* 0x000000ffff007224 */ /* 0x000fe200078e0010 */
[----:B0-----:R-:W-:Y:S01]  /*37e60*/  ISETP.LT.AND P4, PT, R70, UR72, !P4 ;  /* 0x0000004846007c0c */ /* 0x001fe2000e781270 */
[----:B------:R-:W0:Y:S03]  /*37e70*/  LDCU UR9, c[0x0][0x398] ;  /* 0x00007300ff0977ac */ /* 0x000e260008000800 */
[----:B------:R-:W-:Y:S01]  /*37e80*/  SHF.R.S32.HI R0, RZ, 0x8, R0 ;  /* 0x00000008ff007819 */ /* 0x000fe20000011400 */
[----:B------:R-:W5:Y:S01]  /*37e90*/  LDCU UR72, c[0x0][0x398] ;  /* 0x00007300ff4877ac */ /* 0x000f620008000800 */
[----:B------:R0:W-:Y:S04]  /*37ea0*/  @P5 STG.E.U8 desc[UR24][R6.64], R71 ;  /* 0x0000004706005986 */ /* 0x0001e8000c101118 */
[----:B------:R1:W-:Y:S04]  /*37eb0*/  @P3 STG.E.U8 desc[UR24][R4.64], R0 ;  /* 0x0000000004003986 */ /* 0x0003e8000c101118 */
[----:B0-----:R-:W4:Y:S04]  /*37ec0*/  LDL.LU.64 R6, [R1+0xb38] ;  /* 0x000b380001067983 */ /* 0x001f280000300a00 */
[----:B-1----:R-:W4:Y:S01]  /*37ed0*/  LDL.LU.64 R4, [R1+0xb30] ;  /* 0x000b300001047983 */ /* 0x002f220000300a00 */
[----:B------:R-:W-:Y:S01]  /*37ee0*/  VIADD R0, R68, 0x83 ;  /* 0x0000008344007836 */ /* 0x000fe20000000000 */
[----:B------:R-:W-:-:S02]  /*37ef0*/  PRMT R71, R71, 0x9910, RZ ;  /* 0x0000991047477816 */ /* 0x000fc400000000ff */
[----:B------:R-:W-:Y:S01]  /*37f00*/  ISETP.LT.AND P5, PT, R69, UR6, !P6 ;  /* 0x0000000645007c0c */ /* 0x000fe2000f7a1270 */
[----:B------:R-:W4:Y:S01]  /*37f10*/  LDL.LU R20, [R1+0x410] ;  /* 0x0004100001147983 */ /* 0x000f220000300800 */
[----:B------:R-:W-:Y:S01]  /*37f20*/  ISETP.GE.AND P3, PT, R0, UR10, PT ;  /* 0x0000000a00007c0c */ /* 0x000fe2000bf66270 */
[----:B------:R-:W0:Y:S01]  /*37f30*/  LDCU UR10, c[0x0][0x398] ;  /* 0x00007300ff0a77ac */ /* 0x000e220008000800 */
[----:B------:R-:W-:Y:S02]  /*37f40*/  SHF.R.S32.HI R0, RZ, 0x8, R71 ;  /* 0x00000008ff007819 */ /* 0x000fe40000011447 */
[----:B--2---:R-:W-:Y:S01]  /*37f50*/  F2FP.SATFINITE.E4M3.F32.PACK_AB_MERGE_C R9, R9, R14, RZ ;  /* 0x0000000e0909723e */ /* 0x004fe200048070ff */
[----:B------:R-:W1:Y:S02]  /*37f60*/  LDCU UR6, c[0x0][0x39c] ;  /* 0x00007380ff0677ac */ /* 0x000e640008000800 */
[----:B------:R2:W-:Y:S01]  /*37f70*/  @P4 STG.E.U8 desc[UR24][R10.64], R0 ;  /* 0x000000000a004986 */ /* 0x0005e2000c101118 */
[----:B------:R-:W-:-:S02]  /*37f80*/  F2FP.SATFINITE.E4M3.F32.PACK_AB_MERGE_C R71, R8, R15, RZ ;  /* 0x0000000f0847723e */ /* 0x000fc400048070ff */
[----:B------:R-:W-:Y:S01]  /*37f90*/  ISETP.LT.AND P6, PT, R70, UR74, !P6 ;  /* 0x0000004a46007c0c */ /* 0x000fe2000f7c1270 */
[----:B------:R-:W0:Y:S01]  /*37fa0*/  LDCU UR74, c[0x0][0x398] ;  /* 0x00007300ff4a77ac */ /* 0x000e220008000800 */
[----:B------:R-:W-:Y:S01]  /*37fb0*/  PRMT R8, R9, 0x9910, RZ ;  /* 0x0000991009087816 */ /* 0x000fe200000000ff */
[----:B--2---:R-:W2:Y:S01]  /*37fc0*/  LDL.LU R10, [R1+0x414] ;  /* 0x00041400010a7983 */ /* 0x004ea20000300800 */
[----:B------:R-:W-:-:S03]  /*37fd0*/  VIADD R0, R68, 0x84 ;  /* 0x0000008444007836 */ /* 0x000fc60000000000 */
[----:B------:R-:W2:Y:S04]  /*37fe0*/  LDL.LU R21, [R1+0x10] ;  /* 0x0000100001157983 */ /* 0x000ea80000300800 */
[----:B------:R-:W2:Y:S01]  /*37ff0*/  LDL.LU R11, [R1+0x14] ;  /* 0x00001400010b7983 */ /* 0x000ea20000300800 */
[----:B------:R-:W-:Y:S01]  /*38000*/  ISETP.LT.AND P4, PT, R69, UR9, !P3 ;  /* 0x0000000945007c0c */ /* 0x000fe2000df81270 */
[----:B------:R-:W0:Y:S02]  /*38010*/  LDCU UR9, c[0x0][0x398] ;  /* 0x00007300ff0977ac */ /* 0x000e240008000800 */
[----:B------:R-:W2:Y:S04]  /*38020*/  LDL.LU.64 R16, [R1+0xb28] ;  /* 0x000b280001107983 */ /* 0x000ea80000300a00 */
[----:B------:R-:W2:Y:S04]  /*38030*/  LDL.LU.64 R18, [R1+0xb20] ;  /* 0x000b200001127983 */ /* 0x000ea80000300a00 */
[----:B---3--:R-:W-:Y:S01]  /*38040*/  @P5 STG.E.U8 desc[UR24][R12.64], R9 ;  /* 0x000000090c005986 */ /* 0x008fe2000c101118 */
[----:B------:R-:W-:Y:S01]  /*38050*/  ISETP.GE.AND P5, PT, R0, UR12, PT ;  /* 0x0000000c00007c0c */ /* 0x000fe2000bfa6270 */
[----:B------:R-:W-:Y:S01]  /*38060*/  IMAD.MOV.U32 R0, RZ, RZ, R8 ;  /* 0x000000ffff007224 */ /* 0x000fe200078e0008 */
[----:B-----5:R-:W-:Y:S01]  /*38070*/  ISETP.LT.AND P3, PT, R70, UR72, !P3 ;  /* 0x0000004846007c0c */ /* 0x020fe2000df61270 */
[----:B------:R-:W3:Y:S03]  /*38080*/  LDCU UR12, c[0x0][0x398] ;  /* 0x00007300ff0c77ac */ /* 0x000ee60008000800 */
[----:B------:R-:W-:Y:S01]  /*38090*/  SHF.R.S32.HI R0, RZ, 0x8, R0 ;  /* 0x00000008ff007819 */ /* 0x000fe20000011400 */
[----:B----4-:R4:W-:Y:S04]  /*380a0*/  @P6 STG.E.U8 desc[UR24][R6.64], R71 ;  /* 0x0000004706006986 */ /* 0x0109e8000c101118 */
[----:B------:R5:W-:Y:S04]  /*380b0*/  @P4 STG.E.U8 desc[UR24][R4.64], R0 ;  /* 0x0000000004004986 */ /* 0x000be8000c101118 */
[----:B----4-:R-:W4:Y:S04]  /*380c0*/  LDL.LU.64 R6, [R1+0xb18] ;  /* 0x000b180001067983 */ /* 0x010f280000300a00 */
[----:B-----5:R-:W5:Y:S01]  /*380d0*/  LDL.LU.64 R4, [R1+0xb10] ;  /* 0x000b100001047983 */ /* 0x020f620000300a00 */
[----:B------:R-:W-:Y:S01]  /*380e0*/  VIADD R0, R68, 0x85 ;  /* 0x0000008544007836 */ /* 0x000fe20000000000 */
[----:B------:R-:W-:-:S02]  /*380f0*/  PRMT R71, R71, 0x9910, RZ ;  /* 0x0000991047477816 */ /* 0x000fc400000000ff */
[----:B0-----:R-:W-:Y:S01]  /*38100*/  ISETP.LT.AND P6, PT, R69, UR10, !P5 ;  /* 0x0000000a45007c0c */ /* 0x001fe2000efc1270 */
[----:B------:R-:W5:Y:S01]  /*38110*/  LDL.LU R14, [R1+0x418] ;  /* 0x00041800010e7983 */ /* 0x000f620000300800 */
[----:B------:R-:W-:Y:S01]  /*38120*/  ISETP.GE.AND P4, PT, R0, UR14, PT ;  /* 0x0000000e00007c0c */ /* 0x000fe2000bf86270 */
[----:B------:R-:W0:Y:S01]  /*38130*/  LDCU UR10, c[0x0][0x398] ;  /* 0x00007300ff0a77ac */ /* 0x000e220008000800 */
[----:B------:R-:W-:Y:S01]  /*38140*/  SHF.R.S32.HI R0, RZ, 0x8, R71 ;  /* 0x00000008ff007819 */ /* 0x000fe20000011447 */
[----:B------:R-:W5:Y:S01]  /*38150*/  LDL.LU R9, [R1+0x41c] ;  /* 0x00041c0001097983 */ /* 0x000f620000300800 */
[----:B--2---:R-:W-:-:S03]  /*38160*/  F2FP.SATFINITE.E4M3.F32.PACK_AB_MERGE_C R10, R10, R20, RZ ;  /* 0x000000140a0a723e */ /* 0x004fc600048070ff */
[----:B------:R-:W2:Y:S01]  /*38170*/  LDL.LU R15, [R1+0x18] ;  /* 0x00001800010f7983 */ /* 0x000ea20000300800 */
[----:B------:R-:W-:Y:S01]  /*38180*/  ISETP.LT.AND P5, PT, R70, UR74, !P5 ;  /* 0x0000004a46007c0c */ /* 0x000fe2000efa1270 */
[----:B------:R-:W0:Y:S02]  /*38190*/  LDCU UR14, c[0x0][0x398] ;  /* 0x00007300ff0e77ac */ /* 0x000e240008000800 */
[----:B------:R-:W2:Y:S04]  /*381a0*/  LDL.LU R8, [R1+0x1c] ;  /* 0x00001c0001087983 */ /* 0x000ea80000300800 */
[----:B------:R-:W2:Y:S04]  /*381b0*/  LDL.LU.64 R12, [R1+0xb08] ;  /* 0x000b0800010c7983 */ /* 0x000ea80000300a00 */
[----:B------:R0:W-:Y:S01]  /*381c0*/  @P3 STG.E.U8 desc[UR24][R16.64], R0 ;  /* 0x0000000010003986 */ /* 0x0001e2000c101118 */
[----:B------:R-:W-:Y:S01]  /*381d0*/  ISETP.LT.AND P3, PT, R69, UR9, !P4 ;  /* 0x0000000945007c0c */ /* 0x000fe2000e761270 */
[----:B------:R-:W1:Y:S01]  /*381e0*/  LDCU UR9, c[0x0][0x39c] ;  /* 0x00007380ff0977ac */ /* 0x000e620008000800 */
[----:B------:R-:W-:Y:S01]  /*381f0*/  F2FP.SATFINITE.E4M3.F32.PACK_AB_MERGE_C R71, R11, R21, RZ ;  /* 0x000000150b47723e */ /* 0x000fe200048070ff */
[----:B------:R3:W-:Y:S01]  /*38200*/  @P6 STG.E.U8 desc[UR24][R18.64], R10 ;  /* 0x0000000a12006986 */ /* 0x0007e2000c101118 */
[----:B0-----:R-:W-:Y:S01]  /*38210*/  VIADD R0, R68, 0x86 ;  /* 0x0000008644007836 */ /* 0x001fe20000000000 */
[----:B------:R-:W-:-:S02]  /*38220*/  PRMT R16, R10, 0x9910, RZ ;  /* 0x000099100a107816 */ /* 0x000fc400000000ff */
[----:B---3--:R-:W3:Y:S02]  /*38230*/  LDL.LU.64 R10, [R1+0xb00] ;  /* 0x000b0000010a7983 */ /* 0x008ee40000300a00 */
[----:B------:R-:W-:Y:S01]  /*38240*/  ISETP.GE.AND P6, PT, R0, UR16, PT ;  /* 0x0000001000007c0c */ /* 0x000fe2000bfc6270 */
[----:B------:R-:W-:Y:S01]  /*38250*/  IMAD.MOV.U32 R0, RZ, RZ, R16 ;  /* 0x000000ffff007224 */ /* 0x000fe200078e0010 */
[----:B------:R-:W-:Y:S01]  /*38260*/  ISETP.LT.AND P4, PT, R70, UR12, !P4 ;  /* 0x0000000c46007c0c */ /* 0x000fe2000e781270 */
[----:B------:R-:W0:Y:S03]  /*38270*/  LDCU UR16, c[0x0][0x398] ;  /* 0x00007300ff1077ac */ /* 0x000e260008000800 */
[----:B------:R-:W-:Y:S01]  /*38280*/  SHF.R.S32.HI R0, RZ, 0x8, R0 ;  /* 0x00000008ff007819 */ /* 0x000fe20000011400 */
[----:B------:R-:W0:Y:S01]  /*38290*/  LDCU UR12, c[0x0][0x398] ;  /* 0x00007300ff0c77ac */ /* 0x000e220008000800 */
[----:B----4-:R4:W-:Y:S04]  /*382a0*/  @P5 STG.E.U8 desc[UR24][R6.64], R71 ;  /* 0x0000004706005986 */ /* 0x0109e8000c101118 */
[----:B-----5:R5:W-:Y:S04]  /*382b0*/  @P3 STG.E.U8 desc[UR24][R4.64], R0 ;  /* 0x0000000004003986 */ /* 0x020be8000c101118 */
[----:B----4-:R-:W4:Y:S04]  /*382c0*/  LDL.LU.64 R6, [R1+0xaf8] ;  /* 0x000af80001067983 */ /* 0x010f280000300a00 */
[----:B-----5:R-:W5:Y:S01]  /*382d0*/  LDL.LU.64 R4, [R1+0xaf0] ;  /* 0x000af00001047983 */ /* 0x020f620000300a00 */
[----:B------:R-:W-:Y:S01]  /*382e0*/  VIADD R0, R68, 0x87 ;  /* 0x0000008744007836 */ /* 0x000fe20000000000 */
[----:B------:R-:W-:-:S02]  /*382f0*/  PRMT R71, R71, 0x9910, RZ ;  /* 0x0000991047477816 */ /* 0x000fc400000000ff */
[----:B------:R-:W-:Y:S01]  /*38300*/  ISETP.LT.AND P5, PT, R69, UR10, !P6 ;  /* 0x0000000a45007c0c */ /* 0x000fe2000f7a1270 */
[----:B------:R-:W5:Y:S01]  /*38310*/  LDL.LU R20, [R1+0x420] ;  /* 0x0004200001147983 */ /* 0x000f620000300800 */
[----:B------:R-:W-:Y:S01]  /*38320*/  ISETP.GE.AND P3, PT, R0, UR18, PT ;  /* 0x0000001200007c0c */ /* 0x000fe2000bf66270 */
[----:B------:R-:W0:Y:S01]  /*38330*/  LDCU UR18, c[0x0][0x398] ;  /* 0x00007300ff1277ac */ /* 0x000e220008000800 */
[----:B------:R-:W-:Y:S02]  /*38340*/  SHF.R.S32.HI R0, RZ, 0x8, R71 ;  /* 0x00000008ff007819 */ /* 0x000fe40000011447 */
[----:B------:R-:W-:Y:S01]  /*38350*/  F2FP.SATFINITE.E4M3.F32.PACK_AB_MERGE_C R9, R9, R14, RZ ;  /* 0x0000000e0909723e */ /* 0x000fe200048070ff */
[----:B------:R-:W0:Y:S02]  /*38360*/  LDCU UR10, c[0x0][0x39c] ;  /* 0x00007380ff0a77ac */ /* 0x000e240008000800 */
[----:B--2---:R2:W-:Y:S01]  /*38370*/  @P4 STG.E.U8 desc[UR24][R12.64], R0 ;  /* 0x000000000c004986 */ /* 0x0045e2000c101118 */
[----:B------:R-:W-:-:S02]  /*38380*/  F2FP.SATFINITE.E4M3.F32.PACK_AB_MERGE_C R71, R8, R15, RZ ;  /* 0x0000000f0847723e */ /* 0x000fc400048070ff */
[----:B------:R-:W-:Y:S01]  /*38390*/  ISETP.LT.AND P6, PT, R70, UR14, !P6 ;  /* 0x0000000e46007c0c */ /* 0x000fe2000f7c1270 */
[----:B------:R-:W1:Y:S01]  /*383a0*/  LDCU UR14, c[0x0][0x398] ;  /* 0x00007300ff0e77ac */ /* 0x000e620008000800 */
[----:B------:R-:W-:Y:S01]  /*383b0*/  PRMT R8, R9, 0x9910, RZ ;  /* 0x0000991009087816 */ /* 0x000fe200000000ff */
[----:B--2---:R-:W2:Y:S01]  /*383c0*/  LDL.LU R12, [R1+0x424] ;  /* 0x00042400010c7983 */ /* 0x004ea20000300800 */
[----:B------:R-:W-:-:S03]  /*383d0*/  VIADD R0, R68, 0x88 ;  /* 0x0000008844007836 */ /* 0x000fc60000000000 */
[----:B------:R-:W2:Y:S04]  /*383e0*/  LDL.LU R21, [R1+0x20] ;  /* 0x0000200001157983 */ /* 0x000ea80000300800 */
[----:B------:R-:W2:Y:S01]  /*383f0*/  LDL.LU R13, [R1+0x24] ;  /* 0x00002400010d7983 */ /* 0x000ea20000300800 */
[----:B0-----:R-:W-:Y:S01]  /*38400*/  ISETP.LT.AND P4, PT, R69, UR16, !P3 ;  /* 0x0000001045007c0c */ /* 0x001fe2000df81270 */
[----:B------:R-:W0:Y:S02]  /*38410*/  LDCU UR16, c[0x0][0x398] ;  /* 0x00007300ff1077ac */ /* 0x000e240008000800 */
[----:B------:R-:W2:Y:S04]  /*38420*/  LDL.LU.64 R16, [R1+0xae8] ;  /* 0x000ae80001107983 */ /* 0x000ea80000300a00 */
[----:B---3--:R-:W-:Y:S01]  /*38430*/  @P5 STG.E.U8 desc[UR24][R10.64], R9 ;  /* 0x000000090a005986 */ /* 0x008fe2000c101118 */
[----:B------:R-:W-:Y:S01]  /*38440*/  ISETP.GE.AND P5, PT, R0, UR20, PT ;  /* 0x0000001400007c0c */ /* 0x000fe2000bfa6270 */
[----:B------:R-:W-:Y:S01]  /*38450*/  IMAD.MOV.U32 R0, RZ, RZ, R8 ;  /* 0x000000ffff007224 */ /* 0x000fe200078e0008 */
[----:B------:R-:W-:Y:S01]  /*38460*/  ISETP.LT.AND P3, PT, R70, UR12, !P3 ;  /* 0x0000000c46007c0c */ /* 0x000fe2000df61270 */
[----:B------:R-:W3:Y:S01]  /*38470*/  LDL.LU.64 R18, [R1+0xae0] ;  /* 0x000ae00001127983 */ /* 0x000ee20000300a00 */
[----:B------:R-:W0:Y:S02]  /*38480*/  LDCU UR20, c[0x0][0x398] ;  /* 0x00007300ff1477ac */ /* 0x000e240008000800 */
        /* <DEDUP_REMOVED lines=12> */
[----:B------:R-:W-:Y:S01]  /*38550*/  SHF.R.S32.HI R0, RZ, 0x8, R71 ;  /* 0x00000008ff007819 */ /* 0x000fe20000011447 */
[----:B------:R-:W5:Y:S01]  /*38560*/  LDL.LU R9, [R1+0x42c] ;  /* 0x00042c0001097983 */ /* 0x000f620000300800 */
[----:B--2---:R-:W-:-:S03]  /*38570*/  F2FP.SATFINITE.E4M3.F32.PACK_AB_MERGE_C R12, R12, R20, RZ ;  /* 0x000000140c0c723e */ /* 0x004fc600048070ff */
[----:B------:R-:W2:Y:S01]  /*38580*/  LDL.LU R15, [R1+0x28] ;  /* 0x00002800010f7983 */ /* 0x000ea20000300800 */
[----:B-1----:R-:W-:Y:S01]  /*38590*/  ISETP.LT.AND P5, PT, R70, UR14, !P5 ;  /* 0x0000000e46007c0c */ /* 0x002fe2000efa1270 */
[----:B------:R-:W1:Y:S02]  /*385a0*/  LDCU UR14, c[0x0][0x398] ;  /* 0x00007300ff0e77ac */ /* 0x000e640008000800 */
[----:B------:R-:W2:Y:S01]  /*385b0*/  LDL.LU R8, [R1+0x2c] ;  /* 0x00002c0001087983 */ /* 0x000ea20000300800 */
[----:B------:R-:W1:Y:S03]  /*385c0*/  LDCU UR22, c[0x0][0x398] ;  /* 0x00007300ff1677ac */ /* 0x000e660008000800 */
[----:B------:R-:W2:Y:S04]  /*385d0*/  LDL.LU.64 R10, [R1+0xac8] ;  /* 0x000ac800010a7983 */ /* 0x000ea80000300a00 */
[----:B------:R1:W-:Y:S01]  /*385e0*/  @P3 STG.E.U8 desc[UR24][R16.64], R0 ;  /* 0x0000000010003986 */ /* 0x0003e2000c101118 */
[----:B0-----:R-:W-:Y:S01]  /*385f0*/  ISETP.LT.AND P3, PT, R69, UR16, !P4 ;  /* 0x0000001045007c0c */ /* 0x001fe2000e761270 */
[----:B------:R-:W0:Y:S01]  /*38600*/  LDCU UR16, c[0x0][0x398] ;  /* 0x00007300ff1077ac */ /* 0x000e220008000800 */
[----:B------:R-:W-:Y:S01]  /*38610*/  F2FP.SATFINITE.E4M3.F32.PACK_AB_MERGE_C R71, R13, R21, RZ ;  /* 0x000000150d47723e */ /* 0x000fe200048070ff */
[----:B---3--:R3:W-:Y:S01]  /*38620*/  @P6 STG.E.U8 desc[UR24][R18.64], R12 ;  /* 0x0000000c12006986 */ /* 0x0087e2000c101118 */
[----:B-1----:R-:W-:Y:S01]  /*38630*/  VIADD R0, R68, 0x8a ;  /* 0x0000008a44007836 */ /* 0x002fe20000000000 */
[----:B------:R-:W-:-:S04]  /*38640*/  PRMT R16, R12, 0x9910, RZ ;  /* 0x000099100c107816 */ /* 0x000fc800000000ff */
[----:B------:R-:W-:Y:S01]  /*38650*/  ISETP.GE.AND P6, PT, R0, UR23, PT ;  /* 0x0000001700007c0c */ /* 0x000fe2000bfc6270 */
[----:B------:R-:W-:Y:S01]  /*38660*/  IMAD.MOV.U32 R0, RZ, RZ, R16 ;  /* 0x000000ffff007224 */ /* 0x000fe200078e0010 */
[----:B---3--:R-:W3:Y:S01]  /*38670*/  LDL.LU.64 R12, [R1+0xac0] ;  /* 0x000ac000010c7983 */ /* 0x008ee20000300a00 */
[----:B------:R-:W-:Y:S01]  /*38680*/  ISETP.LT.AND P4, PT, R70, UR20, !P4 ;  /* 0x0000001446007c0c */ /* 0x000fe2000e781270 */
[----:B------:R-:W1:Y:S02]  /*38690*/  LDCU UR20, c[0x0][0x398] ;  /* 0x00007300ff1477ac */ /* 0x000e640008000800 */
        /* <DEDUP_REMOVED lines=30> */
[----:B-1----:R-:W-:Y:S01]  /*38880*/  ISETP.LT.AND P3, PT, R70, UR20, !P3 ;  /* 0x0000001446007c0c */ /* 0x002fe2000df61270 */
[----:B------:R-:W3:Y:S01]  /*38890*/  LDL.LU.64 R18, [R1+0xaa0] ;  /* 0x000aa00001127983 */ /* 0x000ee20000300a00 */
        /* <DEDUP_REMOVED lines=78> */
[----:B------:R-:W1:Y:S01]  /*38d80*/  LDCU UR26, c[0x0][0x398] ;  /* 0x00007300ff1a77ac */ /* 0x000e620008000800 */
[----:B------:R-:W-:Y:S01]  /*38d90*/  SHF.R.S32.HI R0, RZ, 0x8, R71 ;  /* 0x00000008ff007819 */ /* 0x000fe20000011447 */
[----:B------:R-:W5:Y:S01]  /*38da0*/  LDL.LU R9, [R1+0x44c] ;  /* 0x00044c0001097983 */ /* 0x000f620000300800 */
[----:B--2---:R-:W-:-:S03]  /*38db0*/  F2FP.SATFINITE.E4M3.F32.PACK_AB_MERGE_C R12, R12, R20, RZ ;  /* 0x000000140c0c723e */ /* 0x004fc600048070ff */
[----:B------:R-:W2:Y:S01]  /*38dc0*/  LDL.LU R15, [R1+0x48] ;  /* 0x00004800010f7983 */ /* 0x000ea20000300800 */
[----:B0-----:R-:W-:Y:S01]  /*38dd0*/  ISETP.LT.AND P5, PT, R70, UR22, !P5 ;  /* 0x0000001646007c0c */ /* 0x001fe2000efa1270 */
[----:B------:R-:W0:Y:S02]  /*38de0*/  LDCU UR22, c[0x0][0x398] ;  /* 0x00007300ff1677ac */ /* 0x000e240008000800 */
[----:B------:R-:W2:Y:S01]  /*38df0*/  LDL.LU R8, [R1+0x4c] ;  /* 0x00004c0001087983 */ /* 0x000ea20000300800 */
[----:B------:R-:W0:Y:S03]  /*38e00*/  LDCU UR32, c[0x0][0x398] ;  /* 0x00007300ff2077ac */ /* 0x000e260008000800 */
[----:B------:R-:W2:Y:S04]  /*38e10*/  LDL.LU.64 R10, [R1+0xa48] ;  /* 0x000a4800010a7983 */ /* 0x000ea80000300a00 */
[----:B------:R0:W-:Y:S01]  /*38e20*/  @P3 STG.E.U8 desc[UR24][R16.64], R0 ;  /* 0x0000000010003986 */ /* 0x0001e2000c101118 */
[----:B------:R-:W-:Y:S01]  /*38e30*/  ISETP.LT.AND P3, PT, R69, UR23, !P4 ;  /* 0x0000001745007c0c */ /* 0x000fe2000e761270 */
[----:B------:R-:W1:Y:S01]  /*38e40*/  LDCU UR23, c[0x0][0x398] ;  /* 0x00007300ff1777ac */ /* 0x000e620008000800 */
[----:B------:R-:W-:Y:S01]  /*38e50*/  F2FP.SATFINITE.E4M3.F32.PACK_AB_MERGE_C R71, R13, R21, RZ ;  /* 0x000000150d47723e */ /* 0x000fe200048070ff */
[----:B---3--:R3:W-:Y:S01]  /*38e60*/  @P6 STG.E.U8 desc[UR24][R18.64], R12 ;  /* 0x0000000c12006986 */ /* 0x0087e2000c101118 */
[----:B0-----:R-:W-:Y:S01]  /*38e70*/  VIADD R0, R68, 0x92 ;  /* 0x0000009244007836 */ /* 0x001fe20000000000 */
[----:B------:R-:W-:-:S04]  /*38e80*/  PRMT R16, R12, 0x9910, RZ ;  /* 0x000099100c107816 */ /* 0x000fc800000000ff */
[----:B------:R-:W-:Y:S01]  /*38e90*/  ISETP.GE.AND P6, PT, R0, UR33, PT ;  /* 0x0000002100007c0c */ /* 0x000fe2000bfc6270 */
[----:B------:R-:W-:Y:S01]  /*38ea0*/  IMAD.MOV.U32 R0, RZ, RZ, R16 ;  /* 0x000000ffff007224 */ /* 0x000fe200078e0010 */
[----:B---3--:R-:W3:Y:S01]  /*38eb0*/  LDL.LU.64 R12, [R1+0xa40] ;  /* 0x000a4000010c7983 */ /* 0x008ee20000300a00 */
[----:B------:R-:W-:Y:S01]  /*38ec0*/  ISETP.LT.AND P4, PT, R70, UR27, !P4 ;  /* 0x0000001b46007c0c */ /* 0x000fe2000e781270 */
        /* <DEDUP_REMOVED lines=9> */
[----:B-1----:R-:W-:Y:S01]  /*38f60*/  ISETP.LT.AND P5, PT, R69, UR26, !P6 ;  /* 0x0000001a45007c0c */ /* 0x002fe2000f7a1270 */
[----:B------:R-:W5:Y:S01]  /*38f70*/  LDL.LU R20, [R1+0x450] ;  /* 0x0004500001147983 */ /* 0x000f620000300800 */
[----:B------:R-:W-:Y:S01]  /*38f80*/  ISETP.GE.AND P3, PT, R0, UR34, PT ;  /* 0x0000002200007c0c */ /* 0x000fe2000bf66270 */
[----:B------:R-:W1:Y:S01]  /*38f90*/  LDCU UR26, c[0x0][0x398] ;  /* 0x00007300ff1a77ac */ /* 0x000e620008000800 */
        /* <DEDUP_REMOVED lines=13> */
[----:B------:R-:W1:Y:S02]  /*39070*/  LDCU UR23, c[0x0][0x398] ;  /* 0x00007300ff1777ac */ /* 0x000e640008000800 */
[----:B------:R-:W2:Y:S04]  /*39080*/  LDL.LU.64 R16, [R1+0xa28] ;  /* 0x000a280001107983 */ /* 0x000ea80000300a00 */
[----:B---3--:R-:W-:Y:S01]  /*39090*/  @P5 STG.E.U8 desc[UR24][R12.64], R9 ;  /* 0x000000090c005986 */ /* 0x008fe2000c101118 */
[----:B------:R-:W-:Y:S01]  /*390a0*/  ISETP.GE.AND P5, PT, R0, UR35, PT ;  /* 0x0000002300007c0c */ /* 0x000fe2000bfa6270 */
[----:B------:R-:W-:Y:S01]  /*390b0*/  IMAD.MOV.U32 R0, RZ, RZ, R8 ;  /* 0x000000ffff007224 */ /* 0x000fe200078e0008 */
[----:B0-----:R-:W-:Y:S01]  /*390c0*/  ISETP.LT.AND P3, PT, R70, UR27, !P3 ;  /* 0x0000001b46007c0c */ /* 0x001fe2000df61270 */
        /* <DEDUP_REMOVED lines=14> */
[----:B------:R-:W-:Y:S01]  /*391b0*/  SHF.R.S32.HI R0, RZ, 0x8, R71 ;  /* 0x00000008ff007819 */ /* 0x000fe20000011447 */
[----:B------:R-:W5:Y:S01]  /*391c0*/  LDL.LU R9, [R1+0x45c] ;  /* 0x00045c0001097983 */ /* 0x000f620000300800 */
[----:B--2---:R-:W-:-:S03]  /*391d0*/  F2FP.SATFINITE.E4M3.F32.PACK_AB_MERGE_C R10, R10, R20, RZ ;  /* 0x000000140a0a723e */ /* 0x004fc600048070ff */
[----:B------:R-:W2:Y:S01]  /*391e0*/  LDL.LU R15, [R1+0x58] ;  /* 0x00005800010f7983 */ /* 0x000ea20000300800 */
[----:B------:R-:W-:Y:S01]  /*391f0*/  ISETP.LT.AND P5, PT, R70, UR28, !P5 ;  /* 0x0000001c46007c0c */ /* 0x000fe2000efa1270 */
        /* <DEDUP_REMOVED lines=71> */
[----:B-1----:R-:W-:Y:S01]  /*39670*/  ISETP.LT.AND P3, PT, R69, UR29, !P4 ;  /* 0x0000001d45007c0c */ /* 0x002fe2000e761270 */
        /* <DEDUP_REMOVED lines=34> */
[----:B-1----:R-:W-:Y:S01]  /*398a0*/  ISETP.LT.AND P4, PT, R69, UR29, !P3 ;  /* 0x0000001d45007c0c */ /* 0x002fe2000df81270 */
        /* <DEDUP_REMOVED lines=87> */
[----:B------:R-:W5:Y:S04]  /*39e20*/  LDL.LU R9, [R1+0x48c] ;  /* 0x00048c0001097983 */ /* 0x000f680000300800 */
[----:B------:R-:W5:Y:S01]  /*39e30*/  LDL.LU R15, [R1+0x88] ;  /* 0x00008800010f7983 */ /* 0x000f620000300800 */
[----:B--2---:R-:W-:-:S03]  /*39e40*/  F2FP.SATFINITE.E4M3.F32.PACK_AB_MERGE_C R12, R12, R20, RZ ;  /* 0x000000140c0c723e */ /* 0x004fc600048070ff */
[----:B------:R-:W2:Y:S04]  /*39e50*/  LDL.LU R8, [R1+0x8c] ;  /* 0x00008c0001087983 */ /* 0x000ea80000300800 */
[----:B------:R-:W2:Y:S01]  /*39e60*/  LDL.LU.64 R10, [R1+0x8f8] ;  /* 0x0008f800010a7983 */ /* 0x000ea20000300a00 */
[----:B------:R-:W-:Y:S01]  /*39e70*/  ISETP.LT.AND P5, PT, R70, UR32, !P5 ;  /* 0x0000002046007c0c */ /* 0x000fe2000efa1270 */
[----:B------:R-:W0:Y:S02]  /*39e80*/  LDCU UR32, c[0x0][0x398] ;  /* 0x00007300ff2077ac */ /* 0x000e240008000800 */
        /* <DEDUP_REMOVED lines=9> */
[----:B---3--:R-:W3:Y:S04]  /*39f20*/  LDL.LU.64 R12, [R1+0x8e8] ;  /* 0x0008e800010c7983 */ /* 0x008ee80000300a00 */
[----:B------:R-:W-:Y:S01]  /*39f30*/  SHF.R.S32.HI R0, RZ, 0x8, R0 ;  /* 0x00000008ff007819 */ /* 0x000fe20000011400 */
[----:B----4-:R0:W-:Y:S04]  /*39f40*/  @P5 STG.E.U8 desc[UR24][R6.64], R71 ;  /* 0x0000004706005986 */ /* 0x0101e8000c101118 */
[----:B-----5:R4:W-:Y:S04]  /*39f50*/  @P3 STG.E.U8 desc[UR24][R4.64], R0 ;  /* 0x0000000004003986 */ /* 0x0209e8000c101118 */
[----:B0-----:R-:W5:Y:S04]  /*39f60*/  LDL.LU.64 R6, [R1+0x8e0] ;  /* 0x0008e00001067983 */ /* 0x001f680000300a00 */
[----:B----4-:R-:W4:Y:S01]  /*39f70*/  LDL.LU.64 R4, [R1+0x8c8] ;  /* 0x0008c80001047983 */ /* 0x010f220000300a00 */
[----:B------:R-:W-:Y:S01]  /*39f80*/  ISETP.LT.AND P4, PT, R70, UR35, !P4 ;  /* 0x0000002346007c0c */ /* 0x000fe2000e781270 */
[----:B------:R-:W-:Y:S01]  /*39f90*/  VIADD R0, R68, 0xa3 ;  /* 0x000000a344007836 */ /* 0x000fe20000000000 */
[----:B------:R-:W-:Y:S01]  /*39fa0*/  PRMT R71, R71, 0x9910, RZ ;  /* 0x0000991047477816 */ /* 0x000fe200000000ff */
[----:B------:R-:W4:Y:S01]  /*39fb0*/  LDL.LU R20, [R1+0x490] ;  /* 0x0004900001147983 */ /* 0x000f220000300800 */
[----:B------:R-:W-:Y:S01]  /*39fc0*/  ISETP.LT.AND P5, PT, R69, UR34, !P6 ;  /* 0x0000002245007c0c */ /* 0x000fe2000f7a1270 */
[----:B------:R-:W0:Y:S01]  /*39fd0*/  LDCU UR35, c[0x0][0x398] ;  /* 0x00007300ff2377ac */ /* 0x000e220008000800 */
[----:B------:R-:W-:-:S02]  /*39fe0*/  ISETP.GE.AND P3, PT, R0, UR50, PT ;  /* 0x0000003200007c0c */ /* 0x000fc4000bf66270 */
[----:B------:R-:W-:Y:S01]  /*39ff0*/  SHF.R.S32.HI R0, RZ, 0x8, R71 ;  /* 0x00000008ff007819 */ /* 0x000fe20000011447 */
[----:B------:R-:W0:Y:S01]  /*3a000*/  LDCU UR34, c[0x0][0x398] ;  /* 0x00007300ff2277ac */ /* 0x000e220008000800 */
[----:B------:R-:W-:-:S03]  /*3a010*/  F2FP.SATFINITE.E4M3.F32.PACK_AB_MERGE_C R9, R9, R14, RZ ;  /* 0x0000000e0909723e */ /* 0x000fc600048070ff */
[----:B--2---:R2:W-:Y:S01]  /*3a020*/  @P4 STG.E.U8 desc[UR24][R10.64], R0 ;  /* 0x000000000a004986 */ /* 0x0045e2000c101118 */
[----:B------:R-:W-:Y:S02]  /*3a030*/  F2FP.SATFINITE.E4M3.F32.PACK_AB_MERGE_C R71, R8, R15, RZ ;  /* 0x0000000f0847723e */ /* 0x000fe400048070ff */
        /* <DEDUP_REMOVED lines=12> */
[----:B------:R-:W-:-:S02]  /*3a100*/  IMAD.MOV.U32 R0, RZ, RZ, R8 ;  /* 0x000000ffff007224 */ /* 0x000fc400078e0008 */
[----:B------:R-:W3:Y:S03]  /*3a110*/  LDL.LU.64 R18, [R1+0x8a8] ;  /* 0x0008a80001127983 */ /* 0x000ee60000300a00 */
[----:B------:R-:W-:Y:S01]  /*3a120*/  SHF.R.S32.HI R0, RZ, 0x8, R0 ;  /* 0x00000008ff007819 */ /* 0x000fe20000011400 */
[----:B-----5:R5:W-:Y:S04]  /*3a130*/  @P6 STG.E.U8 desc[UR24][R6.64], R71 ;  /* 0x0000004706006986 */ /* 0x020be8000c101118 */
[----:B----4-:R4:W-:Y:S04]  /*3a140*/  @P4 STG.E.U8 desc[UR24][R4.64], R0 ;  /* 0x0000000004004986 */ /* 0x0109e8000c101118 */
[----:B-----5:R-:W5:Y:S04]  /*3a150*/  LDL.LU.64 R6, [R1+0x8a0] ;  /* 0x0008a00001067983 */ /* 0x020f680000300a00 */
[----:B----4-:R-:W4:Y:S01]  /*3a160*/  LDL.LU.64 R4, [R1+0x898] ;  /* 0x0008980001047983 */ /* 0x010f220000300a00 */
[----:B0-----:R-:W-:Y:S01]  /*3a170*/  ISETP.LT.AND P3, PT, R70, UR35, !P3 ;  /* 0x0000002346007c0c */ /* 0x001fe2000df61270 */
[----:B------:R-:W-:Y:S01]  /*3a180*/  VIADD R0, R68, 0xa5 ;  /* 0x000000a544007836 */ /* 0x000fe20000000000 */
[----:B------:R-:W-:Y:S01]  /*3a190*/  PRMT R71, R71, 0x9910, RZ ;  /* 0x0000991047477816 */ /* 0x000fe200000000ff */
[----:B------:R-:W4:Y:S01]  /*3a1a0*/  LDL.LU R14, [R1+0x498] ;  /* 0x00049800010e7983 */ /* 0x000f220000300800 */
[----:B------:R-:W-:Y:S01]  /*3a1b0*/  ISETP.LT.AND P6, PT, R69, UR34, !P5 ;  /* 0x0000002245007c0c */ /* 0x000fe2000efc1270 */
[----:B------:R-:W0:Y:S01]  /*3a1c0*/  LDCU UR35, c[0x0][0x398] ;  /* 0x00007300ff2377ac */ /* 0x000e220008000800 */
[----:B------:R-:W-:Y:S01]  /*3a1d0*/  ISETP.GE.AND P4, PT, R0, UR52, PT ;  /* 0x0000003400007c0c */ /* 0x000fe2000bf86270 */
[----:B------:R-:W4:Y:S01]  /*3a1e0*/  LDL.LU R9, [R1+0x49c] ;  /* 0x00049c0001097983 */ /* 0x000f220000300800 */
[----:B------:R-:W-:Y:S01]  /*3a1f0*/  SHF.R.S32.HI R0, RZ, 0x8, R71 ;  /* 0x00000008ff007819 */ /* 0x000fe20000011447 */
[----:B------:R-:W0:Y:S02]  /*3a200*/  LDCU UR34, c[0x0][0x398] ;  /* 0x00007300ff2277ac */ /* 0x000e240008000800 */
[----:B------:R-:W4:Y:S01]  /*3a210*/  LDL.LU R15, [R1+0x98] ;  /* 0x00009800010f7983 */ /* 0x000f220000300800 */
        /* <DEDUP_REMOVED lines=16> */
[----:B-----5:R0:W-:Y:S04]  /*3a320*/  @P5 STG.E.U8 desc[UR24][R6.64], R71 ;  /* 0x0000004706005986 */ /* 0x0201e8000c101118 */
[----:B----4-:R4:W-:Y:S04]  /*3a330*/  @P3 STG.E.U8 desc[UR24][R4.64], R0 ;  /* 0x0000000004003986 */ /* 0x0109e8000c101118 */
        /* <DEDUP_REMOVED lines=50> */
[----:B------:R-:W-:Y:S01]  /*3a660*/  ISETP.LT.AND P3, PT, R69, UR37, !P4 ;  /* 0x0000002545007c0c */ /* 0x000fe2000e761270 */
[----:B------:R-:W0:Y:S01]  /*3a670*/  LDCU UR37, c[0x0][0x398] ;  /* 0x00007300ff2577ac */ /* 0x000e220008000800 */
[----:B------:R-:W-:Y:S01]  /*3a680*/  F2FP.SATFINITE.E4M3.F32.PACK_AB_MERGE_C R71, R13, R21, RZ ;  /* 0x000000150d47723e */ /* 0x000fe200048070ff */
[----:B---3--:R3:W-:Y:S01]  /*3a690*/  @P6 STG.E.U8 desc[UR24][R18.64], R12 ;  /* 0x0000000c12006986 */ /* 0x0087e2000c101118 */
[----:B-1----:R-:W-:Y:S01]  /*3a6a0*/  VIADD R0, R68, 0xaa ;  /* 0x000000aa44007836 */ /* 0x002fe20000000000 */
[----:B------:R-:W-:-:S04]  /*3a6b0*/  PRMT R16, R12, 0x9910, RZ ;  /* 0x000099100c107816 */ /* 0x000fc800000000ff */
[----:B------:R-:W-:Y:S01]  /*3a6c0*/  ISETP.GE.AND P6, PT, R0, UR57, PT ;  /* 0x0000003900007c0c */ /* 0x000fe2000bfc6270 */
[----:B------:R-:W-:Y:S01]  /*3a6d0*/  IMAD.MOV.U32 R0, RZ, RZ, R16 ;  /* 0x000000ffff007224 */ /* 0x000fe200078e0010 */
[----:B---3--:R-:W3:Y:S04]  /*3a6e0*/  LDL.LU.64 R12, [R1+0x800] ;  /* 0x00080000010c7983 */ /* 0x008ee80000300a00 */
[----:B------:R-:W-:Y:S01]  /*3a6f0*/  SHF.R.S32.HI R0, RZ, 0x8, R0 ;  /* 0x00000008ff007819 */ /* 0x000fe20000011400 */
[----:B-----5:R1:W-:Y:S04]  /*3a700*/  @P5 STG.E.U8 desc[UR24][R6.64], R71 ;  /* 0x0000004706005986 */ /* 0x0203e8000c101118 */
[----:B----4-:R4:W-:Y:S04]  /*3a710*/  @P3 STG.E.U8 desc[UR24][R4.64], R0 ;  /* 0x0000000004003986 */ /* 0x0109e8000c101118 */
[----:B-1----:R-:W5:Y:S04]  /*3a720*/  LDL.LU.64 R6, [R1+0x7e8] ;  /* 0x0007e80001067983 */ /* 0x002f680000300a00 */
[----:B----4-:R-:W4:Y:S01]  /*3a730*/  LDL.LU.64 R4, [R1+0x7e0] ;  /* 0x0007e00001047983 */ /* 0x010f220000300a00 */
[----:B------:R-:W-:Y:S01]  /*3a740*/  ISETP.LT.AND P4, PT, R70, UR39, !P4 ;  /* 0x0000002746007c0c */ /* 0x000fe2000e781270 */
[----:B------:R-:W-:Y:S01]  /*3a750*/  VIADD R0, R68, 0xab ;  /* 0x000000ab44007836 */ /* 0x000fe20000000000 */
[----:B------:R-:W-:Y:S01]  /*3a760*/  PRMT R71, R71, 0x9910, RZ ;  /* 0x0000991047477816 */ /* 0x000fe200000000ff */
[----:B------:R-:W4:Y:S01]  /*3a770*/  LDL.LU R20, [R1+0x4b0] ;  /* 0x0004b00001147983 */ /* 0x000f220000300800 */
[----:B0-----:R-:W-:Y:S01]  /*3a780*/  ISETP.LT.AND P5, PT, R69, UR38, !P6 ;  /* 0x0000002645007c0c */ /* 0x001fe2000f7a1270 */
[----:B------:R-:W0:Y:S01]  /*3a790*/  LDCU UR39, c[0x0][0x398] ;  /* 0x00007300ff2777ac */ /* 0x000e220008000800 */
[----:B------:R-:W-:-:S02]  /*3a7a0*/  ISETP.GE.AND P3, PT, R0, UR58, PT ;  /* 0x0000003a00007c0c */ /* 0x000fc4000bf66270 */
[----:B------:R-:W-:Y:S01]  /*3a7b0*/  SHF.R.S32.HI R0, RZ, 0x8, R71 ;  /* 0x00000008ff007819 */ /* 0x000fe20000011447 */
[----:B------:R-:W1:Y:S01]  /*3a7c0*/  LDCU UR38, c[0x0][0x398] ;  /* 0x00007300ff2677ac */ /* 0x000e620008000800 */
        /* <DEDUP_REMOVED lines=26> */
[----:B-1----:R-:W-:Y:S01]  /*3a970*/  ISETP.LT.AND P4, PT, R69, UR38, !P5 ;  /* 0x0000002645007c0c */ /* 0x002fe2000ef81270 */
[----:B------:R-:W0:Y:S01]  /*3a980*/  LDCU UR39, c[0x0][0x398] ;  /* 0x00007300ff2777ac */ /* 0x000e220008000800 */
[----:B------:R-:W-:Y:S01]  /*3a990*/  ISETP.GE.AND P6, PT, R0, UR60, PT ;  /* 0x0000003c00007c0c */ /* 0x000fe2000bfc6270 */
[----:B------:R-:W4:Y:S01]  /*3a9a0*/  LDL.LU R9, [R1+0x4bc] ;  /* 0x0004bc0001097983 */ /* 0x000f220000300800 */
[----:B------:R-:W-:Y:S01]  /*3a9b0*/  SHF.R.S32.HI R0, RZ, 0x8, R71 ;  /* 0x00000008ff007819 */ /* 0x000fe20000011447 */
[----:B------:R-:W1:Y:S02]  /*3a9c0*/  LDCU UR38, c[0x0][0x398] ;  /* 0x00007300ff2677ac */ /* 0x000e640008000800 */
        /* <DEDUP_REMOVED lines=21> */
[----:B0-----:R-:W-:Y:S01]  /*3ab20*/  ISETP.LT.AND P6, PT, R70, UR39, !P6 ;  /* 0x0000002746007c0c */ /* 0x001fe2000f7c1270 */
[----:B------:R-:W-:Y:S01]  /*3ab30*/  VIADD R0, R68, 0xaf ;  /* 0x000000af44007836 */ /* 0x000fe20000000000 */
[----:B------:R-:W-:Y:S01]  /*3ab40*/  PRMT R71, R71, 0x9910, RZ ;  /* 0x0000991047477816 */ /* 0x000fe200000000ff */
[----:B------:R-:W4:Y:S01]  /*3ab50*/  LDL.LU R20, [R1+0x4c0] ;  /* 0x0004c00001147983 */ /* 0x000f220000300800 */
[----:B------:R-:W-:Y:S01]  /*3ab60*/  ISETP.LT.AND P5, PT, R69, UR38, !P4 ;  /* 0x0000002645007c0c */ /* 0x000fe2000e7a1270 */
        /* <DEDUP_REMOVED lines=82> */
[----:B------:R-:W-:-:S05]  /*3b090*/  IMAD.MOV.U32 R0, RZ, RZ, R8 ;  /* 0x000000ffff007224 */ /* 0x000fca00078e0008 */
[----:B------:R-:W-:Y:S01]  /*3b0a0*/  SHF.R.S32.HI R0, RZ, 0x8, R0 ;  /* 0x00000008ff007819 */ /* 0x000fe20000011400 */
[----:B-----5:R3:W-:Y:S04]  /*3b0b0*/  @P6 STG.E.U8 desc[UR24][R6.64], R71 ;  /* 0x0000004706006986 */ /* 0x0207e8000c101118 */
[----:B----4-:R4:W-:Y:S04]  /*3b0c0*/  @P4 STG.E.U8 desc[UR24][R4.64], R0 ;  /* 0x0000000004004986 */ /* 0x0109e8000c101118 */
[----:B---3--:R-:W3:Y:S04]  /*3b0d0*/  LDL.LU.64 R6, [R1+0x6d0] ;  /* 0x0006d00001067983 */ /* 0x008ee80000300a00 */
[----:B----4-:R-:W4:Y:S04]  /*3b0e0*/  LDL.LU.64 R4, [R1+0x6c0] ;  /* 0x0006c00001047983 */ /* 0x010f280000300a00 */
[----:B------:R-:W5:Y:S01]  /*3b0f0*/  LDL.LU R14, [R1+0x4d8] ;  /* 0x0004d800010e7983 */ /* 0x000f620000300800 */
[----:B0-----:R-:W-:Y:S01]  /*3b100*/  ISETP.LT.AND P3, PT, R70, UR43, !P3 ;  /* 0x0000002b46007c0c */ /* 0x001fe2000df61270 */
[----:B------:R-:W-:Y:S01]  /*3b110*/  VIADD R0, R68, 0xb5 ;  /* 0x000000b544007836 */ /* 0x000fe20000000000 */
[----:B-1----:R-:W-:Y:S01]  /*3b120*/  ISETP.LT.AND P6, PT, R69, UR42, !P5 ;  /* 0x0000002a45007c0c */ /* 0x002fe2000efc1270 */
[----:B------:R-:W5:Y:S01]  /*3b130*/  LDL.LU R9, [R1+0x4dc] ;  /* 0x0004dc0001097983 */ /* 0x000f620000300800 */
[----:B------:R-:W-:Y:S01]  /*3b140*/  PRMT R71, R71, 0x9910, RZ ;  /* 0x0000991047477816 */ /* 0x000fe200000000ff */
[----:B------:R-:W0:Y:S02]  /*3b150*/  LDCU UR43, c[0x0][0x398] ;  /* 0x00007300ff2b77ac */ /* 0x000e240008000800 */
[----:B------:R-:W5:Y:S01]  /*3b160*/  LDL.LU R15, [R1+0xd8] ;  /* 0x0000d800010f7983 */ /* 0x000f620000300800 */
[----:B------:R-:W-:Y:S01]  /*3b170*/  ISETP.GE.AND P4, PT, R0, UR68, PT ;  /* 0x0000004400007c0c */ /* 0x000fe2000bf86270 */
[----:B------:R-:W1:Y:S02]  /*3b180*/  LDCU UR42, c[0x0][0x398] ;  /* 0x00007300ff2a77ac */ /* 0x000e640008000800 */
[----:B------:R-:W5:Y:S01]  /*3b190*/  LDL.LU R8, [R1+0xdc] ;  /* 0x0000dc0001087983 */ /* 0x000f620000300800 */
[----:B------:R-:W-:-:S02]  /*3b1a0*/  SHF.R.S32.HI R0, RZ, 0x8, R71 ;  /* 0x00000008ff007819 */ /* 0x000fc40000011447 */
[----:B--2---:R-:W-:Y:S01]  /*3b1b0*/  F2FP.SATFINITE.E4M3.F32.PACK_AB_MERGE_C R10, R10, R20, RZ ;  /* 0x000000140a0a723e */ /* 0x004fe200048070ff */
[----:B------:R-:W2:Y:S01]  /*3b1c0*/  LDL.LU.64 R12, [R1+0x6b8] ;  /* 0x0006b800010c7983 */ /* 0x000ea20000300a00 */
[----:B------:R-:W-:Y:S01]  /*3b1d0*/  ISETP.LT.AND P5, PT, R70, UR44, !P5 ;  /* 0x0000002c46007c0c */ /* 0x000fe2000efa1270 */
[----:B------:R-:W0:Y:S01]  /*3b1e0*/  LDCU UR44, c[0x0][0x398] ;  /* 0x00007300ff2c77ac */ /* 0x000e220008000800 */
[----:B------:R-:W-:Y:S01]  /*3b1f0*/  F2FP.SATFINITE.E4M3.F32.PACK_AB_MERGE_C R71, R11, R21, RZ ;  /* 0x000000150b47723e */ /* 0x000fe200048070ff */
[----:B------:R1:W-:Y:S01]  /*3b200*/  @P3 STG.E.U8 desc[UR24][R16.64], R0 ;  /* 0x0000000010003986 */ /* 0x0003e2000c101118 */
[----:B------:R-:W-:Y:S01]  /*3b210*/  ISETP.LT.AND P3, PT, R69, UR41, !P4 ;  /* 0x0000002945007c0c */ /* 0x000fe2000e761270 */
[----:B------:R-:W0:Y:S02]  /*3b220*/  LDCU UR41, c[0x0][0x39c] ;  /* 0x00007380ff2977ac */ /* 0x000e240008000800 */
[----:B------:R1:W-:Y:S02]  /*3b230*/  @P6 STG.E.U8 desc[UR24][R18.64], R10 ;  /* 0x0000000a12006986 */ /* 0x0003e4000c101118 */
[----:B-1----:R-:W-:Y:S01]  /*3b240*/  VIADD R0, R68, 0xb6 ;  /* 0x000000b644007836 */ /* 0x002fe20000000000 */
[----:B------:R-:W-:-:S02]  /*3b250*/  PRMT R16, R10, 0x9910, RZ ;  /* 0x000099100a107816 */ /* 0x000fc400000000ff */
[----:B------:R-:W2:Y:S02]  /*3b260*/  LDL.LU.64 R10, [R1+0x6b0] ;  /* 0x0006b000010a7983 */ /* 0x000ea40000300a00 */
[----:B------:R-:W-:Y:S01]  /*3b270*/  ISETP.GE.AND P6, PT, R0, UR69, PT ;  /* 0x0000004500007c0c */ /* 0x000fe2000bfc6270 */
[----:B------:R-:W-:-:S05]  /*3b280*/  IMAD.MOV.U32 R0, RZ, RZ, R16 ;  /* 0x000000ffff007224 */ /* 0x000fca00078e0010 */
[----:B------:R-:W-:Y:S01]  /*3b290*/  SHF.R.S32.HI R0, RZ, 0x8, R0 ;  /* 0x00000008ff007819 */ /* 0x000fe20000011400 */
[----:B---3--:R1:W-:Y:S04]  /*3b2a0*/  @P5 STG.E.U8 desc[UR24][R6.64], R71 ;  /* 0x0000004706005986 */ /* 0x0083e8000c101118 */
[----:B----4-:R3:W-:Y:S04]  /*3b2b0*/  @P3 STG.E.U8 desc[UR24][R4.64], R0 ;  /* 0x0000000004003986 */ /* 0x0107e8000c101118 */
[----:B-1----:R-:W4:Y:S04]  /*3b2c0*/  LDL.LU.64 R6, [R1+0x698] ;  /* 0x0006980001067983 */ /* 0x002f280000300a00 */
[----:B---3--:R-:W3:Y:S01]  /*3b2d0*/  LDL.LU.64 R4, [R1+0x690] ;  /* 0x0006900001047983 */ /* 0x008ee20000300a00 */
[----:B------:R-:W-:Y:S01]  /*3b2e0*/  VIADD R0, R68, 0xb7 ;  /* 0x000000b744007836 */ /* 0x000fe20000000000 */
[----:B------:R-:W-:-:S02]  /*3b2f0*/  PRMT R71, R71, 0x9910, RZ ;  /* 0x0000991047477816 */ /* 0x000fc400000000ff */
[----:B0-----:R-:W-:Y:S01]  /*3b300*/  ISETP.LT.AND P4, PT, R70, UR43, !P4 ;  /* 0x0000002b46007c0c */ /* 0x001fe2000e781270 */
[----:B------:R-:W3:Y:S01]  /*3b310*/  LDL.LU R20, [R1+0x4e0] ;  /* 0x0004e00001147983 */ /* 0x000ee20000300800 */
[----:B------:R-:W-:Y:S01]  /*3b320*/  ISETP.GE.AND P3, PT, R0, UR70, PT ;  /* 0x0000004600007c0c */ /* 0x000fe2000bf66270 */
[----:B------:R-:W0:Y:S01]  /*3b330*/  LDCU UR43, c[0x0][0x398] ;  /* 0x00007300ff2b77ac */ /* 0x000e220008000800 */
[----:B------:R-:W-:Y:S02]  /*3b340*/  SHF.R.S32.HI R0, RZ, 0x8, R71 ;  /* 0x00000008ff007819 */ /* 0x000fe40000011447 */
[----:B-----5:R-:W-:Y:S02]  /*3b350*/  F2FP.SATFINITE.E4M3.F32.PACK_AB_MERGE_C R71, R8, R15, RZ ;  /* 0x0000000f0847723e */ /* 0x020fe400048070ff */
[----:B------:R-:W5:Y:S01]  /*3b360*/  LDL.LU R15, [R1+0x4e4] ;  /* 0x0004e400010f7983 */ /* 0x000f620000300800 */
[----:B------:R-:W-:-:S03]  /*3b370*/  F2FP.SATFINITE.E4M3.F32.PACK_AB_MERGE_C R9, R9, R14, RZ ;  /* 0x0000000e0909723e */ /* 0x000fc600048070ff */
[----:B------:R-:W5:Y:S01]  /*3b380*/  LDL.LU R21, [R1+0xe0] ;  /* 0x0000e00001157983 */ /* 0x000f620000300800 */
[----:B------:R-:W-:Y:S01]  /*3b390*/  ISETP.LT.AND P5, PT, R69, UR42, !P6 ;  /* 0x0000002a45007c0c */ /* 0x000fe2000f7a1270 */
[----:B------:R-:W1:Y:S02]  /*3b3a0*/  LDCU UR42, c[0x0][0x39c] ;  /* 0x00007380ff2a77ac */ /* 0x000e640008000800 */
[----:B------:R-:W5:Y:S04]  /*3b3b0*/  LDL.LU R14, [R1+0xe4] ;  /* 0x0000e400010e7983 */ /* 0x000f680000300800 */
[----:B------:R-:W5:Y:S04]  /*3b3c0*/  LDL.LU.64 R18, [R1+0x678] ;  /* 0x0006780001127983 */ /* 0x000f680000300a00 */
[----:B------:R-:W5:Y:S01]  /*3b3d0*/  LDL.LU.64 R16, [R1+0x668] ;  /* 0x0006680001107983 */ /* 0x000f620000300a00 */
[----:B------:R-:W-:-:S03]  /*3b3e0*/  PRMT R8, R9, 0x9910, RZ ;  /* 0x0000991009087816 */ /* 0x000fc600000000ff */
[----:B--2---:R2:W-:Y:S01]  /*3b3f0*/  @P4 STG.E.U8 desc[UR24][R12.64], R0 ;  /* 0x000000000c004986 */ /* 0x0045e2000c101118 */
[----:B------:R-:W-:Y:S01]  /*3b400*/  ISETP.LT.AND P6, PT, R70, UR44, !P6 ;  /* 0x0000002c46007c0c */ /* 0x000fe2000f7c1270 */
[----:B------:R-:W0:Y:S01]  /*3b410*/  LDCU UR44, c[0x0][0x398] ;  /* 0x00007300ff2c77ac */ /* 0x000e220008000800 */
[----:B------:R-:W-:Y:S01]  /*3b420*/  ISETP.LT.AND P4, PT, R69, UR45, !P3 ;  /* 0x0000002d45007c0c */ /* 0x000fe2000df81270 */
[----:B------:R1:W-:Y:S01]  /*3b430*/  @P5 STG.E.U8 desc[UR24][R10.64], R9 ;  /* 0x000000090a005986 */ /* 0x0003e2000c101118 */
[----:B------:R-:W0:Y:S01]  /*3b440*/  LDCU UR45, c[0x0][0x398] ;  /* 0x00007300ff2d77ac */ /* 0x000e220008000800 */
[----:B--2---:R-:W-:Y:S02]  /*3b450*/  VIADD R0, R68, 0xb8 ;  /* 0x000000b844007836 */ /* 0x004fe40000000000 */
[----:B-1----:R-:W2:Y:S03]  /*3b460*/  LDL.LU.64 R10, [R1+0x658] ;  /* 0x00065800010a7983 */ /* 0x002ea60000300a00 */
[----:B------:R-:W-:Y:S01]  /*3b470*/  ISETP.GE.AND P5, PT, R0, UR71, PT ;  /* 0x0000004700007c0c */ /* 0x000fe2000bfa6270 */
[----:B------:R-:W-:-:S02]  /*3b480*/  IMAD.MOV.U32 R0, RZ, RZ, R8 ;  /* 0x000000ffff007224 */ /* 0x000fc400078e0008 */
[----:B------:R-:W2:Y:S03]  /*3b490*/  LDL.LU.64 R8, [R1+0x650] ;  /* 0x0006500001087983 */ /* 0x000ea60000300a00 */
[----:B------:R-:W-:Y:S01]  /*3b4a0*/  SHF.R.S32.HI R0, RZ, 0x8, R0 ;  /* 0x00000008ff007819 */ /* 0x000fe20000011400 */
[----:B------:R-:W2:Y:S04]  /*3b4b0*/  LDL.LU R12, [R1+0x4e8] ;  /* 0x0004e800010c7983 */ /* 0x000ea80000300800 */
[----:B------:R-:W2:Y:S04]  /*3b4c0*/  LDL.LU R13, [R1+0x4ec] ;  /* 0x0004ec00010d7983 */ /* 0x000ea80000300800 */
[----:B----4-:R1:W-:Y:S04]  /*3b4d0*/  @P6 STG.E.U8 desc[UR24][R6.64], R71 ;  /* 0x0000004706006986 */ /* 0x0103e8000c101118 */
[----:B---3--:R3:W-:Y:S04]  /*3b4e0*/  @P4 STG.E.U8 desc[UR24][R4.64], R0 ;  /* 0x0000000004004986 */ /* 0x0087e8000c101118 */
[----:B-1----:R-:W4:Y:S04]  /*3b4f0*/  LDL.LU R6, [R1+0xe8] ;  /* 0x0000e80001067983 */ /* 0x002f280000300800 */
[----:B------:R-:W4:Y:S04]  /*3b500*/  LDL.LU R7, [R1+0xec] ;  /* 0x0000ec0001077983 */ /* 0x000f280000300800 */
[----:B---3--:R-:W3:Y:S01]  /*3b510*/  LDL.LU.64 R4, [R1+0x640] ;  /* 0x0006400001047983 */ /* 0x008ee20000300a00 */
[----:B0-----:R-:W-:Y:S01]  /*3b520*/  ISETP.LT.AND P3, PT, R70, UR43, !P3 ;  /* 0x0000002b46007c0c */ /* 0x001fe2000df61270 */
[----:B------:R-:W-:Y:S01]  /*3b530*/  VIADD R0, R68, 0xb9 ;  /* 0x000000b944007836 */ /* 0x000fe20000000000 */
[----:B------:R-:W-:Y:S01]  /*3b540*/  PRMT R71, R71, 0x9910, RZ ;  /* 0x0000991047477816 */ /* 0x000fe200000000ff */
[----:B------:R-:W0:Y:S01]  /*3b550*/  LDCU UR43, c[0x0][0x39c] ;  /* 0x00007380ff2b77ac */ /* 0x000e220008000800 */
[----:B------:R-:W-:-:S02]  /*3b560*/  ISETP.LT.AND P6, PT, R69, UR46, !P5 ;  /* 0x0000002e45007c0c */ /* 0x000fc4000efc1270 */
[----:B------:R-:W-:Y:S01]  /*3b570*/  ISETP.GE.AND P4, PT, R0, UR73, PT ;  /* 0x0000004900007c0c */ /* 0x000fe2000bf86270 */
[----:B------:R-:W1:Y:S01]  /*3b580*/  LDCU UR46, c[0x0][0x398] ;  /* 0x00007300ff2e77ac */ /* 0x000e620008000800 */
[----:B------:R-:W-:Y:S02]  /*3b590*/  SHF.R.S32.HI R0, RZ, 0x8, R71 ;  /* 0x00000008ff007819 */ /* 0x000fe40000011447 */
[----:B-----5:R-:W-:Y:S02]  /*3b5a0*/  F2FP.SATFINITE.E4M3.F32.PACK_AB_MERGE_C R15, R15, R20, RZ ;  /* 0x000000140f0f723e */ /* 0x020fe400048070ff */
[----:B------:R-:W-:Y:S01]  /*3b5b0*/  F2FP.SATFINITE.E4M3.F32.PACK_AB_MERGE_C R71, R14, R21, RZ ;  /* 0x000000150e47723e */ /* 0x000fe200048070ff */
[----:B------:R5:W-:Y:S01]  /*3b5c0*/  @P3 STG.E.U8 desc[UR24][R18.64], R0 ;  /* 0x0000000012003986 */ /* 0x000be2000c101118 */
[----:B------:R-:W-:Y:S02]  /*3b5d0*/  PRMT R14, R15, 0x9910, RZ ;  /* 0x000099100f0e7816 */ /* 0x000fe400000000ff */
[----:B------:R-:W-:Y:S01]  /*3b5e0*/  ISETP.LT.AND P5, PT, R70, UR44, !P5 ;  /* 0x0000002c46007c0c */ /* 0x000fe2000efa1270 */
[----:B------:R-:W-:Y:S01]  /*3b5f0*/  @P6 STG.E.U8 desc[UR24][R16.64], R15 ;  /* 0x0000000f10006986 */ /* 0x000fe2000c101118 */
[----:B------:R-:W-:Y:S01]  /*3b600*/  ISETP.LT.AND P3, PT, R69, UR45, !P4 ;  /* 0x0000002d45007c0c */ /* 0x000fe2000e761270 */
[----:B------:R-:W0:Y:S01]  /*3b610*/  LDCU UR44, c[0x0][0x398] ;  /* 0x00007300ff2c77ac */ /* 0x000e220008000800 */
[----:B-----5:R-:W-:Y:S01]  /*3b620*/  VIADD R0, R68, 0xba ;  /* 0x000000ba44007836 */ /* 0x020fe20000000000 */
[----:B------:R-:W5:Y:S01]  /*3b630*/  LDL.LU.64 R18, [R1+0x638] ;  /* 0x0006380001127983 */ /* 0x000f620000300a00 */
[----:B------:R-:W0:Y:S03]  /*3b640*/  LDCU UR45, c[0x0][0x398] ;  /* 0x00007300ff2d77ac */ /* 0x000e260008000800 */
[----:B------:R-:W-:Y:S01]  /*3b650*/  ISETP.GE.AND P6, PT, R0, UR77, PT ;  /* 0x0000004d00007c0c */ /* 0x000fe2000bfc6270 */
[----:B------:R-:W-:-:S03]  /*3b660*/  IMAD.MOV.U32 R0, RZ, RZ, R14 ;  /* 0x000000ffff007224 */ /* 0x000fc600078e000e */
[----:B--2---:R2:W-:Y:S02]  /*3b670*/  @P5 STG.E.U8 desc[UR24][R10.64], R71 ;  /* 0x000000470a005986 */ /* 0x0045e4000c101118 */
[----:B------:R-:W-:Y:S02]  /*3b680*/  SHF.R.S32.HI R0, RZ, 0x8, R0 ;  /* 0x00000008ff007819 */ /* 0x000fe40000011400 */
[----:B------:R-:W-:Y:S01]  /*3b690*/  ISETP.LT.AND P4, PT, R70, UR47, !P4 ;  /* 0x0000002f46007c0c */ /* 0x000fe2000e781270 */
[----:B------:R-:W0:Y:S02]  /*3b6a0*/  LDCU UR47, c[0x0][0x398] ;  /* 0x00007300ff2f77ac */ /* 0x000e240008000800 */
[----:B------:R1:W-:Y:S01]  /*3b6b0*/  @P3 STG.E.U8 desc[UR24][R8.64], R0 ;  /* 0x0000000008003986 */ /* 0x0003e2000c101118 */
[----:B--2---:R-:W-:-:S03]  /*3b6c0*/  PRMT R71, R71, 0x9910, RZ ;  /* 0x0000991047477816 */ /* 0x004fc600000000ff */
[----:B------:R-:W2:Y:S01]  /*3b6d0*/  LDL.LU.64 R10, [R1+0x630] ;  /* 0x00063000010a7983 */ /* 0x000ea20000300a00 */
[----:B-1----:R-:W-:-:S03]  /*3b6e0*/  VIADD R0, R68, 0xbb ;  /* 0x000000bb44007836 */ /* 0x002fc60000000000 */
[----:B------:R-:W2:Y:S02]  /*3b6f0*/  LDL.LU.64 R8, [R1+0x628] ;  /* 0x0006280001087983 */ /* 0x000ea40000300a00 */
[----:B------:R-:W-:Y:S02]  /*3b700*/  ISETP.GE.AND P3, PT, R0, UR76, PT ;  /* 0x0000004c00007c0c */ /* 0x000fe4000bf66270 */
[----:B------:R-:W2:Y:S01]  /*3b710*/  LDL.LU R17, [R1+0x4f0] ;  /* 0x0004f00001117983 */ /* 0x000ea20000300800 */
[----:B------:R-:W-:Y:S02]  /*3b720*/  SHF.R.S32.HI R0, RZ, 0x8, R71 ;  /* 0x00000008ff007819 */ /* 0x000fe40000011447 */
[----:B------:R-:W-:Y:S02]  /*3b730*/  F2FP.SATFINITE.E4M3.F32.PACK_AB_MERGE_C R14, R13, R12, RZ ;  /* 0x0000000c0d0e723e */ /* 0x000fe400048070ff */
[----:B----4-:R-:W-:Y:S01]  /*3b740*/  F2FP.SATFINITE.E4M3.F32.PACK_AB_MERGE_C R71, R7, R6, RZ ;  /* 0x000000060747723e */ /* 0x010fe200048070ff */
[----:B---3--:R1:W-:Y:S04]  /*3b750*/  @P4 STG.E.U8 desc[UR24][R4.64], R0 ;  /* 0x0000000004004986 */ /* 0x0083e8000c101118 */
[----:B-1----:R-:W3:Y:S04]  /*3b760*/  LDL.LU R5, [R1+0x4f4] ;  /* 0x0004f40001057983 */ /* 0x002ee80000300800 */
[----:B------:R-:W4:Y:S04]  /*3b770*/  LDL.LU R12, [R1+0xf0] ;  /* 0x0000f000010c7983 */ /* 0x000f280000300800 */
[----:B------:R-:W4:Y:S04]  /*3b780*/  LDL.LU R4, [R1+0xf4] ;  /* 0x0000f40001047983 */ /* 0x000f280000300800 */
[----:B------:R-:W4:Y:S04]  /*3b790*/  LDL.LU.64 R6, [R1+0x610] ;  /* 0x0006100001067983 */ /* 0x000f280000300a00 */
[----:B------:R-:W4:Y:S01]  /*3b7a0*/  LDL.LU.64 R20, [R1+0x608] ;  /* 0x0006080001147983 */ /* 0x000f220000300a00 */
[----:B------:R-:W-:Y:S01]  /*3b7b0*/  ISETP.LT.AND P5, PT, R69, UR46, !P6 ;  /* 0x0000002e45007c0c */ /* 0x000fe2000f7a1270 */
[----:B------:R-:W-:Y:S01]  /*3b7c0*/  VIADD R0, R68, 0xbc ;  /* 0x000000bc44007836 */ /* 0x000fe20000000000 */
[----:B------:R-:W-:Y:S01]  /*3b7d0*/  PRMT R13, R14, 0x9910, RZ ;  /* 0x000099100e0d7816 */ /* 0x000fe200000000ff */
[----:B------:R-:W1:Y:S01]  /*3b7e0*/  LDCU UR46, c[0x0][0x398] ;  /* 0x00007300ff2e77ac */ /* 0x000e620008000800 */
[----:B0-----:R-:W-:-:S02]  /*3b7f0*/  ISETP.LT.AND P6, PT, R70, UR44, !P6 ;  /* 0x0000002c46007c0c */ /* 0x001fc4000f7c1270 */
[----:B------:R-:W-:Y:S01]  /*3b800*/  ISETP.LT.AND P4, PT, R69, UR45, !P3 ;  /* 0x0000002d45007c0c */ /* 0x000fe2000df81270 */
[----:B------:R-:W0:Y:S06]  /*3b810*/  LDCU UR44, c[0x0][0x398] ;  /* 0x00007300ff2c77ac */ /* 0x000e2c0008000800 */
[----:B-----5:R5:W-:Y:S01]  /*3b820*/  @P5 STG.E.U8 desc[UR24][R18.64], R14 ;  /* 0x0000000e12005986 */ /* 0x020be2000c101118 */
[----:B------:R-:W-:Y:S01]  /*3b830*/  ISETP.GE.AND P5, PT, R0, UR4, PT ;  /* 0x0000000400007c0c */ /* 0x000fe2000bfa6270 */
[----:B------:R-:W-:Y:S01]  /*3b840*/  IMAD.MOV.U32 R0, RZ, RZ, R13 ;  /* 0x000000ffff007224 */ /* 0x000fe200078e000d */
[----:B------:R-:W-:Y:S01]  /*3b850*/  ISETP.LT.AND P3, PT, R70, UR47, !P3 ;  /* 0x0000002f46007c0c */ /* 0x000fe2000df61270 */
[----:B--2---:R2:W-:Y:S01]  /*3b860*/  @P6 STG.E.U8 desc[UR24][R10.64], R71 ;  /* 0x000000470a006986 */ /* 0x0045e2000c101118 */
[----:B------:R-:W0:Y:S02]  /*3b870*/  LDCU UR45, c[0x0][0x398] ;  /* 0x00007300ff2d77ac */ /* 0x000e240008000800 */
[----:B------:R-:W-:-:S02]  /*3b880*/  SHF.R.S32.HI R0, RZ, 0x8, R0 ;  /* 0x00000008ff007819 */ /* 0x000fc40000011400 */
[----:B-1----:R-:W-:Y:S01]  /*3b890*/  ISETP.LT.AND P6, PT, R69, UR46, !P5 ;  /* 0x0000002e45007c0c */ /* 0x002fe2000efc1270 */
[----:B------:R-:W1:Y:S01]  /*3b8a0*/  LDCU UR47, c[0x0][0x398] ;  /* 0x00007300ff2f77ac */ /* 0x000e620008000800 */
[----:B-----5:R-:W5:Y:S01]  /*3b8b0*/  LDL.LU.64 R18, [R1+0x598] ;  /* 0x0005980001127983 */ /* 0x020f620000300a00 */
[----:B------:R-:W0:Y:S03]  /*3b8c0*/  LDCU UR46, c[0x0][0x398] ;  /* 0x00007300ff2e77ac */ /* 0x000e260008000800 */
[----:B------:R1:W-:Y:S01]  /*3b8d0*/  @P4 STG.E.U8 desc[UR24][R8.64], R0 ;  /* 0x0000000008004986 */ /* 0x0003e2000c101118 */
[----:B--2---:R-:W-:Y:S01]  /*3b8e0*/  PRMT R71, R71, 0x9910, RZ ;  /* 0x0000991047477816 */ /* 0x004fe200000000ff */
[----:B------:R-:W2:Y:S02]  /*3b8f0*/  LDCU UR4, c[0x0][0x39c] ;  /* 0x00007380ff0477ac */ /* 0x000ea40008000800 */
[----:B------:R-:W2:Y:S01]  /*3b900*/  LDL.LU.64 R10, [R1+0x590] ;  /* 0x00059000010a7983 */ /* 0x000ea20000300a00 */
[----:B-1----:R-:W-:-:S03]  /*3b910*/  VIADD R0, R68, 0xbd ;  /* 0x000000bd44007836 */ /* 0x002fc60000000000 */
[----:B------:R-:W2:Y:S02]  /*3b920*/  LDL.LU R8, [R1+0x4f8] ;  /* 0x0004f80001087983 */ /* 0x000ea40000300800 */
[----:B------:R-:W-:Y:S02]  /*3b930*/  ISETP.GE.AND P4, PT, R0, UR6, PT ;  /* 0x0000000600007c0c */ /* 0x000fe4000bf86270 */
[----:B------:R-:W2:Y:S01]  /*3b940*/  LDL.LU R9, [R1+0x4fc] ;  /* 0x0004fc0001097983 */ /* 0x000ea20000300800 */
[----:B------:R-:W-:Y:S01]  /*3b950*/  SHF.R.S32.HI R0, RZ, 0x8, R71 ;  /* 0x00000008ff007819 */ /* 0x000fe20000011447 */
[----:B------:R-:W1:Y:S02]  /*3b960*/  LDCU UR6, c[0x0][0x39c] ;  /* 0x00007380ff0677ac */ /* 0x000e640008000800 */
[----:B------:R-:W2:Y:S04]  /*3b970*/  LDL.LU R16, [R1+0xf8] ;  /* 0x0000f80001107983 */ /* 0x000ea80000300800 */
[----:B------:R-:W2:Y:S04]  /*3b980*/  LDL.LU R13, [R1+0xfc] ;  /* 0x0000fc00010d7983 */ /* 0x000ea80000300800 */
[----:B------:R-:W2:Y:S01]  /*3b990*/  LDL.LU.64 R14, [R1+0x580] ;  /* 0x00058000010e7983 */ /* 0x000ea20000300a00 */
[----:B---3--:R-:W-:-:S02]  /*3b9a0*/  F2FP.SATFINITE.E4M3.F32.PACK_AB_MERGE_C R5, R5, R17, RZ ;  /* 0x000000110505723e */ /* 0x008fc400048070ff */
[----:B----4-:R-:W-:Y:S02]  /*3b9b0*/  F2FP.SATFINITE.E4M3.F32.PACK_AB_MERGE_C R71, R4, R12, RZ ;  /* 0x0000000c0447723e */ /* 0x010fe400048070ff */
[----:B------:R-:W-:Y:S01]  /*3b9c0*/  PRMT R4, R5, 0x9910, RZ ;  /* 0x0000991005047816 */ /* 0x000fe200000000ff */
[----:B------:R3:W-:Y:S04]  /*3b9d0*/  @P3 STG.E.U8 desc[UR24][R6.64], R0 ;  /* 0x0000000006003986 */ /* 0x0007e8000c101118 */
[----:B------:R4:W-:Y:S01]  /*3b9e0*/  @P6 STG.E.U8 desc[UR24][R20.64], R5 ;  /* 0x0000000514006986 */ /* 0x0009e2000c101118 */
[----:B---3--:R-:W-:-:S03]  /*3b9f0*/  VIADD R0, R68, 0xbe ;  /* 0x000000be44007836 */ /* 0x008fc60000000000 */
[----:B------:R-:W3:Y:S02]  /*3ba00*/  LDL.LU.64 R6, [R1+0x578] ;  /* 0x0005780001067983 */ /* 0x000ee40000300a00 */
[----:B------:R-:W-:Y:S02]  /*3ba10*/  ISETP.GE.AND P6, PT, R0, UR9, PT ;  /* 0x0000000900007c0c */ /* 0x000fe4000bfc6270 */
[----:B----4-:R-:W4:Y:S01]  /*3ba20*/  LDL.LU.64 R20, [R1+0xe30] ;  /* 0x000e300001147983 */ /* 0x010f220000300a00 */
[----:B------:R-:W-:Y:S01]  /*3ba30*/  IMAD.MOV.U32 R0, RZ, RZ, R4 ;  /* 0x000000ffff007224 */ /* 0x000fe200078e0004 */
[C---:B0-----:R-:W-:Y:S01]  /*3ba40*/  ISETP.LT.AND P5, PT, R70.reuse, UR44, !P5 ;  /* 0x0000002c46007c0c */ /* 0x041fe2000efa1270 */
[----:B------:R-:W0:Y:S01]  /*3ba50*/  LDCU UR44, c[0x0][0x398] ;  /* 0x00007300ff2c77ac */ /* 0x000e220008000800 */
[----:B------:R-:W4:Y:S01]  /*3ba60*/  LDL.LU.64 R4, [R1+0x570] ;  /* 0x0005700001047983 */ /* 0x000f220000300a00 */
[C---:B------:R-:W-:Y:S02]  /*3ba70*/  ISETP.LT.AND P3, PT, R69.reuse, UR45, !P4 ;  /* 0x0000002d45007c0c */ /* 0x040fe4000e761270 */
[----:B------:R-:W-:Y:S01]  /*3ba80*/  SHF.R.S32.HI R0, RZ, 0x8, R0 ;  /* 0x00000008ff007819 */ /* 0x000fe20000011400 */
[----:B------:R-:W1:Y:S01]  /*3ba90*/  LDCU UR9, c[0x0][0x398] ;  /* 0x00007300ff0977ac */ /* 0x000e620008000800 */
[----:B------:R-:W-:Y:S01]  /*3baa0*/  ISETP.LT.AND P4, PT, R70, UR47, !P4 ;  /* 0x0000002f46007c0c */ /* 0x000fe2000e781270 */
[----:B------:R-:W1:Y:S05]  /*3bab0*/  LDCU UR45, c[0x0][0x398] ;  /* 0x00007300ff2d77ac */ /* 0x000e6a0008000800 */
[----:B-----5:R5:W-:Y:S01]  /*3bac0*/  @P5 STG.E.U8 desc[UR24][R18.64], R71 ;  /* 0x0000004712005986 */ /* 0x020be2000c101118 */
[----:B------:R-:W-:-:S03]  /*3bad0*/  ISETP.LT.AND P5, PT, R69, UR46, !P6 ;  /* 0x0000002e45007c0c */ /* 0x000fc6000f7a1270 */
[----:B--2---:R2:W-:Y:S01]  /*3bae0*/  @P3 STG.E.U8 desc[UR24][R10.64], R0 ;  /* 0x000000000a003986 */ /* 0x0045e2000c101118 */
[----:B0-----:R-:W-:Y:S01]  /*3baf0*/  ISETP.LT.AND P6, PT, R70, UR44, !P6 ;  /* 0x0000002c46007c0c */ /* 0x001fe2000f7c1270 */
[----:B------:R-:W0:Y:S01]  /*3bb00*/  LDCU UR44, c[0x0][0x398] ;  /* 0x00007300ff2c77ac */ /* 0x000e220008000800 */
[----:B-----5:R-:W-:Y:S01]  /*3bb10*/  PRMT R71, R71, 0x9910, RZ ;  /* 0x0000991047477816 */ /* 0x020fe200000000ff */
[----:B------:R-:W5:Y:S01]  /*3bb20*/  LDL.LU.64 R18, [R1+0xe28] ;  /* 0x000e280001127983 */ /* 0x000f620000300a00 */
[----:B--2---:R-:W-:-:S03]  /*3bb30*/  VIADD R0, R68, 0xbf ;  /* 0x000000bf44007836 */ /* 0x004fc60000000000 */
[----:B------:R-:W2:Y:S01]  /*3bb40*/  LDL.LU.64 R10, [R1+0xe20] ;  /* 0x000e2000010a7983 */ /* 0x000ea20000300a00 */
[----:B------:R-:W-:Y:S02]  /*3bb50*/  F2FP.SATFINITE.E4M3.F32.PACK_AB_MERGE_C R12, R9, R8, RZ ;  /* 0x00000008090c723e */ /* 0x000fe400048070ff */
[----:B------:R-:W-:Y:S01]  /*3bb60*/  ISETP.GE.AND P3, PT, R0, UR10, PT ;  /* 0x0000000a00007c0c */ /* 0x000fe2000bf66270 */
[----:B------:R-:W2:Y:S01]  /*3bb70*/  LDL.LU R17, [R1+0x304] ;  /* 0x0003040001117983 */ /* 0x000ea20000300800 */
[----:B------:R-:W-:Y:S01]  /*3bb80*/  SHF.R.S32.HI R0, RZ, 0x8, R71 ;  /* 0x00000008ff007819 */ /* 0x000fe20000011447 */
[----:B------:R-:W0:Y:S01]  /*3bb90*/  LDCU UR10, c[0x0][0x398] ;  /* 0x00007300ff0a77ac */ /* 0x000e220008000800 */
[----:B------:R-:W-:Y:S01]  /*3bba0*/  F2FP.SATFINITE.E4M3.F32.PACK_AB_MERGE_C R71, R13, R16, RZ ;  /* 0x000000100d47723e */ /* 0x000fe200048070ff */
[----:B------:R-:W2:Y:S01]  /*3bbb0*/  LDL.LU.64 R8, [R1+0x560] ;  /* 0x0005600001087983 */ /* 0x000ea20000300a00 */
[----:B------:R-:W-:-:S03]  /*3bbc0*/  PRMT R16, R12, 0x9910, RZ ;  /* 0x000099100c107816 */ /* 0x000fc600000000ff */
[----:B------:R0:W-:Y:S04]  /*3bbd0*/  @P4 STG.E.U8 desc[UR24][R14.64], R0 ;  /* 0x000000000e004986 */ /* 0x0001e8000c101118 */
[----:B0-----:R-:W2:Y:S04]  /*3bbe0*/  LDL.LU.64 R14, [R1+0x558] ;  /* 0x00055800010e7983 */ /* 0x001ea80000300a00 */
[----:B---3--:R0:W-:Y:S04]  /*3bbf0*/  @P5 STG.E.U8 desc[UR24][R6.64], R12 ;  /* 0x0000000c06005986 */ /* 0x0081e8000c101118 */
[----:B----4-:R3:W-:Y:S04]  /*3bc00*/  @P6 STG.E.U8 desc[UR24][R4.64], R71 ;  /* 0x0000004704006986 */ /* 0x0107e8000c101118 */
[----:B0-----:R-:W4:Y:S04]  /*3bc10*/  LDL.LU.64 R6, [R1+0xe18] ;  /* 0x000e180001067983 */ /* 0x001f280000300a00 */
[----:B------:R-:W2:Y:S04]  /*3bc20*/  LDL.LU.64 R12, [R1+0x550] ;  /* 0x00055000010c7983 */ /* 0x000ea80000300a00 */
[----:B---3--:R-:W3:Y:S01]  /*3bc30*/  LDL.LU.64 R4, [R1+0xe10] ;  /* 0x000e100001047983 */ /* 0x008ee20000300a00 */
[----:B------:R-:W-:Y:S01]  /*3bc40*/  VIADD R0, R68, 0xc0 ;  /* 0x000000c044007836 */ /* 0x000fe20000000000 */
[----:B-1----:R-:W-:Y:S01]  /*3bc50*/  ISETP.LT.AND P4, PT, R69, UR9, !P3 ;  /* 0x0000000945007c0c */ /* 0x002fe2000df81270 */
[----:B------:R-:W0:Y:S03]  /*3bc60*/  LDCU UR9, c[0x0][0x39c] ;  /* 0x00007380ff0977ac */ /* 0x000e260008000800 */
[----:B------:R-:W-:Y:S01]  /*3bc70*/  ISETP.GE.AND P5, PT, R0, UR12, PT ;  /* 0x0000000c00007c0c */ /* 0x000fe2000bfa6270 */
[----:B------:R-:W-:Y:S01]  /*3bc80*/  IMAD.MOV.U32 R0, RZ, RZ, R16 ;  /* 0x000000ffff007224 */ /* 0x000fe200078e0010 */
[----:B------:R-:W-:Y:S01]  /*3bc90*/  PRMT R71, R71, 0x9910, RZ ;  /* 0x0000991047477816 */ /* 0x000fe200000000ff */
[----:B------:R-:W1:Y:S03]  /*3bca0*/  LDCU UR12, c[0x0][0x398] ;  /* 0x00007300ff0c77ac */ /* 0x000e660008000800 */
[----:B------:R-:W-:Y:S01]  /*3bcb0*/  SHF.R.S32.HI R0, RZ, 0x8, R0 ;  /* 0x00000008ff007819 */ /* 0x000fe20000011400 */
[----:B------:R-:W-:-:S04]  /*3bcc0*/  IMAD.MOV.U32 R16, RZ, RZ, R71 ;  /* 0x000000ffff107224 */ /* 0x000fc800078e0047 */
[----:B---3--:R3:W-:Y:S04]  /*3bcd0*/  @P4 STG.E.U8 desc[UR24][R4.64], R0 ;  /* 0x0000000004004986 */ /* 0x0087e8000c101118 */
[----:B---3--:R-:W3:Y:S04]  /*3bce0*/  LDL.LU.64 R4, [R1+0xe08] ;  /* 0x000e080001047983 */ /* 0x008ee80000300a00 */
[----:B------:R-:W4:Y:S01]  /*3bcf0*/  LDL.LU R71, [R1+0x300] ;  /* 0x0003000001477983 */ /* 0x000f220000300800 */
[----:B------:R-:W-:Y:S01]  /*3bd00*/  ISETP.LT.AND P3, PT, R70, UR45, !P3 ;  /* 0x0000002d46007c0c */ /* 0x000fe2000df61270 */
[----:B------:R-:W-:Y:S01]  /*3bd10*/  VIADD R0, R68, 0xc1 ;  /* 0x000000c144007836 */ /* 0x000fe20000000000 */
[----:B------:R-:W-:Y:S01]  /*3bd20*/  ISETP.LT.AND P6, PT, R69, UR10, !P5 ;  /* 0x0000000a45007c0c */ /* 0x000fe2000efc1270 */
[----:B------:R-:W0:Y:S03]  /*3bd30*/  LDCU UR45, c[0x0][0x398] ;  /* 0x00007300ff2d77ac */ /* 0x000e260008000800 */
[----:B------:R-:W-:Y:S01]  /*3bd40*/  ISETP.GE.AND P4, PT, R0, UR14, PT ;  /* 0x0000000e00007c0c */ /* 0x000fe2000bf86270 */
[----:B------:R-:W0:Y:S01]  /*3bd50*/  LDCU UR14, c[0x0][0x398] ;  /* 0x00007300ff0e77ac */ /* 0x000e220008000800 */
[----:B------:R-:W-:-:S02]  /*3bd60*/  SHF.R.S32.HI R0, RZ, 0x8, R16 ;  /* 0x00000008ff007819 */ /* 0x000fc40000011410 */
[----:B------:R-:W-:Y:S01]  /*3bd70*/  ISETP.LT.AND P5, PT, R70, UR44, !P5 ;  /* 0x0000002c46007c0c */ /* 0x000fe2000efa1270 */
[----:B------:R-:W0:Y:S02]  /*3bd80*/  LDCU UR44, c[0x0][0x398] ;  /* 0x00007300ff2c77ac */ /* 0x000e240008000800 */
[----:B--2---:R2:W-:Y:S01]  /*3bd90*/  @P3 STG.E.U8 desc[UR24][R8.64], R0 ;  /* 0x0000000008003986 */ /* 0x0045e2000c101118 */
[----:B-1----:R-:W-:Y:S01]  /*3bda0*/  ISETP.LT.AND P3, PT, R69, UR12, !P4 ;  /* 0x0000000c45007c0c */ /* 0x002fe2000e761270 */
[----:B------:R-:W1:Y:S01]  /*3bdb0*/  LDCU UR12, c[0x0][0x398] ;  /* 0x00007300ff0c77ac */ /* 0x000e620008000800 */
[----:B------:R-:W0:Y:S01]  /*3bdc0*/  LDCU UR10, c[0x0][0x39c] ;  /* 0x00007380ff0a77ac */ /* 0x000e220008000800 */
[----:B--2---:R-:W-:Y:S01]  /*3bdd0*/  VIADD R0, R68, 0xc2 ;  /* 0x000000c244007836 */ /* 0x004fe20000000000 */
[----:B---3--:R-:W-:Y:S02]  /*3bde0*/  F2FP.SATFINITE.E4M3.F32.PACK_AB_MERGE_C R4, R5, R4, RZ ;  /* 0x000000040504723e */ /* 0x008fe400048070ff */
[----:B----4-:R-:W-:-:S02]  /*3bdf0*/  F2FP.SATFINITE.E4M3.F32.PACK_AB_MERGE_C R71, R17, R71, RZ ;  /* 0x000000471147723e */ /* 0x010fc400048070ff */
[----:B------:R-:W2:Y:S02]  /*3be00*/  LDL.LU.64 R16, [R1+0x540] ;  /* 0x0005400001107983 */ /* 0x000ea40000300a00 */
[----:B------:R-:W-:Y:S02]  /*3be10*/  PRMT R5, R71, 0x9910, RZ ;  /* 0x0000991047057816 */ /* 0x000fe400000000ff */
[----:B------:R3:W-:Y:S01]  /*3be20*/  @P6 STG.E.U8 desc[UR24][R14.64], R71 ;  /* 0x000000470e006986 */ /* 0x0007e2000c101118 */
[----:B------:R-:W-:Y:S01]  /*3be30*/  ISETP.GE.AND P6, PT, R0, UR16, PT ;  /* 0x0000001000007c0c */ /* 0x000fe2000bfc6270 */
[----:B------:R-:W4:Y:S01]  /*3be40*/  LDCU UR16, c[0x0][0x398] ;  /* 0x00007300ff1077ac */ /* 0x000f220008000800 */
[----:B------:R-:W-:Y:S01]  /*3be50*/  IMAD.MOV.U32 R0, RZ, RZ, R5 ;  /* 0x000000ffff007224 */ /* 0x000fe200078e0005 */
[----:B------:R0:W-:Y:S04]  /*3be60*/  @P5 STG.E.U8 desc[UR24][R12.64], R4 ;  /* 0x000000040c005986 */ /* 0x0001e8000c101118 */
[----:B------:R-:W-:Y:S01]  /*3be70*/  SHF.R.S32.HI R0, RZ, 0x8, R0 ;  /* 0x00000008ff007819 */ /* 0x000fe20000011400 */
[----:B------:R-:W2:Y:S01]  /*3be80*/  LDL.LU.64 R8, [R1+0x538] ;  /* 0x0005380001087983 */ /* 0x000ea20000300a00 */
[----:B------:R-:W-:-:S03]  /*3be90*/  PRMT R5, R4, 0x9910, RZ ;  /* 0x0000991004057816 */ /* 0x000fc600000000ff */
[----:B------:R1:W-:Y:S04]  /*3bea0*/  @P3 STG.E.U8 desc[UR24][R6.64], R0 ;  /* 0x0000000006003986 */ /* 0x0003e8000c101118 */
[----:B---3--:R-:W3:Y:S04]  /*3beb0*/  LDL.LU.64 R14, [R1+0x530] ;  /* 0x00053000010e7983 */ /* 0x008ee80000300a00 */
[----:B0-----:R-:W2:Y:S01]  /*3bec0*/  LDL.LU R4, [R1+0x30c] ;  /* 0x00030c0001047983 */ /* 0x001ea20000300800 */
[----:B-1----:R-:W-:-:S03]  /*3bed0*/  VIADD R0, R68, 0xc3 ;  /* 0x000000c344007836 */ /* 0x002fc60000000000 */
[----:B------:R-:W2:Y:S04]  /*3bee0*/  LDL.LU.64 R6, [R1+0xe00] ;  /* 0x000e000001067983 */ /* 0x000ea80000300a00 */
[----:B------:R-:W2:Y:S01]  /*3bef0*/  LDL.LU R71, [R1+0x314] ;  /* 0x0003140001477983 */ /* 0x000ea20000300800 */
[----:B------:R-:W-:Y:S01]  /*3bf00*/  ISETP.GE.AND P3, PT, R0, UR18, PT ;  /* 0x0000001200007c0c */ /* 0x000fe2000bf66270 */
[----:B------:R-:W0:Y:S02]  /*3bf10*/  LDCU UR18, c[0x0][0x398] ;  /* 0x00007300ff1277ac */ /* 0x000e240008000800 */
[----:B------:R-:W2:Y:S04]  /*3bf20*/  LDL.LU.64 R12, [R1+0x510] ;  /* 0x00051000010c7983 */ /* 0x000ea80000300a00 */
[----:B------:R-:W2:Y:S01]  /*3bf30*/  LDL.LU R0, [R1+0x308] ;  /* 0x0003080001007983 */ /* 0x000ea20000300800 */
[----:B------:R-:W-:-:S02]  /*3bf40*/  ISETP.LT.AND P4, PT, R70, UR45, !P4 ;  /* 0x0000002d46007c0c */ /* 0x000fc4000e781270 */
[----:B------:R-:W-:Y:S01]  /*3bf50*/  ISETP.LT.AND P5, PT, R69, UR14, !P6 ;  /* 0x0000000e45007c0c */ /* 0x000fe2000f7a1270 */
[----:B------:R-:W1:Y:S01]  /*3bf60*/  LDCU UR14, c[0x0][0x398] ;  /* 0x00007300ff0e77ac */ /* 0x000e620008000800 */
[----:B------:R-:W-:Y:S02]  /*3bf70*/  ISETP.LT.AND P6, PT, R70, UR44, !P6 ;  /* 0x0000002c46007c0c */ /* 0x000fe4000f7c1270 */
[----:B--2---:R-:W-:Y:S02]  /*3bf80*/  F2FP.SATFINITE.E4M3.F32.PACK_AB_MERGE_C R4, R4, R0, RZ ;  /* 0x000000000404723e */ /* 0x004fe400048070ff */
[----:B------:R-:W-:-:S05]  /*3bf90*/  SHF.R.S32.HI R0, RZ, 0x8, R5 ;  /* 0x00000008ff007819 */ /* 0x000fca0000011405 */
[----:B------:R2:W-:Y:S04]  /*3bfa0*/  @P4 STG.E.U8 desc[UR24][R16.64], R0 ;  /* 0x0000000010004986 */ /* 0x0005e8000c101118 */
[----:B------:R0:W-:Y:S04]  /*3bfb0*/  @P5 STG.E.U8 desc[UR24][R8.64], R4 ;  /* 0x0000000408005986 */ /* 0x0001e8000c101118 */
[----:B--2---:R-:W2:Y:S04]  /*3bfc0*/  LDL.LU.64 R16, [R1+0x508] ;  /* 0x0005080001107983 */ /* 0x004ea80000300a00 */
[----:B0-----:R-:W2:Y:S01]  /*3bfd0*/  LDL.LU.64 R8, [R1+0xdf8] ;  /* 0x000df80001087983 */ /* 0x001ea20000300a00 */
[----:B------:R-:W-:Y:S01]  /*3bfe0*/  VIADD R0, R68, 0xc4 ;  /* 0x000000c444007836 */ /* 0x000fe20000000000 */
[----:B------:R-:W-:-:S02]  /*3bff0*/  PRMT R5, R4, 0x9910, RZ ;  /* 0x0000991004057816 */ /* 0x000fc400000000ff */
[----:B------:R-:W-:Y:S01]  /*3c000*/  ISETP.LT.AND P4, PT, R69, UR12, !P3 ;  /* 0x0000000c45007c0c */ /* 0x000fe2000df81270 */
[----:B------:R-:W4:Y:S01]  /*3c010*/  LDL.LU R4, [R1+0x310] ;  /* 0x0003100001047983 */ /* 0x000f220000300800 */
[----:B------:R-:W-:Y:S01]  /*3c020*/  ISETP.GE.AND P5, PT, R0, UR20, PT ;  /* 0x0000001400007c0c */ /* 0x000fe2000bfa6270 */
[----:B------:R-:W-:Y:S01]  /*3c030*/  IMAD.MOV.U32 R0, RZ, RZ, R5 ;  /* 0x000000ffff007224 */ /* 0x000fe200078e0005 */
[----:B------:R-:W-:Y:S01]  /*3c040*/  F2FP.SATFINITE.E4M3.F32.PACK_AB_MERGE_C R6, R7, R6, RZ ;  /* 0x000000060706723e */ /* 0x000fe200048070ff */
[----:B------:R-:W0:Y:S03]  /*3c050*/  LDCU UR20, c[0x0][0x398] ;  /* 0x00007300ff1477ac */ /* 0x000e260008000800 */
[----:B------:R-:W-:Y:S01]  /*3c060*/  SHF.R.S32.HI R0, RZ, 0x8, R0 ;  /* 0x00000008ff007819 */ /* 0x000fe20000011400 */
[----:B---3--:R3:W-:Y:S01]  /*3c070*/  @P6 STG.E.U8 desc[UR24][R14.64], R6 ;  /* 0x000000060e006986 */ /* 0x0087e2000c101118 */
[----:B------:R-:W-:Y:S01]  /*3c080*/  PRMT R5, R6, 0x9910, RZ ;  /* 0x0000991006057816 */ /* 0x000fe200000000ff */
[----:B------:R-:W0:Y:S02]  /*3c090*/  LDCU UR12, c[0x0][0x39c] ;  /* 0x00007380ff0c77ac */ /* 0x000e240008000800 */
[----:B---3--:R-:W3:Y:S04]  /*3c0a0*/  LDL.LU.64 R6, [R1+0x500] ;  /* 0x0005000001067983 */ /* 0x008ee80000300a00 */
[----:B--2---:R2:W-:Y:S04]  /*3c0b0*/  @P4 STG.E.U8 desc[UR24][R8.64], R0 ;  /* 0x0000000008004986 */ /* 0x0045e8000c101118 */
[----:B--2---:R-:W2:Y:S01]  /*3c0c0*/  LDL.LU.64 R8, [R1+0xdf0] ;  /* 0x000df00001087983 */ /* 0x004ea20000300a00 */
[----:B----4-:R-:W-:Y:S01]  /*3c0d0*/  ISETP.LT.AND P3, PT, R70, UR16, !P3 ;  /* 0x0000001046007c0c */ /* 0x010fe2000df61270 */
[----:B------:R-:W-:Y:S01]  /*3c0e0*/  VIADD R0, R68, 0xc5 ;  /* 0x000000c544007836 */ /* 0x000fe20000000000 */
[----:B-1----:R-:W-:Y:S01]  /*3c0f0*/  ISETP.LT.AND P6, PT, R69, UR14, !P5 ;  /* 0x0000000e45007c0c */ /* 0x002fe2000efc1270 */
[----:B------:R-:W4:Y:S01]  /*3c100*/  LDL.LU.64 R14, [R1+0x2e0] ;  /* 0x0002e000010e7983 */ /* 0x000f220000300a00 */
[----:B------:R-:W-:Y:S01]  /*3c110*/  ISETP.LT.AND P5, PT, R70, UR18, !P5 ;  /* 0x0000001246007c0c */ /* 0x000fe2000efa1270 */
[----:B------:R-:W1:Y:S01]  /*3c120*/  LDCU UR16, c[0x0][0x398] ;  /* 0x00007300ff1077ac */ /* 0x000e620008000800 */
[----:B------:R-:W-:-:S02]  /*3c130*/  ISETP.GE.AND P4, PT, R0, UR22, PT ;  /* 0x0000001600007c0c */ /* 0x000fc4000bf86270 */
[----:B------:R-:W-:Y:S01]  /*3c140*/  SHF.R.S32.HI R0, RZ, 0x8, R5 ;  /* 0x00000008ff007819 */ /* 0x000fe20000011405 */
[----:B------:R-:W0:Y:S01]  /*3c150*/  LDCU UR22, c[0x0][0x398] ;  /* 0x00007300ff1677ac */ /* 0x000e220008000800 */
[----:B------:R-:W-:-:S03]  /*3c160*/  F2FP.SATFINITE.E4M3.F32.PACK_AB_MERGE_C R4, R71, R4, RZ ;  /* 0x000000044704723e */ /* 0x000fc600048070ff */
[----:B------:R1:W-:Y:S01]  /*3c170*/  @P3 STG.E.U8 desc[UR24][R12.64], R0 ;  /* 0x000000000c003986 */ /* 0x0003e2000c101118 */
[----:B------:R-:W-:Y:S01]  /*3c180*/  PRMT R5, R4, 0x9910, RZ ;  /* 0x0000991004057816 */ /* 0x000fe200000000ff */
[----:B------:R-:W0:Y:S02]  /*3c190*/  LDCU UR18, c[0x0][0x398] ;  /* 0x00007300ff1277ac */ /* 0x000e240008000800 */
[----:B------:R3:W-:Y:S01]  /*3c1a0*/  @P6 STG.E.U8 desc[UR24][R16.64], R4 ;  /* 0x0000000410006986 */ /* 0x0007e2000c101118 */
[----:B------:R-:W0:Y:S01]  /*3c1b0*/  LDCU UR14, c[0x0][0x39c] ;  /* 0x00007380ff0e77ac */ /* 0x000e220008000800 */
[----:B-1----:R-:W-:Y:S02]  /*3c1c0*/  VIADD R0, R68, 0xc6 ;  /* 0x000000c644007836 */ /* 0x002fe40000000000 */
[----:B------:R-:W4:Y:S03]  /*3c1d0*/  LDL.LU.64 R12, [R1+0x2d8] ;  /* 0x0002d800010c7983 */ /* 0x000f260000300a00 */
[----:B------:R-:W-:Y:S01]  /*3c1e0*/  ISETP.GE.AND P6, PT, R0, UR23, PT ;  /* 0x0000001700007c0c */ /* 0x000fe2000bfc6270 */
[----:B---3--:R-:W3:Y:S01]  /*3c1f0*/  LDL.LU R4, [R1+0x31c] ;  /* 0x00031c0001047983 */ /* 0x008ee20000300800 */
[----:B------:R-:W-:Y:S01]  /*3c200*/  IMAD.MOV.U32 R0, RZ, RZ, R5 ;  /* 0x000000ffff007224 */ /* 0x000fe200078e0005 */
[----:B--2---:R-:W-:-:S02]  /*3c210*/  F2FP.SATFINITE.E4M3.F32.PACK_AB_MERGE_C R8, R9, R8, RZ ;  /* 0x000000080908723e */ /* 0x004fc400048070ff */
[----:B------:R-:W2:Y:S01]  /*3c220*/  LDL.LU.64 R16, [R1+0x2c8] ;  /* 0x0002c80001107983 */ /* 0x000ea20000300a00 */
[C---:B0-----:R-:W-:Y:S01]  /*3c230*/  ISETP.LT.AND P3, PT, R69.reuse, UR20, !P4 ;  /* 0x0000001445007c0c */ /* 0x041fe2000e761270 */
[----:B------:R-:W0:Y:S01]  /*3c240*/  LDCU UR20, c[0x0][0x398] ;  /* 0x00007300ff1477ac */ /* 0x000e220008000800 */
[----:B------:R-:W-:Y:S01]  /*3c250*/  PRMT R5, R8, 0x9910, RZ ;  /* 0x0000991008057816 */ /* 0x000fe200000000ff */
[----:B------:R1:W-:Y:S01]  /*3c260*/  @P5 STG.E.U8 desc[UR24][R6.64], R8 ;  /* 0x0000000806005986 */ /* 0x0003e2000c101118 */
[----:B------:R-:W0:Y:S03]  /*3c270*/  LDCU UR23, c[0x0][0x398] ;  /* 0x00007300ff1777ac */ /* 0x000e260008000800 */
[----:B-1----:R-:W3:Y:S01]  /*3c280*/  LDL.LU R8, [R1+0x318] ;  /* 0x0003180001087983 */ /* 0x002ee20000300800 */
[----:B------:R-:W-:Y:S02]  /*3c290*/  SHF.R.S32.HI R0, RZ, 0x8, R0 ;  /* 0x00000008ff007819 */ /* 0x000fe40000011400 */
[----:B------:R-:W-:Y:S01]  /*3c2a0*/  ISETP.LT.AND P4, PT, R70, UR16, !P4 ;  /* 0x0000001046007c0c */ /* 0x000fe2000e781270 */
[----:B------:R-:W1:Y:S01]  /*3c2b0*/  LDCU UR16, c[0x0][0x39c] ;  /* 0x00007380ff1077ac */ /* 0x000e620008000800 */
[----:B------:R-:W-:Y:S01]  /*3c2c0*/  ISETP.LT.AND P5, PT, R69, UR22, !P6 ;  /* 0x0000001645007c0c */ /* 0x000fe2000f7a1270 */
[----:B------:R0:W-:Y:S01]  /*3c2d0*/  @P3 STG.E.U8 desc[UR24][R10.64], R0 ;  /* 0x000000000a003986 */ /* 0x0001e2000c101118 */
[----:B------:R-:W1:Y:S01]  /*3c2e0*/  LDCU UR22, c[0x0][0x398] ;  /* 0x00007300ff1677ac */ /* 0x000e620008000800 */
[----:B0-----:R-:W-:-:S02]  /*3c2f0*/  VIADD R0, R68, 0xc7 ;  /* 0x000000c744007836 */ /* 0x001fc40000000000 */
[----:B------:R-:W2:Y:S03]  /*3c300*/  LDL.LU.64 R10, [R1+0xde8] ;  /* 0x000de800010a7983 */ /* 0x000ea60000300a00 */
[----:B------:R-:W-:Y:S01]  /*3c310*/  ISETP.GE.AND P3, PT, R0, UR26, PT ;  /* 0x0000001a00007c0c */ /* 0x000fe2000bf66270 */
[----:B------:R-:W2:Y:S01]  /*3c320*/  LDL.LU R9, [R1+0x320] ;  /* 0x0003200001097983 */ /* 0x000ea20000300800 */
[----:B------:R-:W-:Y:S01]  /*3c330*/  SHF.R.S32.HI R0, RZ, 0x8, R5 ;  /* 0x00000008ff007819 */ /* 0x000fe20000011405 */
[----:B------:R-:W0:Y:S02]  /*3c340*/  LDCU UR26, c[0x0][0x398] ;  /* 0x00007300ff1a77ac */ /* 0x000e240008000800 */
[----:B------:R-:W5:Y:S04]  /*3c350*/  LDL.LU R71, [R1+0x324] ;  /* 0x0003240001477983 */ /* 0x000f680000300800 */
[----:B------:R-:W5:Y:S04]  /*3c360*/  LDL.LU.64 R6, [R1+0x2b8] ;  /* 0x0002b80001067983 */ /* 0x000f680000300a00 */
[----:B----4-:R4:W-:Y:S04]  /*3c370*/  @P4 STG.E.U8 desc[UR24][R14.64], R0 ;  /* 0x000000000e004986 */ /* 0x0109e8000c101118 */
[----:B----4-:R-:W4:Y:S01]  /*3c380*/  LDL.LU.64 R14, [R1+0x2b0] ;  /* 0x0002b000010e7983 */ /* 0x010f220000300a00 */
[----:B---3--:R-:W-:-:S05]  /*3c390*/  F2FP.SATFINITE.E4M3.F32.PACK_AB_MERGE_C R4, R4, R8, RZ ;  /* 0x000000080404723e */ /* 0x008fca00048070ff */
[----:B------:R3:W-:Y:S04]  /*3c3a0*/  @P5 STG.E.U8 desc[UR24][R12.64], R4 ;  /* 0x000000040c005986 */ /* 0x0007e8000c101118 */
[----:B---3--:R-:W3:Y:S01]  /*3c3b0*/  LDL.LU.64 R12, [R1+0xde0] ;  /* 0x000de000010c7983 */ /* 0x008ee20000300a00 */
[----:B------:R-:W-:Y:S01]  /*3c3c0*/  VIADD R0, R68, 0xc8 ;  /* 0x000000c844007836 */ /* 0x000fe20000000000 */
[----:B------:R-:W-:Y:S02]  /*3c3d0*/  PRMT R5, R4, 0x9910, RZ ;  /* 0x0000991004057816 */ /* 0x000fe400000000ff */
[----:B------:R-:W-:Y:S01]  /*3c3e0*/  ISETP.LT.AND P6, PT, R70, UR18, !P6 ;  /* 0x0000001246007c0c */ /* 0x000fe2000f7c1270 */
[----:B------:R-:W0:Y:S01]  /*3c3f0*/  LDCU UR18, c[0x0][0x398] ;  /* 0x00007300ff1277ac */ /* 0x000e220008000800 */
[----:B------:R-:W-:-:S02]  /*3c400*/  ISETP.LT.AND P4, PT, R69, UR20, !P3 ;  /* 0x0000001445007c0c */ /* 0x000fc4000df81270 */
[----:B------:R-:W-:Y:S01]  /*3c410*/  ISETP.GE.AND P5, PT, R0, UR27, PT ;  /* 0x0000001b00007c0c */ /* 0x000fe2000bfa6270 */
[----:B------:R-:W-:Y:S01]  /*3c420*/  IMAD.MOV.U32 R0, RZ, RZ, R5 ;  /* 0x000000ffff007224 */ /* 0x000fe200078e0005 */
[----:B--2---:R-:W-:Y:S01]  /*3c430*/  F2FP.SATFINITE.E4M3.F32.PACK_AB_MERGE_C R10, R11, R10, RZ ;  /* 0x0000000a0b0a723e */ /* 0x004fe200048070ff */
[----:B------:R-:W2:Y:S03]  /*3c440*/  LDCU UR20, c[0x0][0x398] ;  /* 0x00007300ff1477ac */ /* 0x000ea60008000800 */
[----:B------:R-:W-:Y:S01]  /*3c450*/  SHF.R.S32.HI R0, RZ, 0x8, R0 ;  /* 0x00000008ff007819 */ /* 0x000fe20000011400 */
[----:B------:R-:W0:Y:S01]  /*3c460*/  LDCU UR27, c[0x0][0x398] ;  /* 0x00007300ff1b77ac */ /* 0x000e220008000800 */
[----:B------:R-:W-:Y:S01]  /*3c470*/  ISETP.LT.AND P3, PT, R70, UR23, !P3 ;  /* 0x0000001746007c0c */ /* 0x000fe2000df61270 */
[----:B------:R2:W-:Y:S01]  /*3c480*/  @P6 STG.E.U8 desc[UR24][R16.64], R10 ;  /* 0x0000000a10006986 */ /* 0x0005e2000c101118 */
[----:B-1----:R-:W-:Y:S01]  /*3c490*/  ISETP.LT.AND P6, PT, R69, UR22, !P5 ;  /* 0x0000001645007c0c */ /* 0x002fe2000efc1270 */
[----:B------:R-:W1:Y:S01]  /*3c4a0*/  LDCU UR23, c[0x0][0x398] ;  /* 0x00007300ff1777ac */ /* 0x000e620008000800 */
[----:B------:R-:W-:-:S02]  /*3c4b0*/  PRMT R5, R10, 0x9910, RZ ;  /* 0x000099100a057816 */ /* 0x000fc400000000ff */
[----:B-----5:R-:W-:Y:S01]  /*3c4c0*/  F2FP.SATFINITE.E4M3.F32.PACK_AB_MERGE_C R4, R71, R9, RZ ;  /* 0x000000094704723e */ /* 0x020fe200048070ff */
[----:B------:R-:W5:Y:S01]  /*3c4d0*/  LDCU UR22, c[0x0][0x398] ;  /* 0x00007300ff1677ac */ /* 0x000f620008000800 */
[----:B--2---:R-:W2:Y:S04]  /*3c4e0*/  LDL.LU.64 R10, [R1+0x2a8] ;  /* 0x0002a800010a7983 */ /* 0x004ea80000300a00 */
[----:B---3--:R3:W-:Y:S02]  /*3c4f0*/  @P4 STG.E.U8 desc[UR24][R12.64], R0 ;  /* 0x000000000c004986 */ /* 0x0087e4000c101118 */
[----:B---3--:R-:W-:Y:S02]  /*3c500*/  VIADD R0, R68, 0xc9 ;  /* 0x000000c944007836 */ /* 0x008fe40000000000 */
[----:B------:R-:W3:Y:S03]  /*3c510*/  LDL.LU.64 R12, [R1+0xdd8] ;  /* 0x000dd800010c7983 */ /* 0x000ee60000300a00 */
[----:B------:R-:W-:Y:S01]  /*3c520*/  ISETP.GE.AND P4, PT, R0, UR28, PT ;  /* 0x0000001c00007c0c */ /* 0x000fe2000bf86270 */
[----:B------:R-:W2:Y:S01]  /*3c530*/  LDL.LU R8, [R1+0x32c] ;  /* 0x00032c0001087983 */ /* 0x000ea20000300800 */
[----:B------:R-:W-:Y:S01]  /*3c540*/  SHF.R.S32.HI R0, RZ, 0x8, R5 ;  /* 0x00000008ff007819 */ /* 0x000fe20000011405 */
[----:B------:R-:W0:Y:S02]  /*3c550*/  LDCU UR28, c[0x0][0x398] ;  /* 0x00007300ff1c77ac */ /* 0x000e240008000800 */
[----:B------:R-:W5:Y:S04]  /*3c560*/  LDL.LU.64 R16, [R1+0x298] ;  /* 0x0002980001107983 */ /* 0x000f680000300a00 */
[----:B------:R0:W-:Y:S04]  /*3c570*/  @P3 STG.E.U8 desc[UR24][R6.64], R0 ;  /* 0x0000000006003986 */ /* 0x0001e8000c101118 */
[----:B----4-:R4:W-:Y:S04]  /*3c580*/  @P6 STG.E.U8 desc[UR24][R14.64], R4 ;  /* 0x000000040e006986 */ /* 0x0109e8000c101118 */
[----:B0-----:R-:W5:Y:S04]  /*3c590*/  LDL.LU.64 R6, [R1+0x290] ;  /* 0x0002900001067983 */ /* 0x001f680000300a00 */
[----:B----4-:R-:W4:Y:S01]  /*3c5a0*/  LDL.LU.64 R14, [R1+0xdd0] ;  /* 0x000dd000010e7983 */ /* 0x010f220000300a00 */
[----:B------:R-:W-:Y:S01]  /*3c5b0*/  VIADD R0, R68, 0xca ;  /* 0x000000ca44007836 */ /* 0x000fe20000000000 */
[----:B------:R-:W-:-:S02]  /*3c5c0*/  PRMT R5, R4, 0x9910, RZ ;  /* 0x0000991004057816 */ /* 0x000fc400000000ff */
[----:B------:R-:W-:Y:S01]  /*3c5d0*/  ISETP.LT.AND P5, PT, R70, UR18, !P5 ;  /* 0x0000001246007c0c */ /* 0x000fe2000efa1270 */
[----:B------:R-:W5:Y:S01]  /*3c5e0*/  LDL.LU R4, [R1+0x328] ;  /* 0x0003280001047983 */ /* 0x000f620000300800 */
[----:B------:R-:W-:Y:S01]  /*3c5f0*/  ISETP.LT.AND P3, PT, R69, UR20, !P4 ;  /* 0x0000001445007c0c */ /* 0x000fe2000e761270 */
[----:B------:R-:W0:Y:S01]  /*3c600*/  LDCU UR20, c[0x0][0x398] ;  /* 0x00007300ff1477ac */ /* 0x000e220008000800 */
[----:B------:R-:W-:Y:S01]  /*3c610*/  ISETP.GE.AND P6, PT, R0, UR29, PT ;  /* 0x0000001d00007c0c */ /* 0x000fe2000bfc6270 */
[----:B------:R-:W-:Y:S01]  /*3c620*/  IMAD.MOV.U32 R0, RZ, RZ, R5 ;  /* 0x000000ffff007224 */ /* 0x000fe200078e0005 */
[----:B-1----:R-:W-:Y:S01]  /*3c630*/  ISETP.LT.AND P4, PT, R70, UR23, !P4 ;  /* 0x0000001746007c0c */ /* 0x002fe2000e781270 */
[----:B------:R-:W1:Y:S03]  /*3c640*/  LDCU UR23, c[0x0][0x398] ;  /* 0x00007300ff1777ac */ /* 0x000e660008000800 */
[----:B------:R-:W-:Y:S01]  /*3c650*/  SHF.R.S32.HI R0, RZ, 0x8, R0 ;  /* 0x00000008ff007819 */ /* 0x000fe20000011400 */
[----:B------:R-:W0:Y:S01]  /*3c660*/  LDCU UR29, c[0x0][0x398] ;  /* 0x00007300ff1d77ac */ /* 0x000e220008000800 */
[----:B------:R-:W0:Y:S01]  /*3c670*/  LDCU UR18, c[0x0][0x39c] ;  /* 0x00007380ff1277ac */ /* 0x000e220008000800 */
[----:B---3--:R-:W-:-:S05]  /*3c680*/  F2FP.SATFINITE.E4M3.F32.PACK_AB_MERGE_C R12, R13, R12, RZ ;  /* 0x0000000c0d0c723e */ /* 0x008fca00048070ff */
[----:B--2---:R2:W-:Y:S01]  /*3c690*/  @P5 STG.E.U8 desc[UR24][R10.64], R12 ;  /* 0x0000000c0a005986 */ /* 0x0045e2000c101118 */
[----:B------:R-:W-:-:S03]  /*3c6a0*/  PRMT R5, R12, 0x9910, RZ ;  /* 0x000099100c057816 */ /* 0x000fc600000000ff */
[----:B--2---:R-:W2:Y:S04]  /*3c6b0*/  LDL.LU.64 R12, [R1+0x280] ;  /* 0x00028000010c7983 */ /* 0x004ea80000300a00 */
[----:B----4-:R3:W-:Y:S02]  /*3c6c0*/  @P3 STG.E.U8 desc[UR24][R14.64], R0 ;  /* 0x000000000e003986 */ /* 0x0107e4000c101118 */
[----:B---3--:R-:W-:Y:S02]  /*3c6d0*/  VIADD R0, R68, 0xcb ;  /* 0x000000cb44007836 */ /* 0x008fe40000000000 */
[----:B------:R-:W3:Y:S03]  /*3c6e0*/  LDL.LU.64 R14, [R1+0xdc8] ;  /* 0x000dc800010e7983 */ /* 0x000ee60000300a00 */
[----:B------:R-:W-:Y:S01]  /*3c6f0*/  ISETP.GE.AND P3, PT, R0, UR30, PT ;  /* 0x0000001e00007c0c */ /* 0x000fe2000bf66270 */
[----:B------:R-:W4:Y:S01]  /*3c700*/  LDL.LU R9, [R1+0x330] ;  /* 0x0003300001097983 */ /* 0x000f220000300800 */
[----:B------:R-:W-:Y:S01]  /*3c710*/  SHF.R.S32.HI R0, RZ, 0x8, R5 ;  /* 0x00000008ff007819 */ /* 0x000fe20000011405 */
[----:B------:R-:W0:Y:S02]  /*3c720*/  LDCU UR30, c[0x0][0x398] ;  /* 0x00007300ff1e77ac */ /* 0x000e240008000800 */
[----:B------:R-:W4:Y:S04]  /*3c730*/  LDL.LU R71, [R1+0x334] ;  /* 0x0003340001477983 */ /* 0x000f280000300800 */
[----:B------:R-:W4:Y:S04]  /*3c740*/  LDL.LU.64 R10, [R1+0x260] ;  /* 0x00026000010a7983 */ /* 0x000f280000300a00 */
[----:B-----5:R5:W-:Y:S04]  /*3c750*/  @P4 STG.E.U8 desc[UR24][R16.64], R0 ;  /* 0x0000000010004986 */ /* 0x020be8000c101118 */
[----:B-----5:R-:W5:Y:S01]  /*3c760*/  LDL.LU.64 R16, [R1+0xdc0] ;  /* 0x000dc00001107983 */ /* 0x020f620000300a00 */
[----:B------:R-:W-:-:S02]  /*3c770*/  ISETP.LT.AND P5, PT, R69, UR22, !P6 ;  /* 0x0000001645007c0c */ /* 0x000fc4000f7a1270 */
[----:B------:R-:W-:Y:S01]  /*3c780*/  F2FP.SATFINITE.E4M3.F32.PACK_AB_MERGE_C R4, R8, R4, RZ ;  /* 0x000000040804723e */ /* 0x000fe200048070ff */
[----:B------:R-:W-:Y:S01]  /*3c790*/  VIADD R0, R68, 0xcc ;  /* 0x000000cc44007836 */ /* 0x000fe20000000000 */
[----:B------:R-:W-:Y:S01]  /*3c7a0*/  ISETP.LT.AND P6, PT, R70, UR26, !P6 ;  /* 0x0000001a46007c0c */ /* 0x000fe2000f7c1270 */
[----:B------:R-:W1:Y:S01]  /*3c7b0*/  LDCU UR22, c[0x0][0x398] ;  /* 0x00007300ff1677ac */ /* 0x000e620008000800 */
[----:B------:R-:W-:Y:S02]  /*3c7c0*/  PRMT R5, R4, 0x9910, RZ ;  /* 0x0000991004057816 */ /* 0x000fe400000000ff */
[----:B0-----:R-:W-:Y:S01]  /*3c7d0*/  ISETP.LT.AND P4, PT, R69, UR20, !P3 ;  /* 0x0000001445007c0c */ /* 0x001fe2000df81270 */
[----:B------:R-:W0:Y:S04]  /*3c7e0*/  LDCU UR26, c[0x0][0x398] ;  /* 0x00007300ff1a77ac */ /* 0x000e280008000800 */
[----:B------:R0:W-:Y:S01]  /*3c7f0*/  @P5 STG.E.U8 desc[UR24][R6.64], R4 ;  /* 0x0000000406005986 */ /* 0x0001e2000c101118 */
[----:B------:R-:W-:Y:S01]  /*3c800*/  ISETP.GE.AND P5, PT, R0, UR31, PT ;  /* 0x0000001f00007c0c */ /* 0x000fe2000bfa6270 */
[----:B------:R-:W-:Y:S01]  /*3c810*/  IMAD.MOV.U32 R0, RZ, RZ, R5 ;  /* 0x000000ffff007224 */ /* 0x000fe200078e0005 */
[----:B---3--:R-:W-:Y:S01]  /*3c820*/  F2FP.SATFINITE.E4M3.F32.PACK_AB_MERGE_C R14, R15, R14, RZ ;  /* 0x0000000e0f0e723e */ /* 0x008fe200048070ff */
[----:B0-----:R-:W3:Y:S03]  /*3c830*/  LDL.LU.64 R6, [R1+0x240] ;  /* 0x0002400001067983 */ /* 0x001ee60000300a00 */
[----:B------:R-:W-:Y:S01]  /*3c840*/  SHF.R.S32.HI R0, RZ, 0x8, R0 ;  /* 0x00000008ff007819 */ /* 0x000fe20000011400 */
[----:B------:R-:W0:Y:S01]  /*3c850*/  LDCU UR31, c[0x0][0x398] ;  /* 0x00007300ff1f77ac */ /* 0x000e220008000800 */
[----:B------:R-:W-:Y:S01]  /*3c860*/  PRMT R5, R14, 0x9910, RZ ;  /* 0x000099100e057816 */ /* 0x000fe200000000ff */
[----:B--2---:R2:W-:Y:S01]  /*3c870*/  @P6 STG.E.U8 desc[UR24][R12.64], R14 ;  /* 0x0000000e0c006986 */ /* 0x0045e2000c101118 */
[----:B------:R-:W0:Y:S03]  /*3c880*/  LDCU UR20, c[0x0][0x39c] ;  /* 0x00007380ff1477ac */ /* 0x000e260008000800 */
[----:B--2---:R-:W2:Y:S04]  /*3c890*/  LDL.LU.64 R14, [R1+0x258] ;  /* 0x00025800010e7983 */ /* 0x004ea80000300a00 */
[----:B-----5:R5:W-:Y:S04]  /*3c8a0*/  @P4 STG.E.U8 desc[UR24][R16.64], R0 ;  /* 0x0000000010004986 */ /* 0x020be8000c101118 */
[----:B-----5:R-:W5:Y:S01]  /*3c8b0*/  LDL.LU.64 R16, [R1+0xdb8] ;  /* 0x000db80001107983 */ /* 0x020f620000300a00 */
[----:B-1----:R-:W-:Y:S01]  /*3c8c0*/  ISETP.LT.AND P3, PT, R70, UR23, !P3 ;  /* 0x0000001746007c0c */ /* 0x002fe2000df61270 */
[----:B------:R-:W-:Y:S01]  /*3c8d0*/  VIADD R0, R68, 0xcd ;  /* 0x000000cd44007836 */ /* 0x000fe20000000000 */
[----:B------:R-:W-:Y:S01]  /*3c8e0*/  ISETP.LT.AND P6, PT, R69, UR22, !P5 ;  /* 0x0000001645007c0c */ /* 0x000fe2000efc1270 */
[----:B------:R-:W3:Y:S01]  /*3c8f0*/  LDL.LU R8, [R1+0x33c] ;  /* 0x00033c0001087983 */ /* 0x000ee20000300800 */
[----:B----4-:R-:W-:Y:S01]  /*3c900*/  F2FP.SATFINITE.E4M3.F32.PACK_AB_MERGE_C R4, R71, R9, RZ ;  /* 0x000000094704723e */ /* 0x010fe200048070ff */
[----:B------:R-:W1:Y:S01]  /*3c910*/  LDCU UR23, c[0x0][0x398] ;  /* 0x00007300ff1777ac */ /* 0x000e620008000800 */
[----:B------:R-:W-:Y:S01]  /*3c920*/  ISETP.GE.AND P4, PT, R0, UR32, PT ;  /* 0x0000002000007c0c */ /* 0x000fe2000bf86270 */
[----:B------:R-:W4:Y:S01]  /*3c930*/  LDL.LU.64 R12, [R1+0x230] ;  /* 0x00023000010c7983 */ /* 0x000f220000300a00 */
[----:B------:R-:W-:Y:S01]  /*3c940*/  SHF.R.S32.HI R0, RZ, 0x8, R5 ;  /* 0x00000008ff007819 */ /* 0x000fe20000011405 */
[----:B------:R-:W0:Y:S01]  /*3c950*/  LDCU UR32, c[0x0][0x398] ;  /* 0x00007300ff2077ac */ /* 0x000e220008000800 */
[----:B------:R-:W-:-:S03]  /*3c960*/  PRMT R5, R4, 0x9910, RZ ;  /* 0x0000991004057816 */ /* 0x000fc600000000ff */
[----:B------:R1:W-:Y:S01]  /*3c970*/  @P3 STG.E.U8 desc[UR24][R10.64], R0 ;  /* 0x000000000a003986 */ /* 0x0003e2000c101118 */
[----:B------:R-:W-:Y:S01]  /*3c980*/  ISETP.LT.AND P5, PT, R70, UR26, !P5 ;  /* 0x0000001a46007c0c */ /* 0x000fe2000efa1270 */
[----:B------:R-:W0:Y:S01]  /*3c990*/  LDCU UR26, c[0x0][0x398] ;  /* 0x00007300ff1a77ac */ /* 0x000e220008000800 */
[----:B------:R-:W-:Y:S01]  /*3c9a0*/  ISETP.LT.AND P3, PT, R69, UR27, !P4 ;  /* 0x0000001b45007c0c */ /* 0x000fe2000e761270 */
[----:B------:R-:W0:Y:S01]  /*3c9b0*/  LDCU UR27, c[0x0][0x398] ;  /* 0x00007300ff1b77ac */ /* 0x000e220008000800 */
[----:B------:R-:W0:Y:S01]  /*3c9c0*/  LDCU UR22, c[0x0][0x39c] ;  /* 0x00007380ff1677ac */ /* 0x000e220008000800 */
[----:B-1----:R-:W-:Y:S01]  /*3c9d0*/  VIADD R0, R68, 0xce ;  /* 0x000000ce44007836 */ /* 0x002fe20000000000 */
[----:B--2---:R1:W-:Y:S04]  /*3c9e0*/  @P6 STG.E.U8 desc[UR24][R14.64], R4 ;  /* 0x000000040e006986 */ /* 0x0043e8000c101118 */
[----:B------:R-:W-:Y:S01]  /*3c9f0*/  ISETP.GE.AND P6, PT, R0, UR33, PT ;  /* 0x0000002100007c0c */ /* 0x000fe2000bfc6270 */
[----:B------:R-:W-:Y:S01]  /*3ca00*/  IMAD.MOV.U32 R0, RZ, RZ, R5 ;  /* 0x000000ffff007224 */ /* 0x000fe200078e0005 */
[----:B-----5:R-:W-:Y:S01]  /*3ca10*/  F2FP.SATFINITE.E4M3.F32.PACK_AB_MERGE_C R16, R17, R16, RZ ;  /* 0x000000101110723e */ /* 0x020fe200048070ff */
[----:B------:R-:W2:Y:S01]  /*3ca20*/  LDCU UR33, c[0x0][0x398] ;  /* 0x00007300ff2177ac */ /* 0x000ea20008000800 */
[----:B------:R-:W5:Y:S02]  /*3ca30*/  LDL.LU R17, [R1+0x338] ;  /* 0x0003380001117983 */ /* 0x000f640000300800 */
[----:B------:R-:W-:-:S02]  /*3ca40*/  SHF.R.S32.HI R0, RZ, 0x8, R0 ;  /* 0x00000008ff007819 */ /* 0x000fc40000011400 */
[----:B------:R-:W2:Y:S04]  /*3ca50*/  LDL.LU.64 R10, [R1+0x228] ;  /* 0x00022800010a7983 */ /* 0x000ea80000300a00 */
[----:B---3--:R-:W-:Y:S04]  /*3ca60*/  @P5 STG.E.U8 desc[UR24][R6.64], R16 ;  /* 0x0000001006005986 */ /* 0x008fe8000c101118 */
[----:B-1----:R-:W3:Y:S04]  /*3ca70*/  LDL.LU.64 R14, [R1+0x220] ;  /* 0x00022000010e7983 */ /* 0x002ee80000300a00 */
[----:B------:R1:W-:Y:S04]  /*3ca80*/  @P3 STG.E.U8 desc[UR24][R18.64], R0 ;  /* 0x0000000012003986 */ /* 0x0003e8000c101118 */
[----:B-1----:R-:W3:Y:S01]  /*3ca90*/  LDL.LU.64 R18, [R1+0xdb0] ;  /* 0x000db00001127983 */ /* 0x002ee20000300a00 */
[----:B------:R-:W-:Y:S01]  /*3caa0*/  ISETP.LT.AND P4, PT, R70, UR23, !P4 ;  /* 0x0000001746007c0c */ /* 0x000fe2000e781270 */
[----:B------:R-:W-:Y:S01]  /*3cab0*/  VIADD R0, R68, 0xcf ;  /* 0x000000cf44007836 */ /* 0x000fe20000000000 */
[----:B------:R-:W-:Y:S01]  /*3cac0*/  PRMT R5, R16, 0x9910, RZ ;  /* 0x0000991010057816 */ /* 0x000fe200000000ff */
[----:B------:R-:W3:Y:S01]  /*3cad0*/  LDL.LU R9, [R1+0x340] ;  /* 0x0003400001097983 */ /* 0x000ee20000300800 */
[C---:B------:R-:W-:Y:S01]  /*3cae0*/  ISETP.LT.AND P5, PT, R69.reuse, UR28, !P6 ;  /* 0x0000001c45007c0c */ /* 0x040fe2000f7a1270 */
[----:B------:R-:W1:Y:S01]  /*3caf0*/  LDCU UR28, c[0x0][0x398] ;  /* 0x00007300ff1c77ac */ /* 0x000e620008000800 */
[----:B------:R-:W-:Y:S01]  /*3cb00*/  ISETP.GE.AND P3, PT, R0, UR34, PT ;  /* 0x0000002200007c0c */ /* 0x000fe2000bf66270 */
[----:B------:R-:W3:Y:S01]  /*3cb10*/  LDL.LU R71, [R1+0x344] ;  /* 0x0003440001477983 */ /* 0x000ee20000300800 */
[----:B------:R-:W-:Y:S01]  /*3cb20*/  SHF.R.S32.HI R0, RZ, 0x8, R5 ;  /* 0x00000008ff007819 */ /* 0x000fe20000011405 */
[----:B------:R-:W1:Y:S01]  /*3cb30*/  LDCU UR23, c[0x0][0x39c] ;  /* 0x00007380ff1777ac */ /* 0x000e620008000800 */
[----:B0-----:R-:W-:Y:S01]  /*3cb40*/  ISETP.LT.AND P6, PT, R70, UR26, !P6 ;  /* 0x0000001a46007c0c */ /* 0x001fe2000f7c1270 */
[----:B------:R-:W3:Y:S01]  /*3cb50*/  LDL.LU.64 R6, [R1+0x210] ;  /* 0x0002100001067983 */ /* 0x000ee20000300a00 */
[----:B------:R-:W0:Y:S03]  /*3cb60*/  LDCU UR26, c[0x0][0x398] ;  /* 0x00007300ff1a77ac */ /* 0x000e260008000800 */
[----:B----4-:R4:W-:Y:S01]  /*3cb70*/  @P4 STG.E.U8 desc[UR24][R12.64], R0 ;  /* 0x000000000c004986 */ /* 0x0109e2000c101118 */
[----:B------:R-:W-:Y:S01]  /*3cb80*/  ISETP.LT.AND P4, PT, R69, UR27, !P3 ;  /* 0x0000001b45007c0c */ /* 0x000fe2000df81270 */
[----:B------:R-:W0:Y:S01]  /*3cb90*/  LDCU UR27, c[0x0][0x398] ;  /* 0x00007300ff1b77ac */ /* 0x000e220008000800 */
[----:B----4-:R-:W-:Y:S01]  /*3cba0*/  VIADD R0, R68, 0xd0 ;  /* 0x000000d044007836 */ /* 0x010fe20000000000 */
[----:B------:R-:W4:Y:S01]  /*3cbb0*/  LDL.LU.64 R12, [R1+0x208] ;  /* 0x00020800010c7983 */ /* 0x000f220000300a00 */
[----:B-----5:R-:W-:-:S04]  /*3cbc0*/  F2FP.SATFINITE.E4M3.F32.PACK_AB_MERGE_C R4, R8, R17, RZ ;  /* 0x000000110804723e */ /* 0x020fc800048070ff */
[----:B------:R-:W-:Y:S01]  /*3cbd0*/  PRMT R5, R4, 0x9910, RZ ;  /* 0x0000991004057816 */ /* 0x000fe200000000ff */
[----:B--2---:R2:W-:Y:S01]  /*3cbe0*/  @P5 STG.E.U8 desc[UR24][R10.64], R4 ;  /* 0x000000040a005986 */ /* 0x0045e2000c101118 */
[----:B------:R-:W-:-:S03]  /*3cbf0*/  ISETP.GE.AND P5, PT, R0, UR35, PT ;  /* 0x0000002300007c0c */ /* 0x000fc6000bfa6270 */
[----:B------:R-:W-:-:S05]  /*3cc00*/  IMAD.MOV.U32 R0, RZ, RZ, R5 ;  /* 0x000000ffff007224 */ /* 0x000fca00078e0005 */
[----:B------:R-:W-:Y:S01]  /*3cc10*/  SHF.R.S32.HI R0, RZ, 0x8, R0 ;  /* 0x00000008ff007819 */ /* 0x000fe20000011400 */
[----:B--2---:R-:W2:Y:S01]  /*3cc20*/  LDL.LU.64 R10, [R1+0x178] ;  /* 0x00017800010a7983 */ /* 0x004ea20000300a00 */
[----:B---3--:R-:W-:-:S05]  /*3cc30*/  F2FP.SATFINITE.E4M3.F32.PACK_AB_MERGE_C R18, R19, R18, RZ ;  /* 0x000000121312723e */ /* 0x008fca00048070ff */
[----:B------:R-:W-:Y:S04]  /*3cc40*/  @P6 STG.E.U8 desc[UR24][R14.64], R18 ;  /* 0x000000120e006986 */ /* 0x000fe8000c101118 */
[----:B------:R3:W-:Y:S04]  /*3cc50*/  @P4 STG.E.U8 desc[UR24][R20.64], R0 ;  /* 0x0000000014004986 */ /* 0x0007e8000c101118 */
[----:B---3--:R-:W3:Y:S01]  /*3cc60*/  LDL.LU.64 R20, [R1+0xda8] ;  /* 0x000da80001147983 */ /* 0x008ee20000300a00 */
[----:B------:R-:W-:Y:S01]  /*3cc70*/  ISETP.LT.AND P3, PT, R70, UR29, !P3 ;  /* 0x0000001d46007c0c */ /* 0x000fe2000df61270 */
[----:B------:R-:W-:Y:S01]  /*3cc80*/  VIADD R0, R68, 0xd1 ;  /* 0x000000d144007836 */ /* 0x000fe20000000000 */
[----:B------:R-:W-:Y:S01]  /*3cc90*/  PRMT R5, R18, 0x9910, RZ ;  /* 0x0000991012057816 */ /* 0x000fe200000000ff */
[----:B------:R-:W5:Y:S01]  /*3cca0*/  LDL.LU R17, [R1+0x348] ;  /* 0x0003480001117983 */ /* 0x000f620000300800 */
[----:B-1----:R-:W-:Y:S01]  /*3ccb0*/  ISETP.LT.AND P6, PT, R69, UR28, !P5 ;  /* 0x0000001c45007c0c */ /* 0x002fe2000efc1270 */
[----:B------:R-:W1:Y:S01]  /*3ccc0*/  LDCU UR29, c[0x0][0x398] ;  /* 0x00007300ff1d77ac */ /* 0x000e620008000800 */
[----:B------:R-:W-:Y:S01]  /*3ccd0*/  ISETP.GE.AND P4, PT, R0, UR36, PT ;  /* 0x0000002400007c0c */ /* 0x000fe2000bf86270 */
[----:B------:R-:W5:Y:S01]  /*3cce0*/  LDL.LU R8, [R1+0x34c] ;  /* 0x00034c0001087983 */ /* 0x000f620000300800 */
[----:B------:R-:W-:Y:S01]  /*3ccf0*/  SHF.R.S32.HI R0, RZ, 0x8, R5 ;  /* 0x00000008ff007819 */ /* 0x000fe20000011405 */
[----:B------:R-:W1:Y:S01]  /*3cd00*/  LDCU UR28, c[0x0][0x398] ;  /* 0x00007300ff1c77ac */ /* 0x000e620008000800 */
[----:B------:R-:W-:Y:S01]  /*3cd10*/  F2FP.SATFINITE.E4M3.F32.PACK_AB_MERGE_C R4, R71, R9, RZ ;  /* 0x000000094704723e */ /* 0x000fe200048070ff */
[----:B------:R-:W5:Y:S01]  /*3cd20*/  LDL.LU.64 R14, [R1+0x168] ;  /* 0x00016800010e7983 */ /* 0x000f620000300a00 */
[----:B0-----:R-:W-:Y:S01]  /*3cd30*/  ISETP.LT.AND P5, PT, R70, UR26, !P5 ;  /* 0x0000001a46007c0c */ /* 0x001fe2000efa1270 */
[----:B------:R-:W0:Y:S02]  /*3cd40*/  LDCU UR26, c[0x0][0x39c] ;  /* 0x00007380ff1a77ac */ /* 0x000e240008000800 */
[----:B------:R1:W-:Y:S01]  /*3cd50*/  @P3 STG.E.U8 desc[UR24][R6.64], R0 ;  /* 0x0000000006003986 */ /* 0x0003e2000c101118 */
[----:B------:R-:W-:-:S02]  /*3cd60*/  PRMT R5, R4, 0x9910, RZ ;  /* 0x0000991004057816 */ /* 0x000fc400000000ff */
[----:B------:R-:W-:Y:S01]  /*3cd70*/  ISETP.LT.AND P3, PT, R69, UR27, !P4 ;  /* 0x0000001b45007c0c */ /* 0x000fe2000e761270 */
[----:B----4-:R4:W-:Y:S01]  /*3cd80*/  @P6 STG.E.U8 desc[UR24][R12.64], R4 ;  /* 0x000000040c006986 */ /* 0x0109e2000c101118 */
[----:B------:R-:W0:Y:S01]  /*3cd90*/  LDCU UR27, c[0x0][0x398] ;  /* 0x00007300ff1b77ac */ /* 0x000e220008000800 */
[----:B-1----:R-:W-:Y:S02]  /*3cda0*/  VIADD R0, R68, 0xd2 ;  /* 0x000000d244007836 */ /* 0x002fe40000000000 */
[----:B------:R-:W5:Y:S03]  /*3cdb0*/  LDL.LU.64 R6, [R1+0x200] ;  /* 0x0002000001067983 */ /* 0x000f660000300a00 */
[----:B------:R-:W-:Y:S01]  /*3cdc0*/  ISETP.GE.AND P6, PT, R0, UR37, PT ;  /* 0x0000002500007c0c */ /* 0x000fe2000bfc6270 */
[----:B------:R-:W-:Y:S01]  /*3cdd0*/  IMAD.MOV.U32 R0, RZ, RZ, R5 ;  /* 0x000000ffff007224 */ /* 0x000fe200078e0005 */
[----:B----4-:R-:W4:Y:S04]  /*3cde0*/  LDL.LU.64 R12, [R1+0x160] ;  /* 0x00016000010c7983 */ /* 0x010f280000300a00 */
[----:B------:R-:W-:-:S02]  /*3cdf0*/  SHF.R.S32.HI R0, RZ, 0x8, R0 ;  /* 0x00000008ff007819 */ /* 0x000fc40000011400 */
[----:B---3--:R-:W-:-:S05]  /*3ce00*/  F2FP.SATFINITE.E4M3.F32.PACK_AB_MERGE_C R20, R21, R20, RZ ;  /* 0x000000141514723e */ /* 0x008fca00048070ff */
[----:B--2---:R-:W-:Y:S04]  /*3ce10*/  @P5 STG.E.U8 desc[UR24][R10.64], R20 ;  /* 0x000000140a005986 */ /* 0x004fe8000c101118 */
[----:B------:R1:W-:Y:S04]  /*3ce20*/  @P3 STG.E.U8 desc[UR24][R22.64], R0 ;  /* 0x0000000016003986 */ /* 0x0003e8000c101118 */
[----:B-1----:R-:W2:Y:S01]  /*3ce30*/  LDL.LU.64 R22, [R1+0xda0] ;  /* 0x000da00001167983 */ /* 0x002ea20000300a00 */
[----:B------:R-:W-:Y:S01]  /*3ce40*/  ISETP.LT.AND P4, PT, R70, UR29, !P4 ;  /* 0x0000001d46007c0c */ /* 0x000fe2000e781270 */
[----:B------:R-:W-:Y:S01]  /*3ce50*/  VIADD R0, R68, 0xd3 ;  /* 0x000000d344007836 */ /* 0x000fe20000000000 */
[----:B------:R-:W-:Y:S01]  /*3ce60*/  PRMT R5, R20, 0x9910, RZ ;  /* 0x0000991014057816 */ /* 0x000fe200000000ff */
[----:B------:R-:W3:Y:S01]  /*3ce70*/  LDL.LU R9, [R1+0x350] ;  /* 0x0003500001097983 */ /* 0x000ee20000300800 */
[----:B------:R-:W-:Y:S01]  /*3ce80*/  ISETP.LT.AND P5, PT, R69, UR28, !P6 ;  /* 0x0000001c45007c0c */ /* 0x000fe2000f7a1270 */
[----:B------:R-:W1:Y:S01]  /*3ce90*/  LDCU UR29, c[0x0][0x398] ;  /* 0x00007300ff1d77ac */ /* 0x000e620008000800 */
[----:B------:R-:W-:Y:S01]  /*3cea0*/  ISETP.GE.AND P3, PT, R0, UR38, PT ;  /* 0x0000002600007c0c */ /* 0x000fe2000bf66270 */
[----:B------:R-:W3:Y:S01]  /*3ceb0*/  LDL.LU R71, [R1+0x354] ;  /* 0x0003540001477983 */ /* 0x000ee20000300800 */
[----:B------:R-:W-:Y:S01]  /*3cec0*/  SHF.R.S32.HI R0, RZ, 0x8, R5 ;  /* 0x00000008ff007819 */ /* 0x000fe20000011405 */
[----:B------:R-:W1:Y:S01]  /*3ced0*/  LDCU UR28, c[0x0][0x398] ;  /* 0x00007300ff1c77ac */ /* 0x000e620008000800 */
[----:B-----5:R-:W-:Y:S01]  /*3cee0*/  F2FP.SATFINITE.E4M3.F32.PACK_AB_MERGE_C R4, R8, R17, RZ ;  /* 0x000000110804723e */ /* 0x020fe200048070ff */
[----:B------:R-:W5:Y:S01]  /*3cef0*/  LDL.LU.64 R10, [R1+0x150] ;  /* 0x00015000010a7983 */ /* 0x000f620000300a00 */
[----:B------:R-:W-:Y:S01]  /*3cf00*/  ISETP.LT.AND P6, PT, R70, UR30, !P6 ;  /* 0x0000001e46007c0c */ /* 0x000fe2000f7c1270 */
[----:B------:R-:W1:Y:S02]  /*3cf10*/  LDCU UR30, c[0x0][0x398] ;  /* 0x00007300ff1e77ac */ /* 0x000e640008000800 */
[----:B------:R4:W-:Y:S01]  /*3cf20*/  @P4 STG.E.U8 desc[UR24][R14.64], R0 ;  /* 0x000000000e004986 */ /* 0x0009e2000c101118 */
[----:B------:R-:W-:-:S02]  /*3cf30*/  PRMT R5, R4, 0x9910, RZ ;  /* 0x0000991004057816 */ /* 0x000fc400000000ff */
[----:B0-----:R-:W-:Y:S01]  /*3cf40*/  ISETP.LT.AND P4, PT, R69, UR27, !P3 ;  /* 0x0000001b45007c0c */ /* 0x001fe2000df81270 */
[----:B------:R0:W-:Y:S01]  /*3cf50*/  @P5 STG.E.U8 desc[UR24][R6.64], R4 ;  /* 0x0000000406005986 */ /* 0x0001e2000c101118 */
[----:B------:R-:W1:Y:S01]  /*3cf60*/  LDCU UR27, c[0x0][0x39c] ;  /* 0x00007380ff1b77ac */ /* 0x000e620008000800 */
[----:B----4-:R-:W-:Y:S02]  /*3cf70*/  VIADD R0, R68, 0xd4 ;  /* 0x000000d444007836 */ /* 0x010fe40000000000 */
[----:B------:R-:W4:Y:S03]  /*3cf80*/  LDL.LU.64 R14, [R1+0x190] ;  /* 0x00019000010e7983 */ /* 0x000f260000300a00 */
[----:B------:R-:W-:Y:S01]  /*3cf90*/  ISETP.GE.AND P5, PT, R0, UR39, PT ;  /* 0x0000002700007c0c */ /* 0x000fe2000bfa6270 */
[----:B------:R-:W-:Y:S01]  /*3cfa0*/  IMAD.MOV.U32 R0, RZ, RZ, R5 ;  /* 0x000000ffff007224 */ /* 0x000fe200078e0005 */
[----:B0-----:R-:W4:Y:S04]  /*3cfb0*/  LDL.LU.64 R6, [R1+0x148] ;  /* 0x0001480001067983 */ /* 0x001f280000300a00 */
[----:B------:R-:W-:-:S02]  /*3cfc0*/  SHF.R.S32.HI R0, RZ, 0x8, R0 ;  /* 0x00000008ff007819 */ /* 0x000fc40000011400 */
[----:B--2---:R-:W-:-:S05]  /*3cfd0*/  F2FP.SATFINITE.E4M3.F32.PACK_AB_MERGE_C R22, R23, R22, RZ ;  /* 0x000000161716723e */ /* 0x004fca00048070ff */
[----:B------:R-:W-:Y:S04]  /*3cfe0*/  @P6 STG.E.U8 desc[UR24][R12.64], R22 ;  /* 0x000000160c006986 */ /* 0x000fe8000c101118 */
[----:B------:R0:W-:Y:S04]  /*3cff0*/  @P4 STG.E.U8 desc[UR24][R24.64], R0 ;  /* 0x0000000018004986 */ /* 0x0001e8000c101118 */
[----:B0-----:R-:W2:Y:S01]  /*3d000*/  LDL.LU.64 R24, [R1+0xd98] ;  /* 0x000d980001187983 */ /* 0x001ea20000300a00 */
[----:B-1----:R-:W-:Y:S01]  /*3d010*/  ISETP.LT.AND P3, PT, R70, UR29, !P3 ;  /* 0x0000001d46007c0c */ /* 0x002fe2000df61270 */
        /* <DEDUP_REMOVED lines=8> */
[----:B------:R-:W1:Y:S01]  /*3d0a0*/  LDCU UR28, c[0x0][0x39c] ;  /* 0x00007380ff1c77ac */ /* 0x000e620008000800 */
[----:B---3--:R-:W-:Y:S01]  /*3d0b0*/  F2FP.SATFINITE.E4M3.F32.PACK_AB_MERGE_C R4, R71, R9, RZ ;  /* 0x000000094704723e */ /* 0x008fe200048070ff */
[----:B------:R-:W3:Y:S01]  /*3d0c0*/  LDL.LU.64 R12, [R1+0x138] ;  /* 0x00013800010c7983 */ /* 0x000ee20000300a00 */
[----:B------:R-:W-:Y:S01]  /*3d0d0*/  ISETP.LT.AND P5, PT, R70, UR30, !P5 ;  /* 0x0000001e46007c0c */ /* 0x000fe2000efa1270 */
[----:B------:R-:W0:Y:S02]  /*3d0e0*/  LDCU UR30, c[0x0][0x398] ;  /* 0x00007300ff1e77ac */ /* 0x000e240008000800 */
[----:B-----5:R5:W-:Y:S01]  /*3d0f0*/  @P3 STG.E.U8 desc[UR24][R10.64], R0 ;  /* 0x000000000a003986 */ /* 0x020be2000c101118 */
[----:B------:R-:W-:-:S02]  /*3d100*/  PRMT R5, R4, 0x9910, RZ ;  /* 0x0000991004057816 */ /* 0x000fc400000000ff */
[----:B------:R-:W-:Y:S01]  /*3d110*/  ISETP.LT.AND P3, PT, R69, UR31, !P4 ;  /* 0x0000001f45007c0c */ /* 0x000fe2000e761270 */
[----:B----4-:R4:W-:Y:S01]  /*3d120*/  @P6 STG.E.U8 desc[UR24][R14.64], R4 ;  /* 0x000000040e006986 */ /* 0x0109e2000c101118 */
[----:B------:R-:W0:Y:S01]  /*3d130*/  LDCU UR31, c[0x0][0x398] ;  /* 0x00007300ff1f77ac */ /* 0x000e220008000800 */
[----:B-----5:R-:W-:Y:S02]  /*3d140*/  VIADD R0, R68, 0xd6 ;  /* 0x000000d644007836 */ /* 0x020fe40000000000 */
[----:B------:R-:W5:Y:S03]  /*3d150*/  LDL.LU.64 R10, [R1+0x188] ;  /* 0x00018800010a7983 */ /* 0x000f660000300a00 */
[----:B------:R-:W-:Y:S01]  /*3d160*/  ISETP.GE.AND P6, PT, R0, UR41, PT ;  /* 0x0000002900007c0c */ /* 0x000fe2000bfc6270 */
[----:B------:R-:W-:Y:S01]  /*3d170*/  IMAD.MOV.U32 R0, RZ, RZ, R5 ;  /* 0x000000ffff007224 */ /* 0x000fe200078e0005 */
[----:B----4-:R-:W4:Y:S04]  /*3d180*/  LDL.LU.64 R14, [R1+0x130] ;  /* 0x00013000010e7983 */ /* 0x010f280000300a00 */
[----:B------:R-:W-:-:S02]  /*3d190*/  SHF.R.S32.HI R0, RZ, 0x8, R0 ;  /* 0x00000008ff007819 */ /* 0x000fc40000011400 */
[----:B--2---:R-:W-:-:S05]  /*3d1a0*/  F2FP.SATFINITE.E4M3.F32.PACK_AB_MERGE_C R24, R25, R24, RZ ;  /* 0x000000181918723e */ /* 0x004fca00048070ff */
[----:B------:R-:W-:Y:S04]  /*3d1b0*/  @P5 STG.E.U8 desc[UR24][R6.64], R24 ;  /* 0x0000001806005986 */ /* 0x000fe8000c101118 */
[----:B------:R2:W-:Y:S04]  /*3d1c0*/  @P3 STG.E.U8 desc[UR24][R26.64], R0 ;  /* 0x000000001a003986 */ /* 0x0005e8000c101118 */
[----:B--2---:R-:W2:Y:S01]  /*3d1d0*/  LDL.LU.64 R26, [R1+0xd90] ;  /* 0x000d9000011a7983 */ /* 0x004ea20000300a00 */
        /* <DEDUP_REMOVED lines=9> */
[----:B------:R-:W0:Y:S01]  /*3d270*/  LDCU UR29, c[0x0][0x39c] ;  /* 0x00007380ff1d77ac */ /* 0x000e220008000800 */
[----:B------:R-:W-:Y:S01]  /*3d280*/  F2FP.SATFINITE.E4M3.F32.PACK_AB_MERGE_C R4, R8, R17, RZ ;  /* 0x000000110804723e */ /* 0x000fe200048070ff */
[----:B------:R-:W4:Y:S01]  /*3d290*/  LDL.LU.64 R6, [R1+0x120] ;  /* 0x0001200001067983 */ /* 0x000f220000300a00 */
[----:B------:R-:W-:Y:S01]  /*3d2a0*/  ISETP.LT.AND P6, PT, R70, UR30, !P6 ;  /* 0x0000001e46007c0c */ /* 0x000fe2000f7c1270 */
[----:B------:R-:W0:Y:S02]  /*3d2b0*/  LDCU UR30, c[0x0][0x398] ;  /* 0x00007300ff1e77ac */ /* 0x000e240008000800 */
[----:B---3--:R3:W-:Y:S01]  /*3d2c0*/  @P4 STG.E.U8 desc[UR24][R12.64], R0 ;  /* 0x000000000c004986 */ /* 0x0087e2000c101118 */
[----:B------:R-:W-:-:S02]  /*3d2d0*/  PRMT R5, R4, 0x9910, RZ ;  /* 0x0000991004057816 */ /* 0x000fc400000000ff */
[----:B------:R-:W-:Y:S01]  /*3d2e0*/  ISETP.LT.AND P4, PT, R69, UR31, !P3 ;  /* 0x0000001f45007c0c */ /* 0x000fe2000df81270 */
[----:B-----5:R5:W-:Y:S01]  /*3d2f0*/  @P5 STG.E.U8 desc[UR24][R10.64], R4 ;  /* 0x000000040a005986 */ /* 0x020be2000c101118 */
[----:B------:R-:W0:Y:S01]  /*3d300*/  LDCU UR31, c[0x0][0x398] ;  /* 0x00007300ff1f77ac */ /* 0x000e220008000800 */
[----:B---3--:R-:W-:Y:S02]  /*3d310*/  VIADD R0, R68, 0xd8 ;  /* 0x000000d844007836 */ /* 0x008fe40000000000 */
[----:B------:R-:W3:Y:S03]  /*3d320*/  LDL.LU.64 R12, [R1+0x180] ;  /* 0x00018000010c7983 */ /* 0x000ee60000300a00 */
[----:B------:R-:W-:Y:S01]  /*3d330*/  ISETP.GE.AND P5, PT, R0, UR43, PT ;  /* 0x0000002b00007c0c */ /* 0x000fe2000bfa6270 */
[----:B------:R-:W-:Y:S01]  /*3d340*/  IMAD.MOV.U32 R0, RZ, RZ, R5 ;  /* 0x000000ffff007224 */ /* 0x000fe200078e0005 */
[----:B-----5:R-:W5:Y:S04]  /*3d350*/  LDL.LU.64 R10, [R1+0x118] ;  /* 0x00011800010a7983 */ /* 0x020f680000300a00 */
[----:B------:R-:W-:-:S02]  /*3d360*/  SHF.R.S32.HI R0, RZ, 0x8, R0 ;  /* 0x00000008ff007819 */ /* 0x000fc40000011400 */
[----:B--2---:R-:W-:-:S05]  /*3d370*/  F2FP.SATFINITE.E4M3.F32.PACK_AB_MERGE_C R26, R27, R26, RZ ;  /* 0x0000001a1b1a723e */ /* 0x004fca00048070ff */
[----:B----4-:R-:W-:Y:S04]  /*3d380*/  @P6 STG.E.U8 desc[UR24][R14.64], R26 ;  /* 0x0000001a0e006986 */ /* 0x010fe8000c101118 */
[----:B------:R2:W-:Y:S04]  /*3d390*/  @P4 STG.E.U8 desc[UR24][R28.64], R0 ;  /* 0x000000001c004986 */ /* 0x0005e8000c101118 */
[----:B--2---:R-:W2:Y:S01]  /*3d3a0*/  LDL.LU.64 R28, [R1+0xd88] ;  /* 0x000d8800011c7983 */ /* 0x004ea20000300a00 */
[----:B------:R-:W-:Y:S01]  /*3d3b0*/  ISETP.LT.AND P3, PT, R70, UR33, !P3 ;  /* 0x0000002146007c0c */ /* 0x000fe2000df61270 */
[----:B------:R-:W-:Y:S01]  /*3d3c0*/  VIADD R0, R68, 0xd9 ;  /* 0x000000d944007836 */ /* 0x000fe20000000000 */
[----:B------:R-:W-:Y:S01]  /*3d3d0*/  PRMT R5, R26, 0x9910, RZ ;  /* 0x000099101a057816 */ /* 0x000fe200000000ff */
[----:B------:R-:W4:Y:S01]  /*3d3e0*/  LDL.LU R17, [R1+0x368] ;  /* 0x0003680001117983 */ /* 0x000f220000300800 */
[----:B0-----:R-:W-:Y:S01]  /*3d3f0*/  ISETP.LT.AND P6, PT, R69, UR32, !P5 ;  /* 0x0000002045007c0c */ /* 0x001fe2000efc1270 */
        /* <DEDUP_REMOVED lines=9> */
[----:B------:R1:W-:Y:S01]  /*3d490*/  @P3 STG.E.U8 desc[UR24][R6.64], R0 ;  /* 0x0000000006003986 */ /* 0x0003e2000c101118 */
[----:B------:R-:W-:Y:S01]  /*3d4a0*/  PRMT R5, R4, 0x9910, RZ ;  /* 0x0000991004057816 */ /* 0x000fe200000000ff */
[----:B------:R-:W0:Y:S01]  /*3d4b0*/  LDCU UR4, c[0x0][0x39c] ;  /* 0x00007380ff0477ac */ /* 0x000e220008000800 */
[----:B------:R-:W-:Y:S01]  /*3d4c0*/  ISETP.LT.AND P3, PT, R69, UR31, !P4 ;  /* 0x0000001f45007c0c */ /* 0x000fe2000e761270 */
[----:B---3--:R3:W-:Y:S01]  /*3d4d0*/  @P6 STG.E.U8 desc[UR24][R12.64], R4 ;  /* 0x000000040c006986 */ /* 0x0087e2000c101118 */
[----:B------:R-:W0:Y:S01]  /*3d4e0*/  LDCU UR31, c[0x0][0x398] ;  /* 0x00007300ff1f77ac */ /* 0x000e220008000800 */
[----:B-1----:R-:W-:-:S02]  /*3d4f0*/  VIADD R0, R68, 0xda ;  /* 0x000000da44007836 */ /* 0x002fc40000000000 */
[----:B------:R-:W4:Y:S03]  /*3d500*/  LDL.LU.64 R6, [R1+0x270] ;  /* 0x0002700001067983 */ /* 0x000f260000300a00 */
[----:B------:R-:W-:Y:S01]  /*3d510*/  ISETP.GE.AND P6, PT, R0, UR6, PT ;  /* 0x0000000600007c0c */ /* 0x000fe2000bfc6270 */
[----:B------:R-:W-:Y:S01]  /*3d520*/  IMAD.MOV.U32 R0, RZ, RZ, R5 ;  /* 0x000000ffff007224 */ /* 0x000fe200078e0005 */
[----:B---3--:R-:W3:Y:S01]  /*3d530*/  LDL.LU.64 R12, [R1+0x248] ;  /* 0x00024800010c7983 */ /* 0x008ee20000300a00 */
[----:B------:R-:W1:Y:S03]  /*3d540*/  LDCU UR6, c[0x0][0x398] ;  /* 0x00007300ff0677ac */ /* 0x000e660008000800 */
[----:B------:R-:W-:Y:S02]  /*3d550*/  SHF.R.S32.HI R0, RZ, 0x8, R0 ;  /* 0x00000008ff007819 */ /* 0x000fe40000011400 */
[----:B--2---:R-:W-:-:S05]  /*3d560*/  F2FP.SATFINITE.E4M3.F32.PACK_AB_MERGE_C R28, R29, R28, RZ ;  /* 0x0000001c1d1c723e */ /* 0x004fca00048070ff */
[----:B-----5:R-:W-:Y:S04]  /*3d570*/  @P5 STG.E.U8 desc[UR24][R10.64], R28 ;  /* 0x0000001c0a005986 */ /* 0x020fe8000c101118 */
[----:B------:R2:W-:Y:S04]  /*3d580*/  @P3 STG.E.U8 desc[UR24][R30.64], R0 ;  /* 0x000000001e003986 */ /* 0x0005e8000c101118 */
[----:B--2---:R-:W2:Y:S01]  /*3d590*/  LDL.LU.64 R30, [R1+0xd80] ;  /* 0x000d8000011e7983 */ /* 0x004ea20000300a00 */
[----:B0-----:R-:W-:Y:S01]  /*3d5a0*/  ISETP.LT.AND P4, PT, R70, UR33, !P4 ;  /* 0x0000002146007c0c */ /* 0x001fe2000e781270 */
[----:B------:R-:W-:Y:S01]  /*3d5b0*/  VIADD R0, R68, 0xdb ;  /* 0x000000db44007836 */ /* 0x000fe20000000000 */
[----:B------:R-:W-:Y:S01]  /*3d5c0*/  PRMT R5, R28, 0x9910, RZ ;  /* 0x000099101c057816 */ /* 0x000fe200000000ff */
[----:B------:R-:W5:Y:S01]  /*3d5d0*/  LDL.LU R9, [R1+0x370] ;  /* 0x0003700001097983 */ /* 0x000f620000300800 */
[----:B------:R-:W-:-:S02]  /*3d5e0*/  ISETP.LT.AND P5, PT, R69, UR32, !P6 ;  /* 0x0000002045007c0c */ /* 0x000fc4000f7a1270 */
[----:B------:R-:W-:Y:S01]  /*3d5f0*/  ISETP.GE.AND P3, PT, R0, UR9, PT ;  /* 0x0000000900007c0c */ /* 0x000fe2000bf66270 */
[----:B------:R-:W5:Y:S01]  /*3d600*/  LDL.LU R71, [R1+0x374] ;  /* 0x0003740001477983 */ /* 0x000f620000300800 */
[----:B------:R-:W-:Y:S01]  /*3d610*/  SHF.R.S32.HI R0, RZ, 0x8, R5 ;  /* 0x00000008ff007819 */ /* 0x000fe20000011405 */
[----:B------:R-:W0:Y:S01]  /*3d620*/  LDCU UR9, c[0x0][0x398] ;  /* 0x00007300ff0977ac */ /* 0x000e220008000800 */
[----:B----4-:R-:W-:Y:S01]  /*3d630*/  F2FP.SATFINITE.E4M3.F32.PACK_AB_MERGE_C R4, R8, R17, RZ ;  /* 0x000000110804723e */ /* 0x010fe200048070ff */
[----:B------:R-:W4:Y:S01]  /*3d640*/  LDL.LU.64 R10, [R1+0x2d0] ;  /* 0x0002d000010a7983 */ /* 0x000f220000300a00 */
[----:B------:R-:W-:Y:S01]  /*3d650*/  ISETP.LT.AND P6, PT, R70, UR30, !P6 ;  /* 0x0000001e46007c0c */ /* 0x000fe2000f7c1270 */
[----:B------:R-:W0:Y:S02]  /*3d660*/  LDCU UR30, c[0x0][0x398] ;  /* 0x00007300ff1e77ac */ /* 0x000e240008000800 */
[----:B------:R3:W-:Y:S01]  /*3d670*/  @P4 STG.E.U8 desc[UR24][R14.64], R0 ;  /* 0x000000000e004986 */ /* 0x0007e2000c101118 */
[----:B------:R-:W-:-:S02]  /*3d680*/  PRMT R5, R4, 0x9910, RZ ;  /* 0x0000991004057816 */ /* 0x000fc400000000ff */
[----:B-1----:R-:W-:Y:S01]  /*3d690*/  ISETP.LT.AND P4, PT, R69, UR6, !P3 ;  /* 0x0000000645007c0c */ /* 0x002fe2000df81270 */
[----:B------:R1:W-:Y:S01]  /*3d6a0*/  @P5 STG.E.U8 desc[UR24][R6.64], R4 ;  /* 0x0000000406005986 */ /* 0x0003e2000c101118 */
[----:B---3--:R-:W-:-:S03]  /*3d6b0*/  VIADD R0, R68, 0xdc ;  /* 0x000000dc44007836 */ /* 0x008fc60000000000 */
[----:B------:R-:W3:Y:S01]  /*3d6c0*/  LDL.LU.64 R14, [R1+0x2f0] ;  /* 0x0002f000010e7983 */ /* 0x000ee20000300a00 */
[----:B------:R-:W0:Y:S01]  /*3d6d0*/  LDCU UR6, c[0x0][0x39c] ;  /* 0x00007380ff0677ac */ /* 0x000e220008000800 */
[----:B------:R-:W-:Y:S01]  /*3d6e0*/  ISETP.GE.AND P5, PT, R0, UR10, PT ;  /* 0x0000000a00007c0c */ /* 0x000fe2000bfa6270 */
[----:B------:R-:W-:Y:S01]  /*3d6f0*/  IMAD.MOV.U32 R0, RZ, RZ, R5 ;  /* 0x000000ffff007224 */ /* 0x000fe200078e0005 */
[----:B-1----:R-:W3:Y:S01]  /*3d700*/  LDL.LU.64 R6, [R1+0x2e8] ;  /* 0x0002e80001067983 */ /* 0x002ee20000300a00 */
[----:B------:R-:W1:Y:S03]  /*3d710*/  LDCU UR10, c[0x0][0x398] ;  /* 0x00007300ff0a77ac */ /* 0x000e660008000800 */
[----:B------:R-:W-:Y:S02]  /*3d720*/  SHF.R.S32.HI R0, RZ, 0x8, R0 ;  /* 0x00000008ff007819 */ /* 0x000fe40000011400 */
[----:B--2---:R-:W-:-:S05]  /*3d730*/  F2FP.SATFINITE.E4M3.F32.PACK_AB_MERGE_C R30, R31, R30, RZ ;  /* 0x0000001e1f1e723e */ /* 0x004fca00048070ff */
[----:B------:R-:W-:Y:S04]  /*3d740*/  @P6 STG.E.U8 desc[UR24][R12.64], R30 ;  /* 0x0000001e0c006986 */ /* 0x000fe8000c101118 */
[----:B------:R2:W-:Y:S04]  /*3d750*/  @P4 STG.E.U8 desc[UR24][R32.64], R0 ;  /* 0x0000000020004986 */ /* 0x0005e8000c101118 */
[----:B--2---:R-:W2:Y:S01]  /*3d760*/  LDL.LU.64 R32, [R1+0xd78] ;  /* 0x000d780001207983 */ /* 0x004ea20000300a00 */
[----:B------:R-:W-:Y:S01]  /*3d770*/  ISETP.LT.AND P3, PT, R70, UR31, !P3 ;  /* 0x0000001f46007c0c */ /* 0x000fe2000df61270 */
[----:B------:R-:W-:Y:S01]  /*3d780*/  VIADD R0, R68, 0xdd ;  /* 0x000000dd44007836 */ /* 0x000fe20000000000 */
[----:B------:R-:W-:Y:S01]  /*3d790*/  PRMT R5, R30, 0x9910, RZ ;  /* 0x000099101e057816 */ /* 0x000fe200000000ff */
[----:B------:R-:W2:Y:S01]  /*3d7a0*/  LDL.LU R17, [R1+0x378] ;  /* 0x0003780001117983 */ /* 0x000ea20000300800 */
[----:B0-----:R-:W-:Y:S01]  /*3d7b0*/  ISETP.LT.AND P6, PT, R69, UR9, !P5 ;  /* 0x0000000945007c0c */ /* 0x001fe2000efc1270 */
[----:B------:R-:W0:Y:S01]  /*3d7c0*/  LDCU UR31, c[0x0][0x398] ;  /* 0x00007300ff1f77ac */ /* 0x000e220008000800 */
[----:B------:R-:W-:Y:S01]  /*3d7d0*/  ISETP.GE.AND P4, PT, R0, UR12, PT ;  /* 0x0000000c00007c0c */ /* 0x000fe2000bf86270 */
[----:B------:R-:W2:Y:S01]  /*3d7e0*/  LDL.LU R8, [R1+0x37c] ;  /* 0x00037c0001087983 */ /* 0x000ea20000300800 */
[----:B------:R-:W-:Y:S01]  /*3d7f0*/  SHF.R.S32.HI R0, RZ, 0x8, R5 ;  /* 0x00000008ff007819 */ /* 0x000fe20000011405 */
[----:B------:R-:W0:Y:S01]  /*3d800*/  LDCU UR12, c[0x0][0x398] ;  /* 0x00007300ff0c77ac */ /* 0x000e220008000800 */
[----:B-----5:R-:W-:Y:S01]  /*3d810*/  F2FP.SATFINITE.E4M3.F32.PACK_AB_MERGE_C R4, R71, R9, RZ ;  /* 0x000000094704723e */ /* 0x020fe200048070ff */
[----:B------:R-:W5:Y:S01]  /*3d820*/  LDL.LU.64 R12, [R1+0x588] ;  /* 0x00058800010c7983 */ /* 0x000f620000300a00 */
[----:B------:R-:W-:Y:S01]  /*3d830*/  ISETP.LT.AND P5, PT, R70, UR30, !P5 ;  /* 0x0000001e46007c0c */ /* 0x000fe2000efa1270 */
[----:B------:R-:W0:Y:S02]  /*3d840*/  LDCU UR30, c[0x0][0x398] ;  /* 0x00007300ff1e77ac */ /* 0x000e240008000800 */
[----:B----4-:R4:W-:Y:S01]  /*3d850*/  @P3 STG.E.U8 desc[UR24][R10.64], R0 ;  /* 0x000000000a003986 */ /* 0x0109e2000c101118 */
[----:B------:R-:W-:Y:S01]  /*3d860*/  PRMT R5, R4, 0x9910, RZ ;  /* 0x0000991004057816 */ /* 0x000fe200000000ff */
[----:B------:R-:W0:Y:S01]  /*3d870*/  LDCU UR9, c[0x0][0x39c] ;  /* 0x00007380ff0977ac */ /* 0x000e220008000800 */
[----:B-1----:R-:W-:Y:S01]  /*3d880*/  ISETP.LT.AND P3, PT, R69, UR10, !P4 ;  /* 0x0000000a45007c0c */ /* 0x002fe2000e761270 */
[----:B---3--:R1:W-:Y:S01]  /*3d890*/  @P6 STG.E.U8 desc[UR24][R14.64], R4 ;  /* 0x000000040e006986 */ /* 0x0083e2000c101118 */
[----:B------:R-:W3:Y:S01]  /*3d8a0*/  LDCU UR10, c[0x0][0x398] ;  /* 0x00007300ff0a77ac */ /* 0x000ee20008000800 */
[----:B----4-:R-:W-:-:S02]  /*3d8b0*/  VIADD R0, R68, 0xde ;  /* 0x000000de44007836 */ /* 0x010fc40000000000 */
[----:B------:R-:W4:Y:S03]  /*3d8c0*/  LDL.LU.64 R10, [R1+0x620] ;  /* 0x00062000010a7983 */ /* 0x000f260000300a00 */
[----:B------:R-:W-:Y:S01]  /*3d8d0*/  ISETP.GE.AND P6, PT, R0, UR14, PT ;  /* 0x0000000e00007c0c */ /* 0x000fe2000bfc6270 */
[----:B------:R-:W-:Y:S01]  /*3d8e0*/  IMAD.MOV.U32 R0, RZ, RZ, R5 ;  /* 0x000000ffff007224 */ /* 0x000fe200078e0005 */
[----:B-1----:R-:W3:Y:S01]  /*3d8f0*/  LDL.LU.64 R14, [R1+0x618] ;  /* 0x00061800010e7983 */ /* 0x002ee20000300a00 */
[----:B--2---:R-:W-:Y:S01]  /*3d900*/  F2FP.SATFINITE.E4M3.F32.PACK_AB_MERGE_C R32, R33, R32, RZ ;  /* 0x000000202120723e */ /* 0x004fe200048070ff */
[----:B------:R-:W1:Y:S02]  /*3d910*/  LDCU UR14, c[0x0][0x398] ;  /* 0x00007300ff0e77ac */ /* 0x000e640008000800 */
[----:B------:R-:W-:Y:S02]  /*3d920*/  SHF.R.S32.HI R0, RZ, 0x8, R0 ;  /* 0x00000008ff007819 */ /* 0x000fe40000011400 */
[----:B------:R-:W-:Y:S04]  /*3d930*/  @P5 STG.E.U8 desc[UR24][R6.64], R32 ;  /* 0x0000002006005986 */ /* 0x000fe8000c101118 */
[----:B------:R2:W-:Y:S04]  /*3d940*/  @P3 STG.E.U8 desc[UR24][R34.64], R0 ;  /* 0x0000000022003986 */ /* 0x0005e8000c101118 */
[----:B--2---:R-:W2:Y:S01]  /*3d950*/  LDL.LU.64 R34, [R1+0xd70] ;  /* 0x000d700001227983 */ /* 0x004ea20000300a00 */
[----:B0-----:R-:W-:Y:S01]  /*3d960*/  ISETP.LT.AND P4, PT, R70, UR31, !P4 ;  /* 0x0000001f46007c0c */ /* 0x001fe2000e781270 */
        /* <DEDUP_REMOVED lines=8> */
[----:B------:R-:W0:Y:S01]  /*3d9f0*/  LDCU UR16, c[0x0][0x398] ;  /* 0x00007300ff1077ac */ /* 0x000e220008000800 */
[----:B------:R-:W-:Y:S01]  /*3da00*/  F2FP.SATFINITE.E4M3.F32.PACK_AB_MERGE_C R4, R8, R17, RZ ;  /* 0x000000110804723e */ /* 0x000fe200048070ff */
[----:B------:R-:W2:Y:S01]  /*3da10*/  LDL.LU.64 R6, [R1+0x670] ;  /* 0x0006700001067983 */ /* 0x000ea20000300a00 */
[----:B------:R-:W-:-:S03]  /*3da20*/  ISETP.LT.AND P6, PT, R70, UR30, !P6 ;  /* 0x0000001e46007c0c */ /* 0x000fc6000f7c1270 */
[----:B-----5:R5:W-:Y:S01]  /*3da30*/  @P4 STG.E.U8 desc[UR24][R12.64], R0 ;  /* 0x000000000c004986 */ /* 0x020be2000c101118 */
[----:B------:R-:W-:Y:S02]  /*3da40*/  PRMT R5, R4, 0x9910, RZ ;  /* 0x0000991004057816 */ /* 0x000fe400000000ff */
[----:B---3--:R-:W-:Y:S01]  /*3da50*/  ISETP.LT.AND P4, PT, R69, UR10, !P3 ;  /* 0x0000000a45007c0c */ /* 0x008fe2000df81270 */
[----:B----4-:R3:W-:Y:S01]  /*3da60*/  @P5 STG.E.U8 desc[UR24][R10.64], R4 ;  /* 0x000000040a005986 */ /* 0x0107e2000c101118 */
[----:B-----5:R-:W-:-:S03]  /*3da70*/  VIADD R0, R68, 0xe0 ;  /* 0x000000e044007836 */ /* 0x020fc60000000000 */
[----:B------:R-:W4:Y:S01]  /*3da80*/  LDL.LU.64 R12, [R1+0x688] ;  /* 0x00068800010c7983 */ /* 0x000f220000300a00 */
[----:B------:R-:W5:Y:S01]  /*3da90*/  LDCU UR10, c[0x0][0x39c] ;  /* 0x00007380ff0a77ac */ /* 0x000f620008000800 */
[----:B------:R-:W-:Y:S01]  /*3daa0*/  ISETP.GE.AND P5, PT, R0, UR18, PT ;  /* 0x0000001200007c0c */ /* 0x000fe2000bfa6270 */
[----:B------:R-:W-:Y:S01]  /*3dab0*/  IMAD.MOV.U32 R0, RZ, RZ, R5 ;  /* 0x000000ffff007224 */ /* 0x000fe200078e0005 */
[----:B---3--:R-:W3:Y:S01]  /*3dac0*/  LDL.LU.64 R10, [R1+0x680] ;  /* 0x00068000010a7983 */ /* 0x008ee20000300a00 */
[----:B------:R-:W0:Y:S03]  /*3dad0*/  LDCU UR18, c[0x0][0x398] ;  /* 0x00007300ff1277ac */ /* 0x000e260008000800 */
[----:B------:R-:W-:Y:S02]  /*3dae0*/  SHF.R.S32.HI R0, RZ, 0x8, R0 ;  /* 0x00000008ff007819 */ /* 0x000fe40000011400 */
[----:B--2---:R-:W-:-:S05]  /*3daf0*/  F2FP.SATFINITE.E4M3.F32.PACK_AB_MERGE_C R34, R35, R34, RZ ;  /* 0x000000222322723e */ /* 0x004fca00048070ff */
[----:B------:R-:W-:Y:S04]  /*3db00*/  @P6 STG.E.U8 desc[UR24][R14.64], R34 ;  /* 0x000000220e006986 */ /* 0x000fe8000c101118 */
[----:B------:R2:W-:Y:S04]  /*3db10*/  @P4 STG.E.U8 desc[UR24][R36.64], R0 ;  /* 0x0000000024004986 */ /* 0x0005e8000c101118 */
[----:B--2---:R-:W2:Y:S01]  /*3db20*/  LDL.LU.64 R36, [R1+0xd68] ;  /* 0x000d680001247983 */ /* 0x004ea20000300a00 */
[----:B-1----:R-:W-:Y:S01]  /*3db30*/  ISETP.LT.AND P3, PT, R70, UR14, !P3 ;  /* 0x0000000e46007c0c */ /* 0x002fe2000df61270 */
[----:B------:R-:W-:Y:S01]  /*3db40*/  VIADD R0, R68, 0xe1 ;  /* 0x000000e144007836 */ /* 0x000fe20000000000 */
[----:B------:R-:W-:Y:S01]  /*3db50*/  PRMT R5, R34, 0x9910, RZ ;  /* 0x0000991022057816 */ /* 0x000fe200000000ff */
[----:B------:R-:W3:Y:S01]  /*3db60*/  LDL.LU R17, [R1+0x388] ;  /* 0x0003880001117983 */ /* 0x000ee20000300800 */
[----:B0-----:R-:W-:Y:S01]  /*3db70*/  ISETP.LT.AND P6, PT, R69, UR12, !P5 ;  /* 0x0000000c45007c0c */ /* 0x001fe2000efc1270 */
[----:B------:R-:W0:Y:S01]  /*3db80*/  LDCU UR14, c[0x0][0x398] ;  /* 0x00007300ff0e77ac */ /* 0x000e220008000800 */
[----:B------:R-:W-:Y:S01]  /*3db90*/  ISETP.GE.AND P4, PT, R0, UR20, PT ;  /* 0x0000001400007c0c */ /* 0x000fe2000bf86270 */
[----:B------:R-:W5:Y:S01]  /*3dba0*/  LDL.LU R8, [R1+0x38c] ;  /* 0x00038c0001087983 */ /* 0x000f620000300800 */
[----:B------:R-:W-:Y:S01]  /*3dbb0*/  SHF.R.S32.HI R0, RZ, 0x8, R5 ;  /* 0x00000008ff007819 */ /* 0x000fe20000011405 */
[----:B------:R-:W1:Y:S01]  /*3dbc0*/  LDCU UR20, c[0x0][0x398] ;  /* 0x00007300ff1477ac */ /* 0x000e620008000800 */
[----:B------:R-:W-:Y:S01]  /*3dbd0*/  F2FP.SATFINITE.E4M3.F32.PACK_AB_MERGE_C R4, R71, R9, RZ ;  /* 0x000000094704723e */ /* 0x000fe200048070ff */
[----:B------:R-:W5:Y:S01]  /*3dbe0*/  LDL.LU.64 R14, [R1+0x6c8] ;  /* 0x0006c800010e7983 */ /* 0x000f620000300a00 */
[----:B------:R-:W-:Y:S01]  /*3dbf0*/  ISETP.LT.AND P5, PT, R70, UR16, !P5 ;  /* 0x0000001046007c0c */ /* 0x000fe2000efa1270 */
[----:B------:R-:W0:Y:S02]  /*3dc00*/  LDCU UR16, c[0x0][0x398] ;  /* 0x00007300ff1077ac */ /* 0x000e240008000800 */
[----:B------:R1:W-:Y:S01]  /*3dc10*/  @P3 STG.E.U8 desc[UR24][R6.64], R0 ;  /* 0x0000000006003986 */ /* 0x0003e2000c101118 */
[----:B------:R-:W-:Y:S01]  /*3dc20*/  PRMT R5, R4, 0x9910, RZ ;  /* 0x0000991004057816 */ /* 0x000fe200000000ff */
[----:B------:R-:W0:Y:S01]  /*3dc30*/  LDCU UR12, c[0x0][0x39c] ;  /* 0x00007380ff0c77ac */ /* 0x000e220008000800 */
[----:B------:R-:W-:Y:S01]  /*3dc40*/  ISETP.LT.AND P3, PT, R69, UR18, !P4 ;  /* 0x0000001245007c0c */ /* 0x000fe2000e761270 */
[----:B----4-:R4:W-:Y:S01]  /*3dc50*/  @P6 STG.E.U8 desc[UR24][R12.64], R4 ;  /* 0x000000040c006986 */ /* 0x0109e2000c101118 */
[----:B------:R-:W0:Y:S01]  /*3dc60*/  LDCU UR18, c[0x0][0x398] ;  /* 0x00007300ff1277ac */ /* 0x000e220008000800 */
[----:B-1----:R-:W-:-:S02]  /*3dc70*/  VIADD R0, R68, 0xe2 ;  /* 0x000000e244007836 */ /* 0x002fc40000000000 */
[----:B------:R-:W5:Y:S03]  /*3dc80*/  LDL.LU.64 R6, [R1+0x6e8] ;  /* 0x0006e80001067983 */ /* 0x000f660000300a00 */
[----:B------:R-:W-:Y:S01]  /*3dc90*/  ISETP.GE.AND P6, PT, R0, UR22, PT ;  /* 0x0000001600007c0c */ /* 0x000fe2000bfc6270 */
[----:B------:R-:W-:Y:S01]  /*3dca0*/  IMAD.MOV.U32 R0, RZ, RZ, R5 ;  /* 0x000000ffff007224 */ /* 0x000fe200078e0005 */
[----:B----4-:R-:W4:Y:S01]  /*3dcb0*/  LDL.LU.64 R12, [R1+0x6e0] ;  /* 0x0006e000010c7983 */ /* 0x010f220000300a00 */
[----:B--2---:R-:W-:Y:S01]  /*3dcc0*/  F2FP.SATFINITE.E4M3.F32.PACK_AB_MERGE_C R36, R37, R36, RZ ;  /* 0x000000242524723e */ /* 0x004fe200048070ff */
[----:B------:R-:W1:Y:S02]  /*3dcd0*/  LDCU UR22, c[0x0][0x398] ;  /* 0x00007300ff1677ac */ /* 0x000e640008000800 */
[----:B------:R-:W-:Y:S02]  /*3dce0*/  SHF.R.S32.HI R0, RZ, 0x8, R0 ;  /* 0x00000008ff007819 */ /* 0x000fe40000011400 */
[----:B---3--:R-:W-:Y:S04]  /*3dcf0*/  @P5 STG.E.U8 desc[UR24][R10.64], R36 ;  /* 0x000000240a005986 */ /* 0x008fe8000c101118 */
[----:B------:R2:W-:Y:S04]  /*3dd00*/  @P3 STG.E.U8 desc[UR24][R38.64], R0 ;  /* 0x0000000026003986 */ /* 0x0005e8000c101118 */
[----:B--2---:R-:W2:Y:S01]  /*3dd10*/  LDL.LU.64 R38, [R1+0xd60] ;  /* 0x000d600001267983 */ /* 0x004ea20000300a00 */
[----:B0-----:R-:W-:Y:S01]  /*3dd20*/  ISETP.LT.AND P4, PT, R70, UR14, !P4 ;  /* 0x0000000e46007c0c */ /* 0x001fe2000e781270 */
[----:B------:R-:W-:Y:S01]  /*3dd30*/  VIADD R0, R68, 0xe3 ;  /* 0x000000e344007836 */ /* 0x000fe20000000000 */
[C---:B------:R-:W-:Y:S01]  /*3dd40*/  ISETP.LT.AND P5, PT, R69.reuse, UR20, !P6 ;  /* 0x0000001445007c0c */ /* 0x040fe2000f7a1270 */
[----:B------:R-:W3:Y:S01]  /*3dd50*/  LDL.LU R9, [R1+0x390] ;  /* 0x0003900001097983 */ /* 0x000ee20000300800 */
[----:B------:R-:W-:Y:S01]  /*3dd60*/  PRMT R36, R36, 0x9910, RZ ;  /* 0x0000991024247816 */ /* 0x000fe200000000ff */
[----:B------:R-:W0:Y:S01]  /*3dd70*/  LDCU UR20, c[0x0][0x398] ;  /* 0x00007300ff1477ac */ /* 0x000e220008000800 */
[----:B------:R-:W-:Y:S01]  /*3dd80*/  ISETP.GE.AND P3, PT, R0, UR23, PT ;  /* 0x0000001700007c0c */ /* 0x000fe2000bf66270 */
[----:B------:R-:W3:Y:S01]  /*3dd90*/  LDL.LU R71, [R1+0x394] ;  /* 0x0003940001477983 */ /* 0x000ee20000300800 */
[----:B-----5:R-:W-:Y:S01]  /*3dda0*/  F2FP.SATFINITE.E4M3.F32.PACK_AB_MERGE_C R0, R8, R17, RZ ;  /* 0x000000110800723e */ /* 0x020fe200048070ff */
[----:B------:R-:W-:Y:S01]  /*3ddb0*/  VIADD R4, R68, 0xe4 ;  /* 0x000000e444047836 */ /* 0x000fe20000000000 */
[----:B------:R-:W-:Y:S01]  /*3ddc0*/  SHF.R.S32.HI R36, RZ, 0x8, R36 ;  /* 0x00000008ff247819 */ /* 0x000fe20000011424 */
[----:B------:R-:W5:Y:S01]  /*3ddd0*/  LDL.LU.64 R10, [R1+0x730] ;  /* 0x00073000010a7983 */ /* 0x000f620000300a00 */
[----:B------:R-:W-:Y:S01]  /*3dde0*/  PRMT R5, R0, 0x9910, RZ ;  /* 0x0000991000057816 */ /* 0x000fe200000000ff */
[----:B------:R-:W0:Y:S01]  /*3ddf0*/  LDCU UR23, c[0x0][0x398] ;  /* 0x00007300ff1777ac */ /* 0x000e220008000800 */
[----:B------:R-:W-:Y:S01]  /*3de00*/  ISETP.LT.AND P6, PT, R70, UR16, !P6 ;  /* 0x0000001046007c0c */ /* 0x000fe2000f7c1270 */
[----:B------:R1:W-:Y:S01]  /*3de10*/  @P4 STG.E.U8 desc[UR24][R14.64], R36 ;  /* 0x000000240e004986 */ /* 0x0003e2000c101118 */
[----:B------:R-:W-:Y:S01]  /*3de20*/  ISETP.LT.AND P4, PT, R69, UR18, !P3 ;  /* 0x0000001245007c0c */ /* 0x000fe2000df81270 */
[----:B------:R-:W0:Y:S02]  /*3de30*/  LDCU UR16, c[0x0][0x398] ;  /* 0x00007300ff1077ac */ /* 0x000e240008000800 */
[----:B------:R4:W-:Y:S01]  /*3de40*/  @P5 STG.E.U8 desc[UR24][R6.64], R0 ;  /* 0x0000000006005986 */ /* 0x0009e2000c101118 */
[----:B------:R-:W0:Y:S01]  /*3de50*/  LDCU UR18, c[0x0][0x398] ;  /* 0x00007300ff1277ac */ /* 0x000e220008000800 */
[----:B------:R-:W0:Y:S02]  /*3de60*/  LDCU UR14, c[0x0][0x39c] ;  /* 0x00007380ff0e77ac */ /* 0x000e240008000800 */
[----:B-1----:R-:W3:Y:S01]  /*3de70*/  LDL.LU.64 R14, [R1+0x750] ;  /* 0x00075000010e7983 */ /* 0x002ee20000300a00 */
[----:B----4-:R-:W-:-:S03]  /*3de80*/  IMAD.MOV.U32 R0, RZ, RZ, R5 ;  /* 0x000000ffff007224 */ /* 0x010fc600078e0005 */
[----:B------:R-:W4:Y:S02]  /*3de90*/  LDL.LU.64 R6, [R1+0x748] ;  /* 0x0007480001067983 */ /* 0x000f240000300a00 */
[----:B------:R-:W-:Y:S02]  /*3dea0*/  SHF.R.S32.HI R0, RZ, 0x8, R0 ;  /* 0x00000008ff007819 */ /* 0x000fe40000011400 */
[----:B--2---:R-:W-:-:S05]  /*3deb0*/  F2FP.SATFINITE.E4M3.F32.PACK_AB_MERGE_C R38, R39, R38, RZ ;  /* 0x000000262726723e */ /* 0x004fca00048070ff */
[----:B------:R-:W-:Y:S04]  /*3dec0*/  @P6 STG.E.U8 desc[UR24][R12.64], R38 ;  /* 0x000000260c006986 */ /* 0x000fe8000c101118 */
[----:B------:R1:W-:Y:S04]  /*3ded0*/  @P4 STG.E.U8 desc[UR24][R40.64], R0 ;  /* 0x0000000028004986 */ /* 0x0003e8000c101118 */
[----:B-1----:R-:W2:Y:S01]  /*3dee0*/  LDL.LU.64 R40, [R1+0xd58] ;  /* 0x000d580001287983 */ /* 0x002ea20000300a00 */
[----:B------:R-:W-:Y:S02]  /*3def0*/  ISETP.GE.AND P5, PT, R4, UR26, PT ;  /* 0x0000001a04007c0c */ /* 0x000fe4000bfa6270 */
[----:B------:R-:W-:Y:S01]  /*3df00*/  ISETP.LT.AND P3, PT, R70, UR22, !P3 ;  /* 0x0000001646007c0c */ /* 0x000fe2000df61270 */
[----:B------:R-:W-:Y:S01]  /*3df10*/  VIADD R0, R68, 0xe5 ;  /* 0x000000e544007836 */ /* 0x000fe20000000000 */
[----:B0-----:R-:W-:Y:S01]  /*3df20*/  ISETP.LT.AND P6, PT, R69, UR20, !P5 ;  /* 0x0000001445007c0c */ /* 0x001fe2000efc1270 */
[----:B------:R-:W4:Y:S01]  /*3df30*/  LDL.LU R17, [R1+0x398] ;  /* 0x0003980001117983 */ /* 0x000f220000300800 */
[----:B------:R-:W-:Y:S01]  /*3df40*/  PRMT R38, R38, 0x9910, RZ ;  /* 0x0000991026267816 */ /* 0x000fe200000000ff */
[----:B------:R-:W0:Y:S01]  /*3df50*/  LDCU UR22, c[0x0][0x398] ;  /* 0x00007300ff1677ac */ /* 0x000e220008000800 */
[----:B------:R-:W-:Y:S01]  /*3df60*/  ISETP.GE.AND P4, PT, R0, UR27, PT ;  /* 0x0000001b00007c0c */ /* 0x000fe2000bf86270 */
[----:B------:R-:W4:Y:S01]  /*3df70*/  LDL.LU R8, [R1+0x39c] ;  /* 0x00039c0001087983 */ /* 0x000f220000300800 */
[----:B---3--:R-:W-:Y:S01]  /*3df80*/  F2FP.SATFINITE.E4M3.F32.PACK_AB_MERGE_C R0, R71, R9, RZ ;  /* 0x000000094700723e */ /* 0x008fe200048070ff */
[----:B------:R-:W1:Y:S01]  /*3df90*/  LDCU UR20, c[0x0][0x398] ;  /* 0x00007300ff1477ac */ /* 0x000e620008000800 */
[----:B------:R-:W-:Y:S01]  /*3dfa0*/  SHF.R.S32.HI R38, RZ, 0x8, R38 ;  /* 0x00000008ff267819 */ /* 0x000fe20000011426 */
[----:B------:R-:W3:Y:S01]  /*3dfb0*/  LDL.LU.64 R12, [R1+0x790] ;  /* 0x00079000010c7983 */ /* 0x000ee20000300a00 */
[----:B------:R-:W-:-:S02]  /*3dfc0*/  PRMT R5, R0, 0x9910, RZ ;  /* 0x0000991000057816 */ /* 0x000fc400000000ff */
[----:B------:R-:W-:Y:S01]  /*3dfd0*/  ISETP.LT.AND P5, PT, R70, UR16, !P5 ;  /* 0x0000001046007c0c */ /* 0x000fe2000efa1270 */
[----:B-----5:R5:W-:Y:S01]  /*3dfe0*/  @P3 STG.E.U8 desc[UR24][R10.64], R38 ;  /* 0x000000260a003986 */ /* 0x020be2000c101118 */
[----:B------:R-:W-:Y:S01]  /*3dff0*/  ISETP.LT.AND P3, PT, R69, UR18, !P4 ;  /* 0x0000001245007c0c */ /* 0x000fe2000e761270 */
[----:B------:R-:W-:Y:S01]  /*3e000*/  VIADD R4, R68, 0xe6 ;  /* 0x000000e644047836 */ /* 0x000fe20000000000 */
[----:B------:R-:W0:Y:S01]  /*3e010*/  LDCU UR18, c[0x0][0x398] ;  /* 0x00007300ff1277ac */ /* 0x000e220008000800 */
[----:B------:R1:W-:Y:S01]  /*3e020*/  @P6 STG.E.U8 desc[UR24][R14.64], R0 ;  /* 0x000000000e006986 */ /* 0x0003e2000c101118 */
[----:B------:R-:W0:Y:S03]  /*3e030*/  LDCU UR16, c[0x0][0x39c] ;  /* 0x00007380ff1077ac */ /* 0x000e260008000800 */
[----:B-----5:R-:W5:Y:S01]  /*3e040*/  LDL.LU.64 R10, [R1+0x7b0] ;  /* 0x0007b000010a7983 */ /* 0x020f620000300a00 */
[----:B-1----:R-:W-:-:S03]  /*3e050*/  IMAD.MOV.U32 R0, RZ, RZ, R5 ;  /* 0x000000ffff007224 */ /* 0x002fc600078e0005 */
[----:B------:R-:W3:Y:S02]  /*3e060*/  LDL.LU.64 R14, [R1+0x7a8] ;  /* 0x0007a800010e7983 */ /* 0x000ee40000300a00 */
[----:B------:R-:W-:Y:S02]  /*3e070*/  SHF.R.S32.HI R0, RZ, 0x8, R0 ;  /* 0x00000008ff007819 */ /* 0x000fe40000011400 */
[----:B--2---:R-:W-:-:S05]  /*3e080*/  F2FP.SATFINITE.E4M3.F32.PACK_AB_MERGE_C R40, R41, R40, RZ ;  /* 0x000000282928723e */ /* 0x004fca00048070ff */
[----:B----4-:R-:W-:Y:S04]  /*3e090*/  @P5 STG.E.U8 desc[UR24][R6.64], R40 ;  /* 0x0000002806005986 */ /* 0x010fe8000c101118 */
[----:B------:R1:W-:Y:S04]  /*3e0a0*/  @P3 STG.E.U8 desc[UR24][R42.64], R0 ;  /* 0x000000002a003986 */ /* 0x0003e8000c101118 */
[----:B-1----:R-:W2:Y:S01]  /*3e0b0*/  LDL.LU.64 R42, [R1+0xd50] ;  /* 0x000d5000012a7983 */ /* 0x002ea20000300a00 */
[----:B------:R-:W-:Y:S02]  /*3e0c0*/  ISETP.GE.AND P6, PT, R4, UR28, PT ;  /* 0x0000001c04007c0c */ /* 0x000fe4000bfc6270 */
[----:B0-----:R-:W-:Y:S01]  /*3e0d0*/  ISETP.LT.AND P4, PT, R70, UR22, !P4 ;  /* 0x0000001646007c0c */ /* 0x001fe2000e781270 */
[----:B------:R-:W-:Y:S01]  /*3e0e0*/  VIADD R0, R68, 0xe7 ;  /* 0x000000e744007836 */ /* 0x000fe20000000000 */
[----:B------:R-:W-:Y:S01]  /*3e0f0*/  ISETP.LT.AND P5, PT, R69, UR20, !P6 ;  /* 0x0000001445007c0c */ /* 0x000fe2000f7a1270 */
[----:B------:R-:W4:Y:S01]  /*3e100*/  LDL.LU R9, [R1+0x3a0] ;  /* 0x0003a00001097983 */ /* 0x000f220000300800 */
[----:B------:R-:W-:Y:S01]  /*3e110*/  PRMT R40, R40, 0x9910, RZ ;  /* 0x0000991028287816 */ /* 0x000fe200000000ff */
[----:B------:R-:W0:Y:S01]  /*3e120*/  LDCU UR22, c[0x0][0x398] ;  /* 0x00007300ff1677ac */ /* 0x000e220008000800 */
[----:B------:R-:W-:Y:S01]  /*3e130*/  ISETP.GE.AND P3, PT, R0, UR29, PT ;  /* 0x0000001d00007c0c */ /* 0x000fe2000bf66270 */
[----:B------:R-:W4:Y:S01]  /*3e140*/  LDL.LU R71, [R1+0x3a4] ;  /* 0x0003a40001477983 */ /* 0x000f220000300800 */
[----:B------:R-:W-:Y:S01]  /*3e150*/  F2FP.SATFINITE.E4M3.F32.PACK_AB_MERGE_C R0, R8, R17, RZ ;  /* 0x000000110800723e */ /* 0x000fe200048070ff */
[----:B------:R-:W1:Y:S01]  /*3e160*/  LDCU UR20, c[0x0][0x398] ;  /* 0x00007300ff1477ac */ /* 0x000e620008000800 */
[----:B------:R-:W-:Y:S01]  /*3e170*/  SHF.R.S32.HI R40, RZ, 0x8, R40 ;  /* 0x00000008ff287819 */ /* 0x000fe20000011428 */
[----:B------:R-:W4:Y:S01]  /*3e180*/  LDL.LU.64 R6, [R1+0x7f8] ;  /* 0x0007f80001067983 */ /* 0x000f220000300a00 */
[----:B------:R-:W-:-:S02]  /*3e190*/  PRMT R5, R0, 0x9910, RZ ;  /* 0x0000991000057816 */ /* 0x000fc400000000ff */
[----:B------:R-:W-:Y:S01]  /*3e1a0*/  ISETP.LT.AND P6, PT, R70, UR23, !P6 ;  /* 0x0000001746007c0c */ /* 0x000fe2000f7c1270 */
[----:B---3--:R3:W-:Y:S01]  /*3e1b0*/  @P4 STG.E.U8 desc[UR24][R12.64], R40 ;  /* 0x000000280c004986 */ /* 0x0087e2000c101118 */
[----:B------:R-:W-:Y:S01]  /*3e1c0*/  ISETP.LT.AND P4, PT, R69, UR18, !P3 ;  /* 0x0000001245007c0c */ /* 0x000fe2000df81270 */
[----:B------:R-:W-:Y:S01]  /*3e1d0*/  VIADD R4, R68, 0xe8 ;  /* 0x000000e844047836 */ /* 0x000fe20000000000 */
[----:B------:R-:W0:Y:S01]  /*3e1e0*/  LDCU UR23, c[0x0][0x398] ;  /* 0x00007300ff1777ac */ /* 0x000e220008000800 */
[----:B-----5:R5:W-:Y:S01]  /*3e1f0*/  @P5 STG.E.U8 desc[UR24][R10.64], R0 ;  /* 0x000000000a005986 */ /* 0x020be2000c101118 */
[----:B------:R-:W0:Y:S03]  /*3e200*/  LDCU UR18, c[0x0][0x398] ;  /* 0x00007300ff1277ac */ /* 0x000e260008000800 */
[----:B---3--:R-:W3:Y:S01]  /*3e210*/  LDL.LU.64 R12, [R1+0x810] ;  /* 0x00081000010c7983 */ /* 0x008ee20000300a00 */
[----:B-----5:R-:W-:-:S03]  /*3e220*/  IMAD.MOV.U32 R0, RZ, RZ, R5 ;  /* 0x000000ffff007224 */ /* 0x020fc600078e0005 */
[----:B------:R-:W5:Y:S02]  /*3e230*/  LDL.LU.64 R10, [R1+0x808] ;  /* 0x00080800010a7983 */ /* 0x000f640000300a00 */
[----:B------:R-:W-:Y:S02]  /*3e240*/  SHF.R.S32.HI R0, RZ, 0x8, R0 ;  /* 0x00000008ff007819 */ /* 0x000fe40000011400 */
[----:B--2---:R-:W-:-:S05]  /*3e250*/  F2FP.SATFINITE.E4M3.F32.PACK_AB_MERGE_C R42, R43, R42, RZ ;  /* 0x0000002a2b2a723e */ /* 0x004fca00048070ff */
[----:B------:R-:W-:Y:S04]  /*3e260*/  @P6 STG.E.U8 desc[UR24][R14.64], R42 ;  /* 0x0000002a0e006986 */ /* 0x000fe8000c101118 */
[----:B------:R2:W-:Y:S04]  /*3e270*/  @P4 STG.E.U8 desc[UR24][R44.64], R0 ;  /* 0x000000002c004986 */ /* 0x0005e8000c101118 */
[----:B--2---:R-:W2:Y:S01]  /*3e280*/  LDL.LU.64 R44, [R1+0xd48] ;  /* 0x000d4800012c7983 */ /* 0x004ea20000300a00 */
[----:B------:R-:W-:Y:S02]  /*3e290*/  ISETP.GE.AND P5, PT, R4, UR4, PT ;  /* 0x0000000404007c0c */ /* 0x000fe4000bfa6270 */
[----:B0-----:R-:W-:Y:S01]  /*3e2a0*/  ISETP.LT.AND P3, PT, R70, UR22, !P3 ;  /* 0x0000001646007c0c */ /* 0x001fe2000df61270 */
[----:B------:R-:W-:Y:S01]  /*3e2b0*/  VIADD R0, R68, 0xe9 ;  /* 0x000000e944007836 */ /* 0x000fe20000000000 */
[----:B-1----:R-:W-:Y:S01]  /*3e2c0*/  ISETP.LT.AND P6, PT, R69, UR20, !P5 ;  /* 0x0000001445007c0c */ /* 0x002fe2000efc1270 */
[----:B------:R-:W5:Y:S01]  /*3e2d0*/  LDL.LU R17, [R1+0x3a8] ;  /* 0x0003a80001117983 */ /* 0x000f620000300800 */
[----:B------:R-:W-:Y:S01]  /*3e2e0*/  PRMT R42, R42, 0x9910, RZ ;  /* 0x000099102a2a7816 */ /* 0x000fe200000000ff */
[----:B------:R-:W0:Y:S01]  /*3e2f0*/  LDCU UR22, c[0x0][0x398] ;  /* 0x00007300ff1677ac */ /* 0x000e220008000800 */
[----:B------:R-:W-:Y:S01]  /*3e300*/  ISETP.GE.AND P4, PT, R0, UR6, PT ;  /* 0x0000000600007c0c */ /* 0x000fe2000bf86270 */
[----:B------:R-:W5:Y:S01]  /*3e310*/  LDL.LU R8, [R1+0x3ac] ;  /* 0x0003ac0001087983 */ /* 0x000f620000300800 */
[----:B----4-:R-:W-:Y:S01]  /*3e320*/  F2FP.SATFINITE.E4M3.F32.PACK_AB_MERGE_C R0, R71, R9, RZ ;  /* 0x000000094700723e */ /* 0x010fe200048070ff */
[----:B------:R-:W1:Y:S01]  /*3e330*/  LDCU UR20, c[0x0][0x398] ;  /* 0x00007300ff1477ac */ /* 0x000e620008000800 */
[----:B------:R-:W-:Y:S01]  /*3e340*/  SHF.R.S32.HI R42, RZ, 0x8, R42 ;  /* 0x00000008ff2a7819 */ /* 0x000fe2000001142a */
[----:B------:R-:W4:Y:S01]  /*3e350*/  LDL.LU.64 R14, [R1+0x850] ;  /* 0x00085000010e7983 */ /* 0x000f220000300a00 */
[----:B------:R-:W-:Y:S01]  /*3e360*/  PRMT R5, R0, 0x9910, RZ ;  /* 0x0000991000057816 */ /* 0x000fe200000000ff */
[----:B------:R-:W-:Y:S01]  /*3e370*/  VIADD R4, R68, 0xea ;  /* 0x000000ea44047836 */ /* 0x000fe20000000000 */
[----:B------:R-:W-:Y:S01]  /*3e380*/  ISETP.LT.AND P5, PT, R70, UR23, !P5 ;  /* 0x0000001746007c0c */ /* 0x000fe2000efa1270 */
[----:B------:R0:W-:Y:S01]  /*3e390*/  @P3 STG.E.U8 desc[UR24][R6.64], R42 ;  /* 0x0000002a06003986 */ /* 0x0001e2000c101118 */
[----:B------:R-:W-:Y:S01]  /*3e3a0*/  ISETP.LT.AND P3, PT, R69, UR18, !P4 ;  /* 0x0000001245007c0c */ /* 0x000fe2000e761270 */
[----:B------:R-:W1:Y:S02]  /*3e3b0*/  LDCU UR23, c[0x0][0x398] ;  /* 0x00007300ff1777ac */ /* 0x000e640008000800 */
[----:B---3--:R3:W-:Y:S01]  /*3e3c0*/  @P6 STG.E.U8 desc[UR24][R12.64], R0 ;  /* 0x000000000c006986 */ /* 0x0087e2000c101118 */
[----:B------:R-:W1:Y:S01]  /*3e3d0*/  LDCU UR18, c[0x0][0x398] ;  /* 0x00007300ff1277ac */ /* 0x000e620008000800 */
[----:B------:R-:W1:Y:S02]  /*3e3e0*/  LDCU UR4, c[0x0][0x39c] ;  /* 0x00007380ff0477ac */ /* 0x000e640008000800 */
[----:B0-----:R-:W4:Y:S01]  /*3e3f0*/  LDL.LU.64 R6, [R1+0x868] ;  /* 0x0008680001067983 */ /* 0x001f220000300a00 */
[----:B------:R-:W0:Y:S01]  /*3e400*/  LDCU UR6, c[0x0][0x39c] ;  /* 0x00007380ff0677ac */ /* 0x000e220008000800 */
[----:B---3--:R-:W-:-:S02]  /*3e410*/  IMAD.MOV.U32 R0, RZ, RZ, R5 ;  /* 0x000000ffff007224 */ /* 0x008fc400078e0005 */
[----:B------:R-:W3:Y:S03]  /*3e420*/  LDL.LU.64 R12, [R1+0x860] ;  /* 0x00086000010c7983 */ /* 0x000ee60000300a00 */
[----:B------:R-:W-:Y:S02]  /*3e430*/  SHF.R.S32.HI R0, RZ, 0x8, R0 ;  /* 0x00000008ff007819 */ /* 0x000fe40000011400 */
[----:B--2---:R-:W-:-:S05]  /*3e440*/  F2FP.SATFINITE.E4M3.F32.PACK_AB_MERGE_C R44, R45, R44, RZ ;  /* 0x0000002c2d2c723e */ /* 0x004fca00048070ff */
[----:B-----5:R-:W-:Y:S04]  /*3e450*/  @P5 STG.E.U8 desc[UR24][R10.64], R44 ;  /* 0x0000002c0a005986 */ /* 0x020fe8000c101118 */
[----:B------:R2:W-:Y:S04]  /*3e460*/  @P3 STG.E.U8 desc[UR24][R46.64], R0 ;  /* 0x000000002e003986 */ /* 0x0005e8000c101118 */
[----:B--2---:R-:W2:Y:S01]  /*3e470*/  LDL.LU.64 R46, [R1+0xd40] ;  /* 0x000d4000012e7983 */ /* 0x004ea20000300a00 */
[----:B------:R-:W-:Y:S01]  /*3e480*/  ISETP.GE.AND P6, PT, R4, UR9, PT ;  /* 0x0000000904007c0c */ /* 0x000fe2000bfc6270 */
[----:B------:R-:W5:Y:S01]  /*3e490*/  LDCU UR9, c[0x0][0x398] ;  /* 0x00007300ff0977ac */ /* 0x000f620008000800 */
[----:B------:R-:W-:Y:S01]  /*3e4a0*/  ISETP.LT.AND P4, PT, R70, UR22, !P4 ;  /* 0x0000001646007c0c */ /* 0x000fe2000e781270 */
[----:B------:R-:W-:Y:S01]  /*3e4b0*/  VIADD R0, R68, 0xeb ;  /* 0x000000eb44007836 */ /* 0x000fe20000000000 */
[C---:B-1----:R-:W-:Y:S01]  /*3e4c0*/  ISETP.LT.AND P5, PT, R69.reuse, UR20, !P6 ;  /* 0x0000001445007c0c */ /* 0x042fe2000f7a1270 */
[----:B------:R-:W3:Y:S01]  /*3e4d0*/  LDL.LU R9, [R1+0x3b0] ;  /* 0x0003b00001097983 */ /* 0x000ee20000300800 */
[----:B------:R-:W-:Y:S01]  /*3e4e0*/  PRMT R44, R44, 0x9910, RZ ;  /* 0x000099102c2c7816 */ /* 0x000fe200000000ff */
[----:B------:R-:W-:Y:S01]  /*3e4f0*/  VIADD R4, R68, 0xec ;  /* 0x000000ec44047836 */ /* 0x000fe20000000000 */
[----:B------:R-:W-:Y:S01]  /*3e500*/  ISETP.GE.AND P3, PT, R0, UR10, PT ;  /* 0x0000000a00007c0c */ /* 0x000fe2000bf66270 */
[----:B------:R-:W3:Y:S01]  /*3e510*/  LDL.LU R71, [R1+0x3b4] ;  /* 0x0003b40001477983 */ /* 0x000ee20000300800 */
[----:B------:R-:W-:Y:S01]  /*3e520*/  F2FP.SATFINITE.E4M3.F32.PACK_AB_MERGE_C R0, R8, R17, RZ ;  /* 0x000000110800723e */ /* 0x000fe200048070ff */
[----:B------:R-:W1:Y:S01]  /*3e530*/  LDCU UR10, c[0x0][0x398] ;  /* 0x00007300ff0a77ac */ /* 0x000e620008000800 */
[----:B------:R-:W-:Y:S01]  /*3e540*/  SHF.R.S32.HI R44, RZ, 0x8, R44 ;  /* 0x00000008ff2c7819 */ /* 0x000fe2000001142c */
[----:B------:R-:W3:Y:S01]  /*3e550*/  LDL.LU.64 R10, [R1+0x8b8] ;  /* 0x0008b800010a7983 */ /* 0x000ee20000300a00 */
[----:B------:R-:W-:Y:S01]  /*3e560*/  PRMT R5, R0, 0x9910, RZ ;  /* 0x0000991000057816 */ /* 0x000fe200000000ff */
[----:B------:R-:W0:Y:S01]  /*3e570*/  LDCU UR20, c[0x0][0x398] ;  /* 0x00007300ff1477ac */ /* 0x000e220008000800 */
[----:B------:R-:W-:Y:S01]  /*3e580*/  ISETP.LT.AND P6, PT, R70, UR23, !P6 ;  /* 0x0000001746007c0c */ /* 0x000fe2000f7c1270 */
[----:B----4-:R4:W-:Y:S01]  /*3e590*/  @P4 STG.E.U8 desc[UR24][R14.64], R44 ;  /* 0x0000002c0e004986 */ /* 0x0109e2000c101118 */
[----:B-----5:R-:W-:Y:S01]  /*3e5a0*/  ISETP.LT.AND P4, PT, R69, UR9, !P3 ;  /* 0x0000000945007c0c */ /* 0x020fe2000df81270 */
[----:B------:R-:W5:Y:S02]  /*3e5b0*/  LDCU UR9, c[0x0][0x39c] ;  /* 0x00007380ff0977ac */ /* 0x000f640008000800 */
[----:B------:R0:W-:Y:S04]  /*3e5c0*/  @P5 STG.E.U8 desc[UR24][R6.64], R0 ;  /* 0x0000000006005986 */ /* 0x0001e8000c101118 */
[----:B----4-:R-:W4:Y:S01]  /*3e5d0*/  LDL.LU.64 R14, [R1+0x8d8] ;  /* 0x0008d800010e7983 */ /* 0x010f220000300a00 */
[----:B0-----:R-:W-:-:S03]  /*3e5e0*/  IMAD.MOV.U32 R0, RZ, RZ, R5 ;  /* 0x000000ffff007224 */ /* 0x001fc600078e0005 */
[----:B------:R-:W4:Y:S02]  /*3e5f0*/  LDL.LU.64 R6, [R1+0x8d0] ;  /* 0x0008d00001067983 */ /* 0x000f240000300a00 */
[----:B------:R-:W-:Y:S02]  /*3e600*/  SHF.R.S32.HI R0, RZ, 0x8, R0 ;  /* 0x00000008ff007819 */ /* 0x000fe40000011400 */
[----:B--2---:R-:W-:-:S05]  /*3e610*/  F2FP.SATFINITE.E4M3.F32.PACK_AB_MERGE_C R46, R47, R46, RZ ;  /* 0x0000002e2f2e723e */ /* 0x004fca00048070ff */
[----:B---3--:R-:W-:Y:S04]  /*3e620*/  @P6 STG.E.U8 desc[UR24][R12.64], R46 ;  /* 0x0000002e0c006986 */ /* 0x008fe8000c101118 */
[----:B------:R0:W-:Y:S04]  /*3e630*/  @P4 STG.E.U8 desc[UR24][R48.64], R0 ;  /* 0x0000000030004986 */ /* 0x0001e8000c101118 */
[----:B0-----:R-:W2:Y:S01]  /*3e640*/  LDL.LU.64 R48, [R1+0xd38] ;  /* 0x000d380001307983 */ /* 0x001ea20000300a00 */
[----:B------:R-:W-:Y:S01]  /*3e650*/  ISETP.GE.AND P5, PT, R4, UR12, PT ;  /* 0x0000000c04007c0c */ /* 0x000fe2000bfa6270 */
[----:B------:R-:W0:Y:S01]  /*3e660*/  LDCU UR12, c[0x0][0x398] ;  /* 0x00007300ff0c77ac */ /* 0x000e220008000800 */
[----:B------:R-:W-:Y:S01]  /*3e670*/  ISETP.LT.AND P3, PT, R70, UR18, !P3 ;  /* 0x0000001246007c0c */ /* 0x000fe2000df61270 */
[----:B------:R-:W-:Y:S01]  /*3e680*/  VIADD R0, R68, 0xed ;  /* 0x000000ed44007836 */ /* 0x000fe20000000000 */
[----:B-1----:R-:W-:Y:S01]  /*3e690*/  ISETP.LT.AND P6, PT, R69, UR10, !P5 ;  /* 0x0000000a45007c0c */ /* 0x002fe2000efc1270 */
[----:B------:R-:W3:Y:S01]  /*3e6a0*/  LDL.LU R17, [R1+0x3b8] ;  /* 0x0003b80001117983 */ /* 0x000ee20000300800 */
[----:B------:R-:W-:Y:S01]  /*3e6b0*/  PRMT R46, R46, 0x9910, RZ ;  /* 0x000099102e2e7816 */ /* 0x000fe200000000ff */
[----:B------:R-:W1:Y:S01]  /*3e6c0*/  LDCU UR18, c[0x0][0x398] ;  /* 0x00007300ff1277ac */ /* 0x000e620008000800 */
[----:B------:R-:W-:Y:S01]  /*3e6d0*/  ISETP.GE.AND P4, PT, R0, UR14, PT ;  /* 0x0000000e00007c0c */ /* 0x000fe2000bf86270 */
[----:B------:R-:W3:Y:S01]  /*3e6e0*/  LDL.LU R8, [R1+0x3bc] ;  /* 0x0003bc0001087983 */ /* 0x000ee20000300800 */
[----:B------:R-:W-:Y:S01]  /*3e6f0*/  F2FP.SATFINITE.E4M3.F32.PACK_AB_MERGE_C R0, R71, R9, RZ ;  /* 0x000000094700723e */ /* 0x000fe200048070ff */
[----:B------:R-:W0:Y:S01]  /*3e700*/  LDCU UR14, c[0x0][0x398] ;  /* 0x00007300ff0e77ac */ /* 0x000e220008000800 */
[----:B------:R-:W-:Y:S01]  /*3e710*/  SHF.R.S32.HI R46, RZ, 0x8, R46 ;  /* 0x00000008ff2e7819 */ /* 0x000fe2000001142e */
[----:B------:R-:W3:Y:S01]  /*3e720*/  LDL.LU.64 R12, [R1+0x920] ;  /* 0x00092000010c7983 */ /* 0x000ee20000300a00 */
[----:B------:R-:W-:-:S02]  /*3e730*/  PRMT R5, R0, 0x9910, RZ ;  /* 0x0000991000057816 */ /* 0x000fc400000000ff */
[----:B--2---:R-:W-:Y:S01]  /*3e740*/  F2FP.SATFINITE.E4M3.F32.PACK_AB_MERGE_C R48, R49, R48, RZ ;  /* 0x000000303130723e */ /* 0x004fe200048070ff */
[----:B------:R2:W-:Y:S01]  /*3e750*/  @P3 STG.E.U8 desc[UR24][R10.64], R46 ;  /* 0x0000002e0a003986 */ /* 0x0005e2000c101118 */
[----:B------:R-:W-:Y:S01]  /*3e760*/  ISETP.LT.AND P5, PT, R70, UR20, !P5 ;  /* 0x0000001446007c0c */ /* 0x000fe2000efa1270 */
[----:B------:R-:W1:Y:S01]  /*3e770*/  LDCU UR20, c[0x0][0x398] ;  /* 0x00007300ff1477ac */ /* 0x000e620008000800 */
[----:B0-----:R-:W-:Y:S01]  /*3e780*/  ISETP.LT.AND P3, PT, R69, UR12, !P4 ;  /* 0x0000000c45007c0c */ /* 0x001fe2000e761270 */
[----:B----4-:R0:W-:Y:S01]  /*3e790*/  @P6 STG.E.U8 desc[UR24][R14.64], R0 ;  /* 0x000000000e006986 */ /* 0x0101e2000c101118 */
[----:B------:R-:W-:Y:S01]  /*3e7a0*/  VIADD R4, R68, 0xee ;  /* 0x000000ee44047836 */ /* 0x000fe20000000000 */
[----:B------:R-:W4:Y:S01]  /*3e7b0*/  LDCU UR12, c[0x0][0x398] ;  /* 0x00007300ff0c77ac */ /* 0x000f220008000800 */
[----:B------:R-:W1:Y:S01]  /*3e7c0*/  LDCU UR10, c[0x0][0x39c] ;  /* 0x00007380ff0a77ac */ /* 0x000e620008000800 */
[----:B--2---:R-:W2:Y:S01]  /*3e7d0*/  LDL.LU.64 R10, [R1+0x940] ;  /* 0x00094000010a7983 */ /* 0x004ea20000300a00 */
[----:B0-----:R-:W-:-:S05]  /*3e7e0*/  IMAD.MOV.U32 R0, RZ, RZ, R5 ;  /* 0x000000ffff007224 */ /* 0x001fca00078e0005 */
[----:B------:R-:W-:Y:S01]  /*3e7f0*/  @P5 STG.E.U8 desc[UR24][R6.64], R48 ;  /* 0x0000003006005986 */ /* 0x000fe2000c101118 */
[----:B------:R-:W-:-:S03]  /*3e800*/  SHF.R.S32.HI R0, RZ, 0x8, R0 ;  /* 0x00000008ff007819 */ /* 0x000fc60000011400 */
[----:B------:R-:W4:Y:S04]  /*3e810*/  LDL.LU.64 R14, [R1+0x968] ;  /* 0x00096800010e7983 */ /* 0x000f280000300a00 */
[----:B------:R0:W-:Y:S04]  /*3e820*/  @P3 STG.E.U8 desc[UR24][R50.64], R0 ;  /* 0x0000000032003986 */ /* 0x0001e8000c101118 */
[----:B0-----:R-:W4:Y:S01]  /*3e830*/  LDL.LU.64 R50, [R1+0xd30] ;  /* 0x000d300001327983 */ /* 0x001f220000300a00 */
[----:B------:R-:W-:Y:S02]  /*3e840*/  ISETP.GE.AND P6, PT, R4, UR16, PT ;  /* 0x0000001004007c0c */ /* 0x000fe4000bfc6270 */
[----:B-1----:R-:W-:Y:S01]  /*3e850*/  ISETP.LT.AND P4, PT, R70, UR18, !P4 ;  /* 0x0000001246007c0c */ /* 0x002fe2000e781270 */
[----:B------:R-:W-:Y:S01]  /*3e860*/  VIADD R0, R68, 0xef ;  /* 0x000000ef44007836 */ /* 0x000fe20000000000 */
[----:B------:R-:W-:Y:S01]  /*3e870*/  ISETP.LT.AND P5, PT, R69, UR14, !P6 ;  /* 0x0000000e45007c0c */ /* 0x000fe2000f7a1270 */
[----:B------:R-:W5:Y:S01]  /*3e880*/  LDL.LU R9, [R1+0x3c0] ;  /* 0x0003c00001097983 */ /* 0x000f620000300800 */
[----:B------:R-:W-:Y:S01]  /*3e890*/  ISETP.LT.AND P6, PT, R70, UR20, !P6 ;  /* 0x0000001446007c0c */ /* 0x000fe2000f7c1270 */
[----:B------:R-:W0:Y:S01]  /*3e8a0*/  LDCU UR16, c[0x0][0x398] ;  /* 0x00007300ff1077ac */ /* 0x000e220008000800 */
[----:B------:R-:W-:Y:S01]  /*3e8b0*/  PRMT R48, R48, 0x9910, RZ ;  /* 0x0000991030307816 */ /* 0x000fe200000000ff */
[----:B------:R-:W5:Y:S01]  /*3e8c0*/  LDL.LU R71, [R1+0x3c4] ;  /* 0x0003c40001477983 */ /* 0x000f620000300800 */
[----:B------:R-:W-:Y:S01]  /*3e8d0*/  ISETP.GE.AND P3, PT, R0, UR4, PT ;  /* 0x0000000400007c0c */ /* 0x000fe2000bf66270 */
[----:B------:R-:W-:Y:S01]  /*3e8e0*/  VIADD R4, R68, 0xf0 ;  /* 0x000000f044047836 */ /* 0x000fe20000000000 */
[----:B------:R-:W-:Y:S01]  /*3e8f0*/  SHF.R.S32.HI R48, RZ, 0x8, R48 ;  /* 0x00000008ff307819 */ /* 0x000fe20000011430 */
[----:B------:R-:W5:Y:S01]  /*3e900*/  LDL.LU.64 R6, [R1+0x990] ;  /* 0x0009900001067983 */ /* 0x000f620000300a00 */
[----:B---3--:R-:W-:Y:S01]  /*3e910*/  F2FP.SATFINITE.E4M3.F32.PACK_AB_MERGE_C R0, R8, R17, RZ ;  /* 0x000000110800723e */ /* 0x008fe200048070ff */
[----:B------:R-:W1:Y:S02]  /*3e920*/  LDCU UR14, c[0x0][0x398] ;  /* 0x00007300ff0e77ac */ /* 0x000e640008000800 */
[----:B------:R3:W-:Y:S01]  /*3e930*/  @P4 STG.E.U8 desc[UR24][R12.64], R48 ;  /* 0x000000300c004986 */ /* 0x0007e2000c101118 */
[----:B------:R-:W0:Y:S01]  /*3e940*/  LDCU UR18, c[0x0][0x398] ;  /* 0x00007300ff1277ac */ /* 0x000e220008000800 */
[----:B------:R-:W0:Y:S02]  /*3e950*/  LDCU UR4, c[0x0][0x39c] ;  /* 0x00007380ff0477ac */ /* 0x000e240008000800 */
[----:B---3--:R-:W3:Y:S04]  /*3e960*/  LDL.LU.64 R12, [R1+0x9b8] ;  /* 0x0009b800010c7983 */ /* 0x008ee80000300a00 */
[----:B--2---:R2:W-:Y:S04]  /*3e970*/  @P5 STG.E.U8 desc[UR24][R10.64], R0 ;  /* 0x000000000a005986 */ /* 0x0045e8000c101118 */
[----:B--2---:R-:W2:Y:S01]  /*3e980*/  LDL.LU.64 R10, [R1+0x9b0] ;  /* 0x0009b000010a7983 */ /* 0x004ea20000300a00 */
[----:B----4-:R-:W-:-:S05]  /*3e990*/  F2FP.SATFINITE.E4M3.F32.PACK_AB_MERGE_C R50, R51, R50, RZ ;  /* 0x000000323332723e */ /* 0x010fca00048070ff */
[----:B------:R4:W-:Y:S04]  /*3e9a0*/  @P6 STG.E.U8 desc[UR24][R52.64], R50 ;  /* 0x0000003234006986 */ /* 0x0009e8000c101118 */
[----:B----4-:R-:W4:Y:S01]  /*3e9b0*/  LDL.LU.64 R52, [R1+0xd28] ;  /* 0x000d280001347983 */ /* 0x010f220000300a00 */
[----:B------:R-:W-:Y:S01]  /*3e9c0*/  ISETP.GE.AND P5, PT, R4, UR6, PT ;  /* 0x0000000604007c0c */ /* 0x000fe2000bfa6270 */
[----:B------:R-:W2:Y:S01]  /*3e9d0*/  LDCU UR6, c[0x0][0x398] ;  /* 0x00007300ff0677ac */ /* 0x000ea20008000800 */
[----:B------:R-:W-:Y:S02]  /*3e9e0*/  ISETP.LT.AND P4, PT, R69, UR12, !P3 ;  /* 0x0000000c45007c0c */ /* 0x000fe4000df81270 */
[----:B------:R-:W-:Y:S01]  /*3e9f0*/  PRMT R5, R0, 0x9910, RZ ;  /* 0x0000991000057816 */ /* 0x000fe200000000ff */
[----:B------:R-:W2:Y:S01]  /*3ea00*/  LDCU UR12, c[0x0][0x398] ;  /* 0x00007300ff0c77ac */ /* 0x000ea20008000800 */
[----:B0-----:R-:W-:Y:S01]  /*3ea10*/  ISETP.LT.AND P3, PT, R70, UR16, !P3 ;  /* 0x0000001046007c0c */ /* 0x001fe2000df61270 */
[----:B------:R-:W-:Y:S01]  /*3ea20*/  VIADD R0, R68, 0xf1 ;  /* 0x000000f144007836 */ /* 0x000fe20000000000 */
[----:B------:R-:W-:-:S02]  /*3ea30*/  SHF.R.S32.HI R5, RZ, 0x8, R5 ;  /* 0x00000008ff057819 */ /* 0x000fc40000011405 */
[----:B------:R-:W-:-:S04]  /*3ea40*/  PRMT R50, R50, 0x9910, RZ ;  /* 0x0000991032327816 */ /* 0x000fc800000000ff */
[----:B------:R-:W-:Y:S01]  /*3ea50*/  SHF.R.S32.HI R50, RZ, 0x8, R50 ;  /* 0x00000008ff327819 */ /* 0x000fe20000011432 */
[----:B------:R-:W-:Y:S01]  /*3ea60*/  @P4 STG.E.U8 desc[UR24][R14.64], R5 ;  /* 0x000000050e004986 */ /* 0x000fe2000c101118 */
[----:B-----5:R-:W-:Y:S01]  /*3ea70*/  ISETP.GE.AND P4, PT, R0, UR9, PT ;  /* 0x0000000900007c0c */ /* 0x020fe2000bf86270 */
[----:B------:R-:W0:Y:S01]  /*3ea80*/  LDCU UR9, c[0x0][0x398] ;  /* 0x00007300ff0977ac */ /* 0x000e220008000800 */
[----:B-1----:R-:W-:Y:S01]  /*3ea90*/  ISETP.LT.AND P6, PT, R69, UR14, !P5 ;  /* 0x0000000e45007c0c */ /* 0x002fe2000efc1270 */
[----:B------:R1:W-:Y:S01]  /*3eaa0*/  @P3 STG.E.U8 desc[UR24][R6.64], R50 ;  /* 0x0000003206003986 */ /* 0x0003e2000c101118 */
[----:B------:R-:W-:Y:S02]  /*3eab0*/  ISETP.LT.AND P5, PT, R70, UR18, !P5 ;  /* 0x0000001246007c0c */ /* 0x000fe4000efa1270 */
[----:B----4-:R-:W-:Y:S01]  /*3eac0*/  F2FP.SATFINITE.E4M3.F32.PACK_AB_MERGE_C R52, R53, R52, RZ ;  /* 0x000000343534723e */ /* 0x010fe200048070ff */
[----:B-1----:R-:W4:Y:S01]  /*3ead0*/  LDL.LU R7, [R1+0x3c8] ;  /* 0x0003c80001077983 */ /* 0x002f220000300800 */
[----:B------:R-:W-:Y:S01]  /*3eae0*/  F2FP.SATFINITE.E4M3.F32.PACK_AB_MERGE_C R0, R71, R9, RZ ;  /* 0x000000094700723e */ /* 0x000fe200048070ff */
[----:B------:R-:W-:Y:S01]  /*3eaf0*/  VIADD R4, R68, 0xf2 ;  /* 0x000000f244047836 */ /* 0x000fe20000000000 */
[C---:B--2---:R-:W-:Y:S01]  /*3eb00*/  ISETP.LT.AND P3, PT, R69.reuse, UR6, !P4 ;  /* 0x0000000645007c0c */ /* 0x044fe2000e761270 */
[----:B------:R-:W4:Y:S01]  /*3eb10*/  LDL.LU R71, [R1+0x3cc] ;  /* 0x0003cc0001477983 */ /* 0x000f220000300800 */
[----:B------:R-:W-:Y:S01]  /*3eb20*/  PRMT R5, R0, 0x9910, RZ ;  /* 0x0000991000057816 */ /* 0x000fe200000000ff */
[----:B------:R-:W1:Y:S02]  /*3eb30*/  LDCU UR14, c[0x0][0x398] ;  /* 0x00007300ff0e77ac */ /* 0x000e640008000800 */
[----:B------:R-:W2:Y:S01]  /*3eb40*/  LDL.LU.64 R18, [R1+0x950] ;  /* 0x0009500001127983 */ /* 0x000ea20000300a00 */
[----:B------:R-:W-:Y:S01]  /*3eb50*/  SHF.R.S32.HI R5, RZ, 0x8, R5 ;  /* 0x00000008ff057819 */ /* 0x000fe20000011405 */
[----:B------:R-:W5:Y:S02]  /*3eb60*/  LDCU UR6, c[0x0][0x39c] ;  /* 0x00007380ff0677ac */ /* 0x000f640008000800 */
[----:B---3--:R-:W-:Y:S04]  /*3eb70*/  @P6 STG.E.U8 desc[UR24][R12.64], R0 ;  /* 0x000000000c006986 */ /* 0x008fe8000c101118 */
[----:B------:R-:W3:Y:S04]  /*3eb80*/  LDL.LU.64 R16, [R1+0x908] ;  /* 0x0009080001107983 */ /* 0x000ee80000300a00 */
[----:B------:R-:W-:Y:S04]  /*3eb90*/  @P5 STG.E.U8 desc[UR24][R10.64], R52 ;  /* 0x000000340a005986 */ /* 0x000fe8000c101118 */
[----:B------:R-:W3:Y:S04]  /*3eba0*/  LDL.LU.64 R8, [R1+0x8b0] ;  /* 0x0008b00001087983 */ /* 0x000ee80000300a00 */
[----:B------:R0:W-:Y:S04]  /*3ebb0*/  @P3 STG.E.U8 desc[UR24][R54.64], R5 ;  /* 0x0000000536003986 */ /* 0x0001e8000c101118 */
[----:B0-----:R-:W3:Y:S04]  /*3ebc0*/  LDL.LU.64 R54, [R1+0xd20] ;  /* 0x000d200001367983 */ /* 0x001ee80000300a00 */
[----:B------:R-:W3:Y:S01]  /*3ebd0*/  LDL.LU.64 R10, [R1+0x878] ;  /* 0x00087800010a7983 */ /* 0x000ee20000300a00 */
[----:B------:R-:W-:Y:S01]  /*3ebe0*/  ISETP.GE.AND P6, PT, R4, UR10, PT ;  /* 0x0000000a04007c0c */ /* 0x000fe2000bfc6270 */
[----:B------:R-:W0:Y:S01]  /*3ebf0*/  LDCU UR10, c[0x0][0x398] ;  /* 0x00007300ff0a77ac */ /* 0x000e220008000800 */
[----:B------:R-:W-:Y:S01]  /*3ec00*/  PRMT R4, R52, 0x9910, RZ ;  /* 0x0000991034047816 */ /* 0x000fe200000000ff */
[----:B------:R-:W3:Y:S01]  /*3ec10*/  LDL.LU R14, [R1+0x3d0] ;  /* 0x0003d000010e7983 */ /* 0x000ee20000300800 */
[----:B------:R-:W-:Y:S01]  /*3ec20*/  ISETP.LT.AND P4, PT, R70, UR12, !P4 ;  /* 0x0000000c46007c0c */ /* 0x000fe2000e781270 */
[----:B------:R-:W0:Y:S01]  /*3ec30*/  LDCU UR12, c[0x0][0x398] ;  /* 0x00007300ff0c77ac */ /* 0x000e220008000800 */
[----:B------:R-:W-:Y:S01]  /*3ec40*/  ISETP.LT.AND P3, PT, R69, UR9, !P6 ;  /* 0x0000000945007c0c */ /* 0x000fe2000f761270 */
[----:B------:R-:W-:Y:S01]  /*3ec50*/  IMAD.MOV.U32 R0, RZ, RZ, R4 ;  /* 0x000000ffff007224 */ /* 0x000fe200078e0004 */
[----:B------:R-:W3:Y:S01]  /*3ec60*/  LDL.LU R15, [R1+0x3d4] ;  /* 0x0003d400010f7983 */ /* 0x000ee20000300800 */
[----:B------:R-:W-:Y:S01]  /*3ec70*/  VIADD R4, R68, 0xf3 ;  /* 0x000000f344047836 */ /* 0x000fe20000000000 */
[----:B------:R-:W0:Y:S02]  /*3ec80*/  LDCU UR9, c[0x0][0x398] ;  /* 0x00007300ff0977ac */ /* 0x000e240008000800 */
[----:B------:R-:W-:Y:S01]  /*3ec90*/  SHF.R.S32.HI R0, RZ, 0x8, R0 ;  /* 0x00000008ff007819 */ /* 0x000fe20000011400 */
[----:B------:R-:W3:Y:S01]  /*3eca0*/  LDL.LU.64 R12, [R1+0x7f0] ;  /* 0x0007f000010c7983 */ /* 0x000ee20000300a00 */
[----:B------:R-:W-:Y:S01]  /*3ecb0*/  ISETP.GE.AND P5, PT, R4, UR4, PT ;  /* 0x0000000404007c0c */ /* 0x000fe2000bfa6270 */
[----:B------:R-:W-:Y:S01]  /*3ecc0*/  VIADD R4, R68, 0xf4 ;  /* 0x000000f444047836 */ /* 0x000fe20000000000 */
[----:B-1----:R-:W-:Y:S01]  /*3ecd0*/  ISETP.LT.AND P6, PT, R70, UR14, !P6 ;  /* 0x0000000e46007c0c */ /* 0x002fe2000f7c1270 */
[----:B------:R-:W1:Y:S01]  /*3ece0*/  LDCU UR4, c[0x0][0x398] ;  /* 0x00007300ff0477ac */ /* 0x000e620008000800 */
[----:B----4-:R-:W-:Y:S01]  /*3ecf0*/  F2FP.SATFINITE.E4M3.F32.PACK_AB_MERGE_C R6, R71, R7, RZ ;  /* 0x000000074706723e */ /* 0x010fe200048070ff */
[----:B--2---:R2:W-:Y:S01]  /*3ed00*/  @P4 STG.E.U8 desc[UR24][R18.64], R0 ;  /* 0x0000000012004986 */ /* 0x0045e2000c101118 */
[----:B-----5:R-:W-:Y:S01]  /*3ed10*/  ISETP.GE.AND P4, PT, R4, UR6, PT ;  /* 0x0000000604007c0c */ /* 0x020fe2000bf86270 */
[----:B------:R-:W4:Y:S01]  /*3ed20*/  LDCU UR6, c[0x0][0x398] ;  /* 0x00007300ff0677ac */ /* 0x000f220008000800 */
[----:B------:R-:W-:Y:S01]  /*3ed30*/  PRMT R4, R6, 0x9910, RZ ;  /* 0x0000991006047816 */ /* 0x000fe200000000ff */
[----:B---3--:R-:W-:Y:S01]  /*3ed40*/  @P3 STG.E.U8 desc[UR24][R16.64], R6 ;  /* 0x0000000610003986 */ /* 0x008fe2000c101118 */
[----:B0-----:R-:W-:Y:S01]  /*3ed50*/  ISETP.LT.AND P3, PT, R69, UR10, !P5 ;  /* 0x0000000a45007c0c */ /* 0x001fe2000ef61270 */
[----:B------:R-:W0:Y:S01]  /*3ed60*/  LDCU UR10, c[0x0][0x398] ;  /* 0x00007300ff0a77ac */ /* 0x000e220008000800 */
[----:B------:R-:W-:-:S02]  /*3ed70*/  ISETP.LT.AND P5, PT, R70, UR12, !P5 ;  /* 0x0000000c46007c0c */ /* 0x000fc4000efa1270 */
[----:B--2---:R-:W-:Y:S01]  /*3ed80*/  SHF.R.S32.HI R0, RZ, 0x8, R4 ;  /* 0x00000008ff007819 */ /* 0x004fe20000011404 */
[----:B------:R-:W2:Y:S01]  /*3ed90*/  LDCU UR12, c[0x0][0x398] ;  /* 0x00007300ff0c77ac */ /* 0x000ea20008000800 */
[----:B------:R-:W-:-:S04]  /*3eda0*/  F2FP.SATFINITE.E4M3.F32.PACK_AB_MERGE_C R54, R55, R54, RZ ;  /* 0x000000363736723e */ /* 0x000fc800048070ff */
[----:B------:R-:W-:-:S05]  /*3edb0*/  PRMT R5, R54, 0x9910, RZ ;  /* 0x0000991036057816 */ /* 0x000fca00000000ff */
[----:B------:R-:W-:Y:S01]  /*3edc0*/  IMAD.MOV.U32 R4, RZ, RZ, R5 ;  /* 0x000000ffff047224 */ /* 0x000fe200078e0005 */
[----:B------:R3:W-:Y:S04]  /*3edd0*/  @P6 STG.E.U8 desc[UR24][R8.64], R54 ;  /* 0x0000003608006986 */ /* 0x0007e8000c101118 */
[----:B------:R-:W-:Y:S01]  /*3ede0*/  SHF.R.S32.HI R4, RZ, 0x8, R4 ;  /* 0x00000008ff047819 */ /* 0x000fe20000011404 */
[----:B------:R5:W-:Y:S04]  /*3edf0*/  @P3 STG.E.U8 desc[UR24][R10.64], R0 ;  /* 0x000000000a003986 */ /* 0x000be8000c101118 */
[----:B------:R0:W-:Y:S04]  /*3ee00*/  @P5 STG.E.U8 desc[UR24][R56.64], R4 ;  /* 0x0000000438005986 */ /* 0x0001e8000c101118 */
[----:B---3--:R-:W3:Y:S04]  /*3ee10*/  LDL.LU.64 R8, [R1+0x7a0] ;  /* 0x0007a00001087983 */ /* 0x008ee80000300a00 */
[----:B------:R-:W2:Y:S04]  /*3ee20*/  LDL.LU R7, [R1+0x3d8] ;  /* 0x0003d80001077983 */ /* 0x000ea80000300800 */
[----:B------:R-:W2:Y:S04]  /*3ee30*/  LDL.LU R71, [R1+0x3dc] ;  /* 0x0003dc0001477983 */ /* 0x000ea80000300800 */
[----:B-----5:R-:W5:Y:S04]  /*3ee40*/  LDL.LU.64 R10, [R1+0x728] ;  /* 0x00072800010a7983 */ /* 0x020f680000300a00 */
[----:B0-----:R-:W2:Y:S01]  /*3ee50*/  LDL.LU.64 R56, [R1+0xd18] ;  /* 0x000d180001387983 */ /* 0x001ea20000300a00 */
[----:B------:R-:W-:Y:S01]  /*3ee60*/  ISETP.LT.AND P6, PT, R69, UR9, !P4 ;  /* 0x0000000945007c0c */ /* 0x000fe2000e7c1270 */
[----:B------:R-:W-:Y:S01]  /*3ee70*/  VIADD R5, R68, 0xf5 ;  /* 0x000000f544057836 */ /* 0x000fe20000000000 */
[----:B-1----:R-:W-:Y:S01]  /*3ee80*/  ISETP.LT.AND P5, PT, R70, UR4, !P4 ;  /* 0x0000000446007c0c */ /* 0x002fe2000e7a1270 */
[----:B------:R-:W3:Y:S01]  /*3ee90*/  LDL.LU.64 R18, [R1+0x6d8] ;  /* 0x0006d80001127983 */ /* 0x000ee20000300a00 */
[----:B------:R-:W0:Y:S02]  /*3eea0*/  LDCU UR9, c[0x0][0x398] ;  /* 0x00007300ff0977ac */ /* 0x000e240008000800 */
[----:B------:R-:W-:Y:S01]  /*3eeb0*/  ISETP.GE.AND P3, PT, R5, UR7, PT ;  /* 0x0000000705007c0c */ /* 0x000fe2000bf66270 */
[----:B------:R-:W5:Y:S01]  /*3eec0*/  LDL.LU.64 R16, [R1+0x6a0] ;  /* 0x0006a00001107983 */ /* 0x000f620000300a00 */
[----:B------:R-:W-:Y:S01]  /*3eed0*/  F2FP.SATFINITE.E4M3.F32.PACK_AB_MERGE_C R5, R15, R14, RZ ;  /* 0x0000000e0f05723e */ /* 0x000fe200048070ff */
[----:B------:R-:W1:Y:S04]  /*3eee0*/  LDCU UR7, c[0x0][0x398] ;  /* 0x00007300ff0777ac */ /* 0x000e680008000800 */
[----:B------:R-:W-:Y:S01]  /*3eef0*/  @P6 STG.E.U8 desc[UR24][R12.64], R5 ;  /* 0x000000050c006986 */ /* 0x000fe2000c101118 */
[----:B----4-:R-:W-:Y:S01]  /*3ef00*/  ISETP.LT.AND P6, PT, R69, UR6, !P3 ;  /* 0x0000000645007c0c */ /* 0x010fe2000dfc1270 */
[----:B------:R-:W4:Y:S01]  /*3ef10*/  LDCU UR4, c[0x0][0x398] ;  /* 0x00007300ff0477ac */ /* 0x000f220008000800 */
[----:B------:R-:W-:Y:S01]  /*3ef20*/  PRMT R0, R5, 0x9910, RZ ;  /* 0x0000991005007816 */ /* 0x000fe200000000ff */
[----:B------:R-:W-:Y:S01]  /*3ef30*/  VIADD R4, R68, 0xf6 ;  /* 0x000000f644047836 */ /* 0x000fe20000000000 */
[----:B------:R-:W0:Y:S02]  /*3ef40*/  LDCU UR6, c[0x0][0x398] ;  /* 0x00007300ff0677ac */ /* 0x000e240008000800 */
[----:B------:R-:W-:-:S02]  /*3ef50*/  SHF.R.S32.HI R0, RZ, 0x8, R0 ;  /* 0x00000008ff007819 */ /* 0x000fc40000011400 */
[----:B--2---:R-:W-:-:S05]  /*3ef60*/  F2FP.SATFINITE.E4M3.F32.PACK_AB_MERGE_C R56, R57, R56, RZ ;  /* 0x000000383938723e */ /* 0x004fca00048070ff */
[----:B---3--:R-:W-:Y:S04]  /*3ef70*/  @P5 STG.E.U8 desc[UR24][R8.64], R56 ;  /* 0x0000003808005986 */ /* 0x008fe8000c101118 */
[----:B------:R2:W-:Y:S04]  /*3ef80*/  @P6 STG.E.U8 desc[UR24][R58.64], R0 ;  /* 0x000000003a006986 */ /* 0x0005e8000c101118 */
[----:B--2---:R-:W2:Y:S01]  /*3ef90*/  LDL.LU.64 R58, [R1+0xd10] ;  /* 0x000d1000013a7983 */ /* 0x004ea20000300a00 */
[----:B------:R-:W-:Y:S02]  /*3efa0*/  PRMT R5, R56, 0x9910, RZ ;  /* 0x0000991038057816 */ /* 0x000fe400000000ff */
[----:B0-----:R-:W-:Y:S01]  /*3efb0*/  ISETP.LT.AND P3, PT, R70, UR9, !P3 ;  /* 0x0000000946007c0c */ /* 0x001fe2000df61270 */
[----:B------:R-:W-:Y:S01]  /*3efc0*/  VIADD R6, R68, 0xf7 ;  /* 0x000000f744067836 */ /* 0x000fe20000000000 */
[----:B------:R-:W-:Y:S01]  /*3efd0*/  ISETP.GE.AND P5, PT, R4, UR5, PT ;  /* 0x0000000504007c0c */ /* 0x000fe2000bfa6270 */
[----:B------:R-:W-:Y:S01]  /*3efe0*/  IMAD.MOV.U32 R4, RZ, RZ, R5 ;  /* 0x000000ffff047224 */ /* 0x000fe200078e0005 */
[----:B------:R-:W-:Y:S01]  /*3eff0*/  F2FP.SATFINITE.E4M3.F32.PACK_AB_MERGE_C R5, R71, R7, RZ ;  /* 0x000000074705723e */ /* 0x000fe200048070ff */
[----:B------:R-:W3:Y:S01]  /*3f000*/  LDL.LU R15, [R1+0x3e0] ;  /* 0x0003e000010f7983 */ /* 0x000ee20000300800 */
[----:B------:R-:W-:Y:S01]  /*3f010*/  ISETP.GE.AND P4, PT, R6, UR11, PT ;  /* 0x0000000b06007c0c */ /* 0x000fe2000bf86270 */
[----:B------:R-:W0:Y:S01]  /*3f020*/  LDCU UR5, c[0x0][0x398] ;  /* 0x00007300ff0577ac */ /* 0x000e220008000800 */
[----:B------:R-:W-:Y:S01]  /*3f030*/  SHF.R.S32.HI R4, RZ, 0x8, R4 ;  /* 0x00000008ff047819 */ /* 0x000fe20000011404 */
[----:B------:R-:W3:Y:S01]  /*3f040*/  LDL.LU R8, [R1+0x3e4] ;  /* 0x0003e40001087983 */ /* 0x000ee20000300800 */
[----:B-1----:R-:W-:Y:S01]  /*3f050*/  ISETP.LT.AND P6, PT, R69, UR7, !P5 ;  /* 0x0000000745007c0c */ /* 0x002fe2000efc1270 */
[----:B------:R-:W1:Y:S01]  /*3f060*/  LDCU UR9, c[0x0][0x398] ;  /* 0x00007300ff0977ac */ /* 0x000e620008000800 */
[----:B------:R-:W-:Y:S01]  /*3f070*/  PRMT R7, R5, 0x9910, RZ ;  /* 0x0000991005077816 */ /* 0x000fe200000000ff */
[----:B-----5:R5:W-:Y:S01]  /*3f080*/  @P3 STG.E.U8 desc[UR24][R10.64], R4 ;  /* 0x000000040a003986 */ /* 0x020be2000c101118 */
[----:B----4-:R-:W-:Y:S01]  /*3f090*/  ISETP.LT.AND P5, PT, R70, UR4, !P5 ;  /* 0x0000000446007c0c */ /* 0x010fe2000efa1270 */
[----:B------:R-:W4:Y:S01]  /*3f0a0*/  LDCU UR4, c[0x0][0x398] ;  /* 0x00007300ff0477ac */ /* 0x000f220008000800 */
[----:B------:R-:W-:Y:S01]  /*3f0b0*/  ISETP.LT.AND P3, PT, R69, UR6, !P4 ;  /* 0x0000000645007c0c */ /* 0x000fe2000e761270 */
[----:B------:R-:W-:Y:S01]  /*3f0c0*/  IMAD.MOV.U32 R0, RZ, RZ, R7 ;  /* 0x000000ffff007224 */ /* 0x000fe200078e0007 */
[----:B------:R-:W3:Y:S01]  /*3f0d0*/  LDL.LU.64 R12, [R1+0x600] ;  /* 0x00060000010c7983 */ /* 0x000ee20000300a00 */
[----:B------:R-:W0:Y:S03]  /*3f0e0*/  LDCU UR6, c[0x0][0x398] ;  /* 0x00007300ff0677ac */ /* 0x000e260008000800 */
[----:B------:R-:W-:Y:S01]  /*3f0f0*/  SHF.R.S32.HI R0, RZ, 0x8, R0 ;  /* 0x00000008ff007819 */ /* 0x000fe20000011400 */
[----:B------:R-:W-:Y:S01]  /*3f100*/  @P6 STG.E.U8 desc[UR24][R18.64], R5 ;  /* 0x0000000512006986 */ /* 0x000fe2000c101118 */
[----:B--2---:R-:W-:-:S03]  /*3f110*/  F2FP.SATFINITE.E4M3.F32.PACK_AB_MERGE_C R58, R59, R58, RZ ;  /* 0x0000003a3b3a723e */ /* 0x004fc600048070ff */
[----:B-----5:R-:W2:Y:S01]  /*3f120*/  LDL.LU.64 R10, [R1+0x518] ;  /* 0x00051800010a7983 */ /* 0x020ea20000300a00 */
[----:B------:R-:W-:Y:S01]  /*3f130*/  VIADD R6, R68, 0xf8 ;  /* 0x000000f844067836 */ /* 0x000fe20000000000 */
[----:B------:R-:W5:Y:S02]  /*3f140*/  LDCU UR7, c[0x0][0x398] ;  /* 0x00007300ff0777ac */ /* 0x000f640008000800 */
[----:B------:R-:W-:Y:S01]  /*3f150*/  @P5 STG.E.U8 desc[UR24][R16.64], R58 ;  /* 0x0000003a10005986 */ /* 0x000fe2000c101118 */
[----:B------:R-:W0:Y:S03]  /*3f160*/  LDCU UR11, c[0x0][0x398] ;  /* 0x00007300ff0b77ac */ /* 0x000e260008000800 */
[----:B------:R1:W-:Y:S04]  /*3f170*/  @P3 STG.E.U8 desc[UR24][R60.64], R0 ;  /* 0x000000003c003986 */ /* 0x0003e8000c101118 */
[----:B-1----:R-:W2:Y:S04]  /*3f180*/  LDL.LU.64 R60, [R1+0xd08] ;  /* 0x000d0800013c7983 */ /* 0x002ea80000300a00 */
[----:B------:R-:W5:Y:S04]  /*3f190*/  LDL.LU R9, [R1+0x3e8] ;  /* 0x0003e80001097983 */ /* 0x000f680000300800 */
[----:B------:R-:W5:Y:S01]  /*3f1a0*/  LDL.LU R71, [R1+0x3ec] ;  /* 0x0003ec0001477983 */ /* 0x000f620000300800 */
[----:B------:R-:W-:-:S02]  /*3f1b0*/  ISETP.GE.AND P6, PT, R6, UR13, PT ;  /* 0x0000000d06007c0c */ /* 0x000fc4000bfc6270 */
[C---:B0-----:R-:W-:Y:S01]  /*3f1c0*/  ISETP.LT.AND P4, PT, R70.reuse, UR5, !P4 ;  /* 0x0000000546007c0c */ /* 0x041fe2000e781270 */
[----:B------:R-:W0:Y:S01]  /*3f1d0*/  LDCU UR5, c[0x0][0x398] ;  /* 0x00007300ff0577ac */ /* 0x000e220008000800 */
[----:B----4-:R-:W-:Y:S02]  /*3f1e0*/  ISETP.LT.AND P5, PT, R69, UR4, !P6 ;  /* 0x0000000445007c0c */ /* 0x010fe4000f7a1270 */
[----:B------:R-:W-:Y:S01]  /*3f1f0*/  ISETP.LT.AND P6, PT, R70, UR6, !P6 ;  /* 0x0000000646007c0c */ /* 0x000fe2000f7c1270 */
[----:B------:R-:W1:Y:S01]  /*3f200*/  LDCU UR4, c[0x0][0x398] ;  /* 0x00007300ff0477ac */ /* 0x000e620008000800 */
[----:B------:R-:W-:Y:S02]  /*3f210*/  PRMT R4, R58, 0x9910, RZ ;  /* 0x000099103a047816 */ /* 0x000fe400000000ff */
[----:B---3--:R-:W-:Y:S02]  /*3f220*/  F2FP.SATFINITE.E4M3.F32.PACK_AB_MERGE_C R5, R8, R15, RZ ;  /* 0x0000000f0805723e */ /* 0x008fe400048070ff */
[----:B--2---:R-:W-:-:S02]  /*3f230*/  F2FP.SATFINITE.E4M3.F32.PACK_AB_MERGE_C R60, R61, R60, RZ ;  /* 0x0000003c3d3c723e */ /* 0x004fc400048070ff */
[----:B-----5:R-:W-:Y:S01]  /*3f240*/  F2FP.SATFINITE.E4M3.F32.PACK_AB_MERGE_C R9, R71, R9, RZ ;  /* 0x000000094709723e */ /* 0x020fe200048070ff */
[C---:B------:R-:W-:Y:S01]  /*3f250*/  VIADD R6, R68.reuse, 0xfa ;  /* 0x000000fa44067836 */ /* 0x040fe20000000000 */
[----:B------:R-:W-:Y:S01]  /*3f260*/  SHF.R.S32.HI R0, RZ, 0x8, R4 ;  /* 0x00000008ff007819 */ /* 0x000fe20000011404 */
[----:B------:R-:W-:Y:S01]  /*3f270*/  VIADD R4, R68, 0xf9 ;  /* 0x000000f944047836 */ /* 0x000fe20000000000 */
[----:B------:R-:W2:Y:S03]  /*3f280*/  LDCU UR6, c[0x0][0x398] ;  /* 0x00007300ff0677ac */ /* 0x000ea60008000800 */
[----:B------:R3:W-:Y:S01]  /*3f290*/  @P4 STG.E.U8 desc[UR24][R12.64], R0 ;  /* 0x000000000c004986 */ /* 0x0007e2000c101118 */
[----:B------:R-:W-:Y:S01]  /*3f2a0*/  ISETP.GE.AND P4, PT, R4, UR21, PT ;  /* 0x0000001504007c0c */ /* 0x000fe2000bf86270 */
[----:B------:R-:W4:Y:S02]  /*3f2b0*/  LDCU UR13, c[0x0][0x398] ;  /* 0x00007300ff0d77ac */ /* 0x000f240008000800 */
[----:B------:R-:W-:Y:S01]  /*3f2c0*/  @P5 STG.E.U8 desc[UR24][R10.64], R5 ;  /* 0x000000050a005986 */ /* 0x000fe2000c101118 */
[----:B------:R-:W-:-:S02]  /*3f2d0*/  PRMT R4, R5, 0x9910, RZ ;  /* 0x0000991005047816 */ /* 0x000fc400000000ff */
[----:B------:R-:W-:Y:S01]  /*3f2e0*/  PRMT R7, R60, 0x9910, RZ ;  /* 0x000099103c077816 */ /* 0x000fe200000000ff */
[----:B------:R5:W-:Y:S01]  /*3f2f0*/  @P6 STG.E.U8 desc[UR24][R62.64], R60 ;  /* 0x0000003c3e006986 */ /* 0x000be2000c101118 */
[----:B------:R-:W-:Y:S01]  /*3f300*/  ISETP.LT.AND P5, PT, R69, UR7, !P4 ;  /* 0x0000000745007c0c */ /* 0x000fe2000e7a1270 */
[----:B------:R-:W1:Y:S01]  /*3f310*/  LDCU UR7, c[0x0][0x398] ;  /* 0x00007300ff0777ac */ /* 0x000e620008000800 */
[----:B0-----:R-:W-:Y:S02]  /*3f320*/  ISETP.LT.AND P4, PT, R70, UR5, !P4 ;  /* 0x0000000546007c0c */ /* 0x001fe4000e781270 */
[----:B---3--:R-:W-:Y:S01]  /*3f330*/  SHF.R.S32.HI R0, RZ, 0x8, R4 ;  /* 0x00000008ff007819 */ /* 0x008fe20000011404 */
[----:B------:R-:W-:Y:S01]  /*3f340*/  IMAD.MOV.U32 R4, RZ, RZ, R7 ;  /* 0x000000ffff047224 */ /* 0x000fe200078e0007 */
[----:B------:R-:W-:Y:S01]  /*3f350*/  ISETP.GE.AND P3, PT, R6, UR17, PT ;  /* 0x0000001106007c0c */ /* 0x000fe2000bf66270 */
[----:B------:R-:W0:Y:S01]  /*3f360*/  LDCU UR5, c[0x0][0x398] ;  /* 0x00007300ff0577ac */ /* 0x000e220008000800 */
[----:B-----5:R-:W3:Y:S02]  /*3f370*/  LDL.LU.64 R62, [R1+0xd00] ;  /* 0x000d0000013e7983 */ /* 0x020ee40000300a00 */
[----:B------:R-:W-:-:S02]  /*3f380*/  SHF.R.S32.HI R4, RZ, 0x8, R4 ;  /* 0x00000008ff047819 */ /* 0x000fc40000011404 */
[----:B------:R-:W5:Y:S04]  /*3f390*/  LDL.LU R10, [R1+0x3f0] ;  /* 0x0003f000010a7983 */ /* 0x000f680000300800 */
[----:B------:R-:W5:Y:S04]  /*3f3a0*/  LDL.LU R11, [R1+0x3f4] ;  /* 0x0003f400010b7983 */ /* 0x000f680000300800 */
[----:B------:R0:W-:Y:S04]  /*3f3b0*/  @P5 STG.E.U8 desc[UR24][R64.64], R0 ;  /* 0x0000000040005986 */ /* 0x0001e8000c101118 */
[----:B------:R1:W-:Y:S04]  /*3f3c0*/  @P4 STG.E.U8 desc[UR24][R66.64], R4 ;  /* 0x0000000442004986 */ /* 0x0003e8000c101118 */
[----:B0-----:R-:W4:Y:S04]  /*3f3d0*/  LDL.LU.64 R64, [R1+0xcf8] ;  /* 0x000cf80001407983 */ /* 0x001f280000300a00 */
[----:B-1----:R-:W4:Y:S04]  /*3f3e0*/  LDL.LU.64 R66, [R1+0xcf0] ;  /* 0x000cf00001427983 */ /* 0x002f280000300a00 */
[----:B------:R-:W4:Y:S04]  /*3f3f0*/  LDL.LU R8, [R1+0x3f8] ;  /* 0x0003f80001087983 */ /* 0x000f280000300800 */
[----:B------:R-:W4:Y:S01]  /*3f400*/  LDL.LU R71, [R1+0x3fc] ;  /* 0x0003fc0001477983 */ /* 0x000f220000300800 */
[----:B------:R-:W-:Y:S01]  /*3f410*/  ISETP.LT.AND P6, PT, R69, UR4, !P3 ;  /* 0x0000000445007c0c */ /* 0x000fe2000dfc1270 */
[----:B------:R-:W-:Y:S01]  /*3f420*/  VIADD R6, R68, 0xfb ;  /* 0x000000fb44067836 */ /* 0x000fe20000000000 */
[----:B------:R-:W0:Y:S01]  /*3f430*/  LDCU UR4, c[0x0][0x398] ;  /* 0x00007300ff0477ac */ /* 0x000e220008000800 */
[----:B--2---:R-:W-:-:S03]  /*3f440*/  ISETP.LT.AND P3, PT, R70, UR6, !P3 ;  /* 0x0000000646007c0c */ /* 0x004fc6000df61270 */
[----:B------:R-:W-:Y:S01]  /*3f450*/  ISETP.GE.AND P5, PT, R6, UR19, PT ;  /* 0x0000001306007c0c */ /* 0x000fe2000bfa6270 */
[----:B------:R-:W1:Y:S03]  /*3f460*/  LDCU UR6, c[0x0][0x398] ;  /* 0x00007300ff0677ac */ /* 0x000e660008000800 */
[----:B------:R-:W-:-:S03]  /*3f470*/  ISETP.LT.AND P4, PT, R69, UR9, !P5 ;  /* 0x0000000945007c0c */ /* 0x000fc6000ef81270 */
[----:B------:R5:W-:Y:S01]  /*3f480*/  @P6 STG.E.U8 desc[UR24][R92.64], R9 ;  /* 0x000000095c006986 */ /* 0x000be2000c101118 */
[----:B------:R-:W-:Y:S01]  /*3f490*/  ISETP.LT.AND P6, PT, R69, UR7, !P0 ;  /* 0x0000000745007c0c */ /* 0x000fe2000c7c1270 */
[----:B------:R-:W2:Y:S01]  /*3f4a0*/  LDCU UR7, c[0x0][0x398] ;  /* 0x00007300ff0777ac */ /* 0x000ea20008000800 */
[----:B------:R-:W-:Y:S02]  /*3f4b0*/  ISETP.LT.AND P5, PT, R70, UR10, !P5 ;  /* 0x0000000a46007c0c */ /* 0x000fe4000efa1270 */
[----:B------:R-:W-:Y:S01]  /*3f4c0*/  PRMT R5, R9, 0x9910, RZ ;  /* 0x0000991009057816 */ /* 0x000fe200000000ff */
[----:B------:R-:W-:-:S03]  /*3f4d0*/  VIADD R68, R68, 0xfd ;  /* 0x000000fd44447836 */ /* 0x000fc60000000000 */
[----:B------:R-:W-:Y:S02]  /*3f4e0*/  SHF.R.S32.HI R5, RZ, 0x8, R5 ;  /* 0x00000008ff057819 */ /* 0x000fe40000011405 */
[----:B0-----:R-:W-:Y:S02]  /*3f4f0*/  ISETP.LT.AND P0, PT, R70, UR4, !P0 ;  /* 0x0000000446007c0c */ /* 0x001fe4000c701270 */
[----:B---3--:R-:W-:-:S04]  /*3f500*/  F2FP.SATFINITE.E4M3.F32.PACK_AB_MERGE_C R63, R63, R62, RZ ;  /* 0x0000003e3f3f723e */ /* 0x008fc800048070ff */
[----:B------:R-:W-:Y:S01]  /*3f510*/  PRMT R7, R63, 0x9910, RZ ;  /* 0x000099103f077816 */ /* 0x000fe200000000ff */
[----:B------:R-:W-:Y:S01]  /*3f520*/  @P3 STG.E.U8 desc[UR24][R90.64], R63 ;  /* 0x0000003f5a003986 */ /* 0x000fe2000c101118 */
[----:B------:R-:W-:Y:S02]  /*3f530*/  ISETP.GE.AND P3, PT, R68, UR15, PT ;  /* 0x0000000f44007c0c */ /* 0x000fe4000bf66270 */
[----:B------:R-:W-:Y:S02]  /*3f540*/  SHF.R.S32.HI R7, RZ, 0x8, R7 ;  /* 0x00000008ff077819 */ /* 0x000fe40000011407 */
[----:B-----5:R-:W-:Y:S01]  /*3f550*/  F2FP.SATFINITE.E4M3.F32.PACK_AB_MERGE_C R9, R11, R10, RZ ;  /* 0x0000000a0b09723e */ /* 0x020fe200048070ff */
[----:B------:R0:W-:Y:S03]  /*3f560*/  @P4 STG.E.U8 desc[UR24][R88.64], R5 ;  /* 0x0000000558004986 */ /* 0x0001e6000c101118 */
[----:B------:R-:W-:Y:S01]  /*3f570*/  PRMT R0, R9, 0x9910, RZ ;  /* 0x0000991009007816 */ /* 0x000fe200000000ff */
[----:B------:R3:W-:Y:S01]  /*3f580*/  @P5 STG.E.U8 desc[UR24][R86.64], R7 ;  /* 0x0000000756005986 */ /* 0x0007e2000c101118 */
[----:B------:R-:W-:-:S02]  /*3f590*/  ISETP.LT.AND P5, PT, R69, UR5, !P3 ;  /* 0x0000000545007c0c */ /* 0x000fc4000dfa1270 */
[C---:B-1----:R-:W-:Y:S01]  /*3f5a0*/  ISETP.LT.AND P3, PT, R70.reuse, UR6, !P3 ;  /* 0x0000000646007c0c */ /* 0x042fe2000df61270 */
[----:B------:R1:W-:Y:S01]  /*3f5b0*/  @P6 STG.E.U8 desc[UR24][R84.64], R9 ;  /* 0x0000000954006986 */ /* 0x0003e2000c101118 */
[----:B------:R-:W-:Y:S02]  /*3f5c0*/  ISETP.LT.AND P6, PT, R69, UR11, !P1 ;  /* 0x0000000b45007c0c */ /* 0x000fe4000cfc1270 */
[C---:B--2---:R-:W-:Y:S02]  /*3f5d0*/  ISETP.LT.AND P1, PT, R70.reuse, UR7, !P1 ;  /* 0x0000000746007c0c */ /* 0x044fe4000cf21270 */
[----:B----4-:R-:W-:Y:S01]  /*3f5e0*/  F2FP.SATFINITE.E4M3.F32.PACK_AB_MERGE_C R65, R65, R64, RZ ;  /* 0x000000404141723e */ /* 0x010fe200048070ff */
[----:B0-----:R-:W-:Y:S01]  /*3f5f0*/  IMAD.MOV.U32 R5, RZ, RZ, R0 ;  /* 0x000000ffff057224 */ /* 0x001fe200078e0000 */
[----:B------:R-:W-:Y:S02]  /*3f600*/  ISETP.LT.AND P4, PT, R69, UR12, !P2 ;  /* 0x0000000c45007c0c */ /* 0x000fe4000d781270 */
[----:B------:R-:W-:-:S02]  /*3f610*/  ISETP.LT.AND P2, PT, R70, UR13, !P2 ;  /* 0x0000000d46007c0c */ /* 0x000fc4000d741270 */
[----:B---3--:R-:W-:Y:S02]  /*3f620*/  PRMT R7, R65, 0x9910, RZ ;  /* 0x0000991041077816 */ /* 0x008fe400000000ff */
[----:B------:R-:W-:Y:S02]  /*3f630*/  F2FP.SATFINITE.E4M3.F32.PACK_AB_MERGE_C R67, R67, R66, RZ ;  /* 0x000000424343723e */ /* 0x000fe400048070ff */
[----:B------:R-:W-:Y:S02]  /*3f640*/  F2FP.SATFINITE.E4M3.F32.PACK_AB_MERGE_C R13, R71, R8, RZ ;  /* 0x00000008470d723e */ /* 0x000fe400048070ff */
[----:B------:R-:W-:Y:S02]  /*3f650*/  SHF.R.S32.HI R5, RZ, 0x8, R5 ;  /* 0x00000008ff057819 */ /* 0x000fe40000011405 */
[----:B-1----:R-:W-:Y:S02]  /*3f660*/  PRMT R9, R13, 0x9910, RZ ;  /* 0x000099100d097816 */ /* 0x002fe400000000ff */
[----:B------:R-:W-:-:S02]  /*3f670*/  SHF.R.S32.HI R7, RZ, 0x8, R7 ;  /* 0x00000008ff077819 */ /* 0x000fc40000011407 */
[----:B------:R-:W-:Y:S01]  /*3f680*/  PRMT R11, R67, 0x9910, RZ ;  /* 0x00009910430b7816 */ /* 0x000fe200000000ff */
[----:B------:R0:W-:Y:S01]  /*3f690*/  @P0 STG.E.U8 desc[UR24][R82.64], R65 ;  /* 0x0000004152000986 */ /* 0x0001e2000c101118 */
[----:B------:R-:W-:Y:S02]  /*3f6a0*/  SHF.R.S32.HI R9, RZ, 0x8, R9 ;  /* 0x00000008ff097819 */ /* 0x000fe40000011409 */
[----:B------:R-:W-:Y:S01]  /*3f6b0*/  SHF.R.S32.HI R11, RZ, 0x8, R11 ;  /* 0x00000008ff0b7819 */ /* 0x000fe2000001140b */
[----:B------:R0:W-:Y:S04]  /*3f6c0*/  @P5 STG.E.U8 desc[UR24][R80.64], R5 ;  /* 0x0000000550005986 */ /* 0x0001e8000c101118 */
[----:B------:R0:W-:Y:S04]  /*3f6d0*/  @P3 STG.E.U8 desc[UR24][R78.64], R7 ;  /* 0x000000074e003986 */ /* 0x0001e8000c101118 */
[----:B------:R0:W-:Y:S04]  /*3f6e0*/  @P6 STG.E.U8 desc[UR24][R76.64], R13 ;  /* 0x0000000d4c006986 */ /* 0x0001e8000c101118 */
[----:B------:R0:W-:Y:S04]  /*3f6f0*/  @P1 STG.E.U8 desc[UR24][R74.64], R67 ;  /* 0x000000434a001986 */ /* 0x0001e8000c101118 */
[----:B------:R0:W-:Y:S04]  /*3f700*/  @P4 STG.E.U8 desc[UR24][R72.64], R9 ;  /* 0x0000000948004986 */ /* 0x0001e8000c101118 */
[----:B------:R0:W-:Y:S01]  /*3f710*/  @P2 STG.E.U8 desc[UR24][R2.64], R11 ;  /* 0x0000000b02002986 */ /* 0x0001e2000c101118 */
[----:B------:R-:W-:Y:S06]  /*3f720*/  BAR.SYNC.DEFER_BLOCKING 0x0 ;  /* 0x0000000000007b1d */ /* 0x000fec0000010000 */
[----:B------:R-:W-:Y:S05]  /*3f730*/  BRA.U UP0, `(.L_x_13) ;  /* 0x0000000100a07547 */ /* 0x000fea000b800000 */
[----:B------:R-:W1:Y:S01]  /*3f740*/  S2UR UR5, SR_CgaCtaId ;  /* 0x00000000000579c3 */ /* 0x000e620000008800 */
[----:B------:R-:W-:Y:S01]  /*3f750*/  NOP ;  /* 0x0000000000007918 */ /* 0x000fe20000000000 */
[----:B------:R-:W-:Y:S01]  /*3f760*/  UMOV UR4, 0x50 ;  /* 0x0000005000047882 */ /* 0x000fe20000000000 */
[----:B------:R-:W-:Y:S02]  /*3f770*/  IMAD.U32 R0, RZ, RZ, UR8 ;  /* 0x00000008ff007e24 */ /* 0x000fe4000f8e00ff */
[----:B0-----:R-:W-:Y:S02]  /*3f780*/  IMAD.MOV.U32 R3, RZ, RZ, 0xffff ;  /* 0x0000ffffff037424 */ /* 0x001fe400078e00ff */
[----:B------:R-:W-:Y:S01]  /*3f790*/  IMAD.MOV.U32 R7, RZ, RZ, 0x1 ;  /* 0x00000001ff077424 */ /* 0x000fe200078e00ff */
[----:B------:R-:W-:-:S04]  /*3f7a0*/  LOP3.LUT R0, R0, 0xffff, RZ, 0xc0, !PT ;  /* 0x0000ffff00007812 */ /* 0x000fc800078ec0ff */
[----:B------:R-:W-:-:S05]  /*3f7b0*/  SHF.R.U32.HI R0, RZ, 0x5, R0 ;  /* 0x00000005ff007819 */ /* 0x000fca0000011600 */
[----:B------:R-:W-:Y:S01]  /*3f7c0*/  VIADD R2, R0, 0x10 ;  /* 0x0000001000027836 */ /* 0x000fe20000000000 */
[----:B------:R-:W-:Y:S01]  /*3f7d0*/  SHF.L.U32 R0, R3, R0, RZ ;  /* 0x0000000003007219 */ /* 0x000fe200000006ff */
[----:B-1----:R-:W-:-:S03]  /*3f7e0*/  ULEA UR6, UR5, UR4, 0x18 ;  /* 0x0000000405067291 */ /* 0x002fc6000f8ec0ff */
[----:B------:R-:W-:-:S04]  /*3f7f0*/  SHF.L.U32 R3, R7, R2, RZ ;  /* 0x0000000207037219 */ /* 0x000fc800000006ff */
[----:B------:R-:W-:Y:S02]  /*3f800*/  LOP3.LUT R0, R3, R0, RZ, 0xfc, !PT ;  /* 0x0000000003007212 */ /* 0x000fe400078efcff */
[----:B------:R-:W0:Y:S02]  /*3f810*/  LDS R5, [UR6] ;  /* 0x00000006ff057984 */ /* 0x000e240008000800 */
[C---:B------:R-:W-:Y:S02]  /*3f820*/  LOP3.LUT R2, R0.reuse, 0xffff, RZ, 0xc0, !PT ;  /* 0x0000ffff00027812 */ /* 0x040fe400078ec0ff */
[----:B0-----:R-:W-:-:S04]  /*3f830*/  LOP3.LUT R3, R0, 0xffff, R5, 0x80, !PT ;  /* 0x0000ffff00037812 */ /* 0x001fc800078e8005 */
[----:B------:R-:W-:-:S13]  /*3f840*/  ISETP.NE.AND P0, PT, R3, R2, PT ;  /* 0x000000020300720c */ /* 0x000fda0003f05270 */
[----:B------:R-:W-:Y:S05]  /*3f850*/  @P0 BRA `(.L_x_14) ;  /* 0x0000000000500947 */ /* 0x000fea0003800000 */
[----:B------:R-:W-:Y:S02]  /*3f860*/  SHF.R.U32.HI R5, RZ, 0x10, R5 ;  /* 0x00000010ff057819 */ /* 0x000fe40000011605 */
[----:B------:R-:W-:-:S04]  /*3f870*/  SHF.R.U32.HI R2, RZ, 0x10, R0 ;  /* 0x00000010ff027819 */ /* 0x000fc80000011600 */
[----:B------:R-:W-:-:S04]  /*3f880*/  LOP3.LUT R5, R5, R2, RZ, 0xc0, !PT ;  /* 0x0000000205057212 */ /* 0x000fc800078ec0ff */
[----:B------:R-:W-:-:S13]  /*3f890*/  ISETP.NE.AND P0, PT, R5, R2, PT ;  /* 0x000000020500720c */ /* 0x000fda0003f05270 */
[----:B------:R-:W-:Y:S05]  /*3f8a0*/  @P0 BRA `(.L_x_15) ;  /* 0x0000000000300947 */ /* 0x000fea0003800000 */
[----:B------:R-:W-:Y:S01]  /*3f8b0*/  R2UR UR4, R0 ;  /* 0x00000000000472ca */ /* 0x000fe200000e0000 */
[----:B------:R-:W-:Y:S01]  /*3f8c0*/  VOTEU.ANY UR5, UPT, PT ;  /* 0x0000000000057886 */ /* 0x000fe200038e0100 */
[----:B------:R-:W0:Y:S01]  /*3f8d0*/  S2R R0, SR_LANEID ;  /* 0x0000000000007919 */ /* 0x000e220000000000 */
[----:B------:R-:W-:-:S10]  /*3f8e0*/  UFLO.U32 UR5, UR5 ;  /* 0x00000005000572bd */ /* 0x000fd400080e0000 */
[----:B------:R-:W-:-:S06]  /*3f8f0*/  ULOP3.LUT UR4, URZ, UR4, URZ, 0x33, !UPT ;  /* 0x00000004ff047292 */ /* 0x000fcc000f8e33ff */
[----:B------:R-:W-:-:S04]  /*3f900*/  IMAD.U32 R2, RZ, RZ, UR4 ;  /* 0x00000004ff027e24 */ /* 0x000fc8000f8e00ff */
[----:B------:R-:W1:Y:S02]  /*3f910*/  REDUX UR7, R2 ;  /* 0x00000000020773c4 */ /* 0x000e640000000000 */
[----:B------:R2:W-:Y:S01]  /*3f920*/  UTCATOMSWS.AND URZ, UR4 ;  /* 0x0000000400ff79e3 */ /* 0x0005e20008000000 */
[----:B0-----:R-:W-:Y:S01]  /*3f930*/  ISETP.EQ.U32.AND P0, PT, R0, UR5, PT ;  /* 0x0000000500007c0c */ /* 0x001fe2000bf02070 */
[----:B-1----:R-:W-:-:S12]  /*3f940*/  IMAD.U32 R0, RZ, RZ, UR7 ;  /* 0x00000007ff007e24 */ /* 0x002fd8000f8e00ff */
[----:B------:R2:W-:Y:S01]  /*3f950*/  @P0 ATOMS.AND RZ, [UR6], R0 ;  /* 0x00000000ffff098c */ /* 0x0005e2000a800006 */
[----:B------:R-:W-:Y:S05]  /*3f960*/  BRA `(.L_x_13) ;  /* 0x0000000000147947 */ /* 0x000fea0003800000 */
.L_x_15:
[----:B------:R-:W-:-:S07]  /*3f970*/  MOV R2, 0x3f990 ;  /* 0x0003f99000027802 */ /* 0x000fce0000000f00 */
[----:B------:R-:W-:Y:S05]  /*3f980*/  CALL.REL.NOINC `($__internal_0_$__cuda_sm10x_tcgen05_guardrail_trap_col_being_dealloced_not_returned_by_alloc) ;  /* 0x00000000002c7944 */ /* 0x000fea0003c00000 */
[----:B------:R-:W-:Y:S05]  /*3f990*/  BRA `(.L_x_13) ;  /* 0x0000000000087947 */ /* 0x000fea0003800000 */
.L_x_14:
[----:B------:R-:W-:-:S07]  /*3f9a0*/  MOV R2, 0x3f9c0 ;  /* 0x0003f9c000027802 */ /* 0x000fce0000000f00 */
[----:B------:R-:W-:Y:S05]  /*3f9b0*/  CALL.REL.NOINC `($__internal_2_$__cuda_sm10x_tcgen05_guardrail_trap_unallocated_columns_being_dealloced) ;  /* 0x0000000000387944 */ /* 0x000fea0003c00000 */
.L_x_13:
[----:B------:R-:W-:Y:S01]  /*3f9c0*/  NOP ;  /* 0x0000000000007918 */ /* 0x000fe20000000000 */
[----:B--2---:R-:W-:Y:S05]  /*3f9d0*/  EXIT ;  /* 0x000000000000794d */ /* 0x004fea0003800000 */
.L_x_8:
[----:B------:R-:W0:Y:S02]  /*3f9e0*/  SYNCS.PHASECHK.TRANS64.TRYWAIT P1, [UR11], R8 ;  /* 0x00000008ff0075a7 */ /* 0x000e24000802110b */
[----:B0-----:R-:W-:Y:S05]  /*3f9f0*/  @!P1 BRA `(.L_x_8) ;  /* 0xfffffffc00f89947 */ /* 0x001fea000383ffff */
[----:B------:R-:W-:Y:S05]  /*3fa00*/  BRA `(.L_x_16) ;  /* 0xfffffdf000a87947 */ /* 0x000fea000383ffff */
.L_x_12:
[----:B------:R-:W1:Y:S02]  /*3fa10*/  SYNCS.PHASECHK.TRANS64.TRYWAIT P4, [UR11], R3 ;  /* 0x00000003ff0075a7 */ /* 0x000e64000808110b */
[----:B-1----:R-:W-:Y:S05]  /*3fa20*/  @!P4 BRA `(.L_x_12) ;  /* 0xfffffffc00f8c947 */ /* 0x002fea000383ffff */
[----:B------:R-:W-:Y:S05]  /*3fa30*/  BRA `(.L_x_11) ;  /* 0xfffffe7c00c47947 */ /* 0x000fea000383ffff */
        .weak           $__internal_0_$__cuda_sm10x_tcgen05_guardrail_trap_col_being_dealloced_not_returned_by_alloc
        .type           $__internal_0_$__cuda_sm10x_tcgen05_guardrail_trap_col_being_dealloced_not_returned_by_alloc,@function
        .size           $__internal_0_$__cuda_sm10x_tcgen05_guardrail_trap_col_being_dealloced_not_returned_by_alloc,($__internal_1_$__cuda_sm10x_tcgen05_guardrail_trap_phase_invalid_during_alloc - $__internal_0_$__cuda_sm10x_tcgen05_guardrail_trap_col_being_dealloced_not_returned_by_alloc)
$__internal_0_$__cuda_sm10x_tcgen05_guardrail_trap_col_being_dealloced_not_returned_by_alloc:
[----:B------:R-:W-:Y:S05]  /*3fa40*/  BPT.TRAP 0x1 ;  /* 0x000000040000795c */ /* 0x000fea0000300000 */
[----:B------:R-:W-:-:S04]  /*3fa50*/  IMAD.MOV.U32 R3, RZ, RZ, 0x0 ;  /* 0x00000000ff037424 */ /* 0x000fc800078e00ff */
[----:B------:R-:W-:Y:S05]  /*3fa60*/  RET.REL.NODEC R2 `(matmul_kernel) ;  /* 0xfffffc0402647950 */ /* 0x000fea0003c3ffff */
        .weak           $__internal_1_$__cuda_sm10x_tcgen05_guardrail_trap_phase_invalid_during_alloc
        .type           $__internal_1_$__cuda_sm10x_tcgen05_guardrail_trap_phase_invalid_during_alloc,@function
        .size           $__internal_1_$__cuda_sm10x_tcgen05_guardrail_trap_phase_invalid_during_alloc,($__internal_2_$__cuda_sm10x_tcgen05_guardrail_trap_unallocated_columns_being_dealloced - $__internal_1_$__cuda_sm10x_tcgen05_guardrail_trap_phase_invalid_during_alloc)
$__internal_1_$__cuda_sm10x_tcgen05_guardrail_trap_phase_invalid_during_alloc:
[----:B------:R-:W-:Y:S05]  /*3fa70*/  BPT.TRAP 0x1 ;  /* 0x000000040000795c */ /* 0x000fea0000300000 */
[----:B------:R-:W-:-:S04]  /*3fa80*/  IMAD.MOV.U32 R3, RZ, RZ, 0x0 ;  /* 0x00000000ff037424 */ /* 0x000fc800078e00ff */
[----:B------:R-:W-:Y:S05]  /*3fa90*/  RET.REL.NODEC R2 `(matmul_kernel) ;  /* 0xfffffc0402587950 */ /* 0x000fea0003c3ffff */
        .weak           $__internal_2_$__cuda_sm10x_tcgen05_guardrail_trap_unallocated_columns_being_dealloced
        .type           $__internal_2_$__cuda_sm10x_tcgen05_guardrail_trap_unallocated_columns_being_dealloced,@function
        .size           $__internal_2_$__cuda_sm10x_tcgen05_guardrail_trap_unallocated_columns_being_dealloced,(.L_x_20 - $__internal_2_$__cuda_sm10x_tcgen05_guardrail_trap_unallocated_columns_being_dealloced)
$__internal_2_$__cuda_sm10x_tcgen05_guardrail_trap_unallocated_columns_being_dealloced:
[----:B------:R-:W-:Y:S05]  /*3faa0*/  BPT.TRAP 0x1 ;  /* 0x000000040000795c */ /* 0x000fea0000300000 */
[----:B------:R-:W-:-:S04]  /*3fab0*/  IMAD.MOV.U32 R3, RZ, RZ, 0x0 ;  /* 0x00000000ff037424 */ /* 0x000fc800078e00ff */
[----:B------:R-:W-:Y:S05]  /*3fac0*/  RET.REL.NODEC R2 `(matmul_kernel) ;  /* 0xfffffc04024c7950 */ /* 0x000fea0003c3ffff */
.L_x_17:
[----:B------:R-:W-:-:S00]  /*3fad0*/  BRA `(.L_x_17) ;  /* 0xfffffffc00fc7947 */ /* 0x000fc0000383ffff */
[----:B------:R-:W-:-:S00]  /*3fae0*/  NOP ;  /* 0x0000000000007918 */ /* 0x000fc00000000000 */
        /* <DEDUP_REMOVED lines=9> */
.L_x_20:


//--------------------- .nv.shared.matmul_kernel  --------------------------
	.section	.nv.shared.matmul_kernel,"aw",@nobits
	.sectionflags	@""
	.align	16
	.zero		1024


//--------------------- .nv.shared.reserved.0     --------------------------
	.section	.nv.shared.reserved.0,"aw",@nobits
	.align	8
	.weak		__nv_reservedSMEM_offset_0_alias
	.size		__nv_reservedSMEM_offset_0_alias, 0, 64
	.other		__nv_reservedSMEM_offset_0_alias,@"STO_CUDA_RESERVED_SHARED STV_DEFAULT"
__nv_reservedSMEM_offset_0_alias:
	.zero		0
.nv.shared.reserved.0:
	.zero		64
	.weak		__nv_reservedSMEM_allocation_phase
	.type		__nv_reservedSMEM_allocation_phase,@object
	.size		__nv_reservedSMEM_allocation_phase,(.L_0 - __nv_reservedSMEM_allocation_phase)
__nv_reservedSMEM_allocation_phase:
	.zero		1
.L_0:
	.zero		7
	.weak		__nv_reservedSMEM_devtool_atexit_pc
	.type		__nv_reservedSMEM_devtool_atexit_pc,@object
	.size		__nv_reservedSMEM_devtool_atexit_pc,(__nv_reservedSMEM_allocation_mask - __nv_reservedSMEM_devtool_atexit_pc)
__nv_reservedSMEM_devtool_atexit_pc:
	.zero		8
	.weak		__nv_reservedSMEM_allocation_mask
	.type		__nv_reservedSMEM_allocation_mask,@object
	.size		__nv_reservedSMEM_allocation_mask,(.L_2 - __nv_reservedSMEM_allocation_mask)
__nv_reservedSMEM_allocation_mask:
	.zero		4
.L_2:


//--------------------- .nv.constant0.matmul_kernel --------------------------
	.section	.nv.constant0.matmul_kernel,"a",@progbits
	.sectionflags	@""
	.align	4
.nv.constant0.matmul_kernel:
	.zero		976


//--------------------- SYMBOLS --------------------------

	.type		.nv.reservedSmem.offset0,@object
	.size		.nv.reservedSmem.offset0,0x4
	.type		.nv.reservedSmem.cap,@object
	.size		.nv.reservedSmem.cap,0x4
